//
// Generated by NVIDIA NVVM Compiler
//
// Compiler Build ID: CL-36424714
// Cuda compilation tools, release 13.0, V13.0.88
// Based on NVVM 20.0.0
//

.version 9.0
.target sm_100
.address_size 64

	// .globl	_Z13d_arri_to_labPfS_ii
// _ZZ11d_transposePfS_iiE5block has been demoted

.visible .entry _Z13d_arri_to_labPfS_ii(
	.param .u64 .ptr .align 1 _Z13d_arri_to_labPfS_ii_param_0,
	.param .u64 .ptr .align 1 _Z13d_arri_to_labPfS_ii_param_1,
	.param .u32 _Z13d_arri_to_labPfS_ii_param_2,
	.param .u32 _Z13d_arri_to_labPfS_ii_param_3
)
{
	.reg .pred 	%p<46>;
	.reg .b32 	%r<63>;
	.reg .b32 	%f<365>;
	.reg .b64 	%rd<9>;

	ld.param.u64 	%rd2, [_Z13d_arri_to_labPfS_ii_param_0];
	ld.param.u64 	%rd3, [_Z13d_arri_to_labPfS_ii_param_1];
	ld.param.u32 	%r4, [_Z13d_arri_to_labPfS_ii_param_2];
	ld.param.u32 	%r5, [_Z13d_arri_to_labPfS_ii_param_3];
	mov.u32 	%r7, %ctaid.x;
	mov.u32 	%r8, %ntid.x;
	mov.u32 	%r9, %tid.x;
	mad.lo.s32 	%r1, %r7, %r8, %r9;
	mov.u32 	%r10, %ctaid.y;
	mov.u32 	%r11, %ntid.y;
	mov.u32 	%r12, %tid.y;
	mad.lo.s32 	%r13, %r10, %r11, %r12;
	setp.ge.s32 	%p1, %r1, %r4;
	setp.ge.s32 	%p2, %r13, %r5;
	or.pred  	%p3, %p1, %p2;
	@%p3 bra 	$L__BB0_41;
	cvta.to.global.u64 	%rd4, %rd2;
	mad.lo.s32 	%r14, %r4, %r13, %r1;
	shl.b32 	%r3, %r14, 2;
	mul.wide.s32 	%rd5, %r3, 4;
	add.s64 	%rd1, %rd4, %rd5;
	ld.global.f32 	%f1, [%rd1];
	ld.global.f32 	%f2, [%rd1+4];
	ld.global.f32 	%f3, [%rd1+8];
	setp.leu.f32 	%p4, %f1, 0f3E194035;
	@%p4 bra 	$L__BB0_6;
	add.f32 	%f49, %f1, 0fBEC5651B;
	div.rn.f32 	%f4, %f49, 0f3E7D1F1D;
	setp.eq.f32 	%p5, %f4, 0f00000000;
	mov.f32 	%f356, 0f3F800000;
	@%p5 bra 	$L__BB0_5;
	mov.f32 	%f50, 0fB1800000;
	mov.f32 	%f51, 0f3EE38E39;
	mul.rn.f32 	%f52, %f51, %f50;
	mov.f32 	%f53, 0f3D4A4588;
	mov.f32 	%f54, 0f3DF80F5F;
	mul.rn.f32 	%f55, %f54, %f53;
	mul.f32 	%f56, %f55, 0f40400000;
	fma.rn.f32 	%f57, %f52, 0f3FB8AA3B, 0f336DD092;
	fma.rn.f32 	%f58, 0f3E638E39, 0f32A55E34, %f57;
	fma.rn.f32 	%f59, %f56, %f52, %f58;
	fma.rn.f32 	%f60, %f55, 0f3E638E39, %f59;
	mov.f32 	%f61, 0f405484B1;
	add.rn.f32 	%f62, %f61, %f60;
	mul.rn.f32 	%f63, %f62, %f4;
	cvt.rni.f32.f32 	%f64, %f63;
	sub.f32 	%f65, %f63, %f64;
	neg.f32 	%f66, %f63;
	fma.rn.f32 	%f67, %f62, %f4, %f66;
	mov.f32 	%f68, 0fC05484B1;
	add.rn.f32 	%f69, %f62, %f68;
	neg.f32 	%f70, %f69;
	add.rn.f32 	%f71, %f60, %f70;
	fma.rn.f32 	%f72, %f71, %f4, %f67;
	add.f32 	%f73, %f65, %f72;
	setp.gt.f32 	%p6, %f64, 0f00000000;
	selp.b32 	%r15, 0, -2097152000, %p6;
	abs.f32 	%f74, %f4;
	setp.num.f32 	%p7, %f74, %f74;
	setp.lt.f32 	%p8, %f63, 0f00000000;
	selp.f32 	%f75, 0f00000000, 0f7F800000, %p8;
	abs.f32 	%f76, %f63;
	setp.gt.f32 	%p9, %f76, 0f43180000;
	cvt.rzi.s32.f32 	%r16, %f64;
	shl.b32 	%r17, %r16, 23;
	sub.s32 	%r18, %r17, %r15;
	mov.b32 	%f77, %r18;
	add.s32 	%r19, %r15, 2130706432;
	mov.b32 	%f78, %r19;
	fma.rn.f32 	%f79, %f73, 0f391FCB8E, 0f3AAF85ED;
	fma.rn.f32 	%f80, %f79, %f73, 0f3C1D9856;
	fma.rn.f32 	%f81, %f80, %f73, 0f3D6357BB;
	fma.rn.f32 	%f82, %f81, %f73, 0f3E75FDEC;
	fma.rn.f32 	%f83, %f82, %f73, 0f3F317218;
	fma.rn.f32 	%f84, %f83, %f73, 0f3F800000;
	mul.f32 	%f85, %f84, %f78;
	mul.f32 	%f86, %f85, %f77;
	selp.f32 	%f356, %f75, %f86, %p9;
	@%p7 bra 	$L__BB0_5;
	mov.f32 	%f87, 0f41200000;
	add.rn.f32 	%f356, %f87, %f4;
$L__BB0_5:
	add.f32 	%f88, %f356, 0fBD561B2A;
	div.rn.f32 	%f357, %f88, 0f40B1C71D;
	bra.uni 	$L__BB0_7;
$L__BB0_6:
	add.f32 	%f47, %f1, 0fBDBE12A5;
	div.rn.f32 	%f357, %f47, 0f40ABC3CA;
$L__BB0_7:
	setp.leu.f32 	%p10, %f2, 0f3E194035;
	@%p10 bra 	$L__BB0_12;
	add.f32 	%f91, %f2, 0fBEC5651B;
	div.rn.f32 	%f11, %f91, 0f3E7D1F1D;
	setp.eq.f32 	%p11, %f11, 0f00000000;
	mov.f32 	%f358, 0f3F800000;
	@%p11 bra 	$L__BB0_11;
	mov.f32 	%f92, 0fB1800000;
	mov.f32 	%f93, 0f3EE38E39;
	mul.rn.f32 	%f94, %f93, %f92;
	mov.f32 	%f95, 0f3D4A4588;
	mov.f32 	%f96, 0f3DF80F5F;
	mul.rn.f32 	%f97, %f96, %f95;
	mul.f32 	%f98, %f97, 0f40400000;
	fma.rn.f32 	%f99, %f94, 0f3FB8AA3B, 0f336DD092;
	fma.rn.f32 	%f100, 0f3E638E39, 0f32A55E34, %f99;
	fma.rn.f32 	%f101, %f98, %f94, %f100;
	fma.rn.f32 	%f102, %f97, 0f3E638E39, %f101;
	mov.f32 	%f103, 0f405484B1;
	add.rn.f32 	%f104, %f103, %f102;
	mul.rn.f32 	%f105, %f104, %f11;
	cvt.rni.f32.f32 	%f106, %f105;
	sub.f32 	%f107, %f105, %f106;
	neg.f32 	%f108, %f105;
	fma.rn.f32 	%f109, %f104, %f11, %f108;
	mov.f32 	%f110, 0fC05484B1;
	add.rn.f32 	%f111, %f104, %f110;
	neg.f32 	%f112, %f111;
	add.rn.f32 	%f113, %f102, %f112;
	fma.rn.f32 	%f114, %f113, %f11, %f109;
	add.f32 	%f115, %f107, %f114;
	setp.gt.f32 	%p12, %f106, 0f00000000;
	selp.b32 	%r20, 0, -2097152000, %p12;
	abs.f32 	%f116, %f11;
	setp.num.f32 	%p13, %f116, %f116;
	setp.lt.f32 	%p14, %f105, 0f00000000;
	selp.f32 	%f117, 0f00000000, 0f7F800000, %p14;
	abs.f32 	%f118, %f105;
	setp.gt.f32 	%p15, %f118, 0f43180000;
	cvt.rzi.s32.f32 	%r21, %f106;
	shl.b32 	%r22, %r21, 23;
	sub.s32 	%r23, %r22, %r20;
	mov.b32 	%f119, %r23;
	add.s32 	%r24, %r20, 2130706432;
	mov.b32 	%f120, %r24;
	fma.rn.f32 	%f121, %f115, 0f391FCB8E, 0f3AAF85ED;
	fma.rn.f32 	%f122, %f121, %f115, 0f3C1D9856;
	fma.rn.f32 	%f123, %f122, %f115, 0f3D6357BB;
	fma.rn.f32 	%f124, %f123, %f115, 0f3E75FDEC;
	fma.rn.f32 	%f125, %f124, %f115, 0f3F317218;
	fma.rn.f32 	%f126, %f125, %f115, 0f3F800000;
	mul.f32 	%f127, %f126, %f120;
	mul.f32 	%f128, %f127, %f119;
	selp.f32 	%f358, %f117, %f128, %p15;
	@%p13 bra 	$L__BB0_11;
	mov.f32 	%f129, 0f41200000;
	add.rn.f32 	%f358, %f129, %f11;
$L__BB0_11:
	add.f32 	%f130, %f358, 0fBD561B2A;
	div.rn.f32 	%f359, %f130, 0f40B1C71D;
	bra.uni 	$L__BB0_13;
$L__BB0_12:
	add.f32 	%f89, %f2, 0fBDBE12A5;
	div.rn.f32 	%f359, %f89, 0f40ABC3CA;
$L__BB0_13:
	setp.leu.f32 	%p16, %f3, 0f3E194035;
	@%p16 bra 	$L__BB0_18;
	add.f32 	%f133, %f3, 0fBEC5651B;
	div.rn.f32 	%f18, %f133, 0f3E7D1F1D;
	setp.eq.f32 	%p17, %f18, 0f00000000;
	mov.f32 	%f360, 0f3F800000;
	@%p17 bra 	$L__BB0_17;
	mov.f32 	%f134, 0fB1800000;
	mov.f32 	%f135, 0f3EE38E39;
	mul.rn.f32 	%f136, %f135, %f134;
	mov.f32 	%f137, 0f3D4A4588;
	mov.f32 	%f138, 0f3DF80F5F;
	mul.rn.f32 	%f139, %f138, %f137;
	mul.f32 	%f140, %f139, 0f40400000;
	fma.rn.f32 	%f141, %f136, 0f3FB8AA3B, 0f336DD092;
	fma.rn.f32 	%f142, 0f3E638E39, 0f32A55E34, %f141;
	fma.rn.f32 	%f143, %f140, %f136, %f142;
	fma.rn.f32 	%f144, %f139, 0f3E638E39, %f143;
	mov.f32 	%f145, 0f405484B1;
	add.rn.f32 	%f146, %f145, %f144;
	mul.rn.f32 	%f147, %f146, %f18;
	cvt.rni.f32.f32 	%f148, %f147;
	sub.f32 	%f149, %f147, %f148;
	neg.f32 	%f150, %f147;
	fma.rn.f32 	%f151, %f146, %f18, %f150;
	mov.f32 	%f152, 0fC05484B1;
	add.rn.f32 	%f153, %f146, %f152;
	neg.f32 	%f154, %f153;
	add.rn.f32 	%f155, %f144, %f154;
	fma.rn.f32 	%f156, %f155, %f18, %f151;
	add.f32 	%f157, %f149, %f156;
	setp.gt.f32 	%p18, %f148, 0f00000000;
	selp.b32 	%r25, 0, -2097152000, %p18;
	abs.f32 	%f158, %f18;
	setp.num.f32 	%p19, %f158, %f158;
	setp.lt.f32 	%p20, %f147, 0f00000000;
	selp.f32 	%f159, 0f00000000, 0f7F800000, %p20;
	abs.f32 	%f160, %f147;
	setp.gt.f32 	%p21, %f160, 0f43180000;
	cvt.rzi.s32.f32 	%r26, %f148;
	shl.b32 	%r27, %r26, 23;
	sub.s32 	%r28, %r27, %r25;
	mov.b32 	%f161, %r28;
	add.s32 	%r29, %r25, 2130706432;
	mov.b32 	%f162, %r29;
	fma.rn.f32 	%f163, %f157, 0f391FCB8E, 0f3AAF85ED;
	fma.rn.f32 	%f164, %f163, %f157, 0f3C1D9856;
	fma.rn.f32 	%f165, %f164, %f157, 0f3D6357BB;
	fma.rn.f32 	%f166, %f165, %f157, 0f3E75FDEC;
	fma.rn.f32 	%f167, %f166, %f157, 0f3F317218;
	fma.rn.f32 	%f168, %f167, %f157, 0f3F800000;
	mul.f32 	%f169, %f168, %f162;
	mul.f32 	%f170, %f169, %f161;
	selp.f32 	%f360, %f159, %f170, %p21;
	@%p19 bra 	$L__BB0_17;
	mov.f32 	%f171, 0f41200000;
	add.rn.f32 	%f360, %f171, %f18;
$L__BB0_17:
	add.f32 	%f172, %f360, 0fBD561B2A;
	div.rn.f32 	%f361, %f172, 0f40B1C71D;
	bra.uni 	$L__BB0_19;
$L__BB0_18:
	add.f32 	%f131, %f3, 0fBDBE12A5;
	div.rn.f32 	%f361, %f131, 0f40ABC3CA;
$L__BB0_19:
	mul.f32 	%f173, %f359, 0f3E5BDB5E;
	fma.rn.f32 	%f174, %f357, 0f3F23547E, %f173;
	fma.rn.f32 	%f175, %f361, 0f3DC82E02, %f174;
	mul.f32 	%f176, %f359, 0f3F52E73E;
	fma.rn.f32 	%f177, %f357, 0f3E957AFF, %f176;
	fma.rn.f32 	%f25, %f361, 0fBDED25EE, %f177;
	mul.f32 	%f178, %f359, 0fBD89491F;
	fma.rn.f32 	%f179, %f357, 0f3B375EA6, %f178;
	fma.rn.f32 	%f26, %f361, 0f3F939F23, %f179;
	div.rn.f32 	%f27, %f175, 0f3F73533F;
	setp.leu.f32 	%p22, %f27, 0f3C1118C2;
	@%p22 bra 	$L__BB0_25;
	abs.f32 	%f28, %f27;
	setp.eq.f32 	%p23, %f27, 0f3F800000;
	mov.f32 	%f362, 0f3F800000;
	@%p23 bra 	$L__BB0_26;
	setp.num.f32 	%p24, %f28, %f28;
	@%p24 bra 	$L__BB0_23;
	mov.f32 	%f236, 0f3EAAAAAB;
	add.rn.f32 	%f362, %f27, %f236;
	bra.uni 	$L__BB0_26;
$L__BB0_23:
	setp.lt.f32 	%p25, %f28, 0f00800000;
	mul.f32 	%f181, %f28, 0f4B800000;
	selp.f32 	%f182, %f181, %f28, %p25;
	mov.b32 	%r30, %f182;
	add.s32 	%r31, %r30, -1060439283;
	and.b32  	%r32, %r31, -8388608;
	sub.s32 	%r33, %r30, %r32;
	mov.b32 	%f183, %r33;
	cvt.rn.f32.s32 	%f184, %r32;
	selp.f32 	%f185, 0fC1C00000, 0f00000000, %p25;
	fma.rn.f32 	%f186, %f184, 0f34000000, %f185;
	add.f32 	%f187, %f183, 0fBF800000;
	add.f32 	%f188, %f183, 0f3F800000;
	rcp.approx.ftz.f32 	%f189, %f188;
	add.f32 	%f190, %f187, %f187;
	mul.f32 	%f191, %f190, %f189;
	mul.f32 	%f192, %f191, %f191;
	neg.f32 	%f193, %f191;
	sub.f32 	%f194, %f187, %f191;
	add.f32 	%f195, %f194, %f194;
	fma.rn.f32 	%f196, %f193, %f187, %f195;
	mul.rn.f32 	%f197, %f189, %f196;
	fma.rn.f32 	%f198, %f192, 0f3A2C32E4, 0f3B52E7DB;
	fma.rn.f32 	%f199, %f198, %f192, 0f3C93BB73;
	fma.rn.f32 	%f200, %f199, %f192, 0f3DF6384F;
	mul.rn.f32 	%f201, %f200, %f192;
	fma.rn.f32 	%f202, %f191, 0f3FB8AA3B, %f186;
	mul.f32 	%f203, %f201, 0f40400000;
	sub.f32 	%f204, %f186, %f202;
	fma.rn.f32 	%f205, %f191, 0f3FB8AA3B, %f204;
	fma.rn.f32 	%f206, %f197, 0f3FB8AA3B, %f205;
	fma.rn.f32 	%f207, %f191, 0f32A55E34, %f206;
	fma.rn.f32 	%f208, %f203, %f197, %f207;
	fma.rn.f32 	%f209, %f201, %f191, %f208;
	add.rn.f32 	%f210, %f202, %f209;
	mov.f32 	%f211, 0f3EAAAAAB;
	mul.rn.f32 	%f212, %f210, %f211;
	cvt.rni.f32.f32 	%f213, %f212;
	sub.f32 	%f214, %f212, %f213;
	neg.f32 	%f215, %f212;
	fma.rn.f32 	%f216, %f210, 0f3EAAAAAB, %f215;
	neg.f32 	%f217, %f202;
	add.rn.f32 	%f218, %f210, %f217;
	neg.f32 	%f219, %f218;
	add.rn.f32 	%f220, %f209, %f219;
	fma.rn.f32 	%f221, %f220, 0f3EAAAAAB, %f216;
	add.f32 	%f222, %f214, %f221;
	setp.gt.f32 	%p26, %f213, 0f00000000;
	selp.b32 	%r34, 0, -2097152000, %p26;
	setp.neu.f32 	%p27, %f28, 0f7F800000;
	setp.lt.f32 	%p28, %f212, 0f00000000;
	selp.f32 	%f223, 0f00000000, 0f7F800000, %p28;
	abs.f32 	%f224, %f212;
	setp.gt.f32 	%p29, %f224, 0f43180000;
	cvt.rzi.s32.f32 	%r35, %f213;
	shl.b32 	%r36, %r35, 23;
	sub.s32 	%r37, %r36, %r34;
	mov.b32 	%f225, %r37;
	add.s32 	%r38, %r34, 2130706432;
	mov.b32 	%f226, %r38;
	fma.rn.f32 	%f227, %f222, 0f391FCB8E, 0f3AAF85ED;
	fma.rn.f32 	%f228, %f227, %f222, 0f3C1D9856;
	fma.rn.f32 	%f229, %f228, %f222, 0f3D6357BB;
	fma.rn.f32 	%f230, %f229, %f222, 0f3E75FDEC;
	fma.rn.f32 	%f231, %f230, %f222, 0f3F317218;
	fma.rn.f32 	%f232, %f231, %f222, 0f3F800000;
	mul.f32 	%f233, %f232, %f226;
	mul.f32 	%f234, %f233, %f225;
	selp.f32 	%f362, %f223, %f234, %p29;
	@%p27 bra 	$L__BB0_26;
	add.f32 	%f235, %f27, %f27;
	mov.b32 	%r39, %f235;
	and.b32  	%r40, %r39, 2147483647;
	mov.b32 	%f362, %r40;
	bra.uni 	$L__BB0_26;
$L__BB0_25:
	fma.rn.f32 	%f362, %f27, 0f40F92F1B, 0f3E0D3DC9;
$L__BB0_26:
	setp.leu.f32 	%p30, %f25, 0f3C1118C2;
	@%p30 bra 	$L__BB0_32;
	abs.f32 	%f34, %f25;
	setp.eq.f32 	%p31, %f25, 0f3F800000;
	mov.f32 	%f363, 0f3F800000;
	@%p31 bra 	$L__BB0_33;
	setp.num.f32 	%p32, %f34, %f34;
	@%p32 bra 	$L__BB0_30;
	mov.f32 	%f293, 0f3EAAAAAB;
	add.rn.f32 	%f363, %f25, %f293;
	bra.uni 	$L__BB0_33;
$L__BB0_30:
	setp.lt.f32 	%p33, %f34, 0f00800000;
	mul.f32 	%f238, %f34, 0f4B800000;
	selp.f32 	%f239, %f238, %f34, %p33;
	mov.b32 	%r41, %f239;
	add.s32 	%r42, %r41, -1060439283;
	and.b32  	%r43, %r42, -8388608;
	sub.s32 	%r44, %r41, %r43;
	mov.b32 	%f240, %r44;
	cvt.rn.f32.s32 	%f241, %r43;
	selp.f32 	%f242, 0fC1C00000, 0f00000000, %p33;
	fma.rn.f32 	%f243, %f241, 0f34000000, %f242;
	add.f32 	%f244, %f240, 0fBF800000;
	add.f32 	%f245, %f240, 0f3F800000;
	rcp.approx.ftz.f32 	%f246, %f245;
	add.f32 	%f247, %f244, %f244;
	mul.f32 	%f248, %f247, %f246;
	mul.f32 	%f249, %f248, %f248;
	neg.f32 	%f250, %f248;
	sub.f32 	%f251, %f244, %f248;
	add.f32 	%f252, %f251, %f251;
	fma.rn.f32 	%f253, %f250, %f244, %f252;
	mul.rn.f32 	%f254, %f246, %f253;
	fma.rn.f32 	%f255, %f249, 0f3A2C32E4, 0f3B52E7DB;
	fma.rn.f32 	%f256, %f255, %f249, 0f3C93BB73;
	fma.rn.f32 	%f257, %f256, %f249, 0f3DF6384F;
	mul.rn.f32 	%f258, %f257, %f249;
	fma.rn.f32 	%f259, %f248, 0f3FB8AA3B, %f243;
	mul.f32 	%f260, %f258, 0f40400000;
	sub.f32 	%f261, %f243, %f259;
	fma.rn.f32 	%f262, %f248, 0f3FB8AA3B, %f261;
	fma.rn.f32 	%f263, %f254, 0f3FB8AA3B, %f262;
	fma.rn.f32 	%f264, %f248, 0f32A55E34, %f263;
	fma.rn.f32 	%f265, %f260, %f254, %f264;
	fma.rn.f32 	%f266, %f258, %f248, %f265;
	add.rn.f32 	%f267, %f259, %f266;
	mov.f32 	%f268, 0f3EAAAAAB;
	mul.rn.f32 	%f269, %f267, %f268;
	cvt.rni.f32.f32 	%f270, %f269;
	sub.f32 	%f271, %f269, %f270;
	neg.f32 	%f272, %f269;
	fma.rn.f32 	%f273, %f267, 0f3EAAAAAB, %f272;
	neg.f32 	%f274, %f259;
	add.rn.f32 	%f275, %f267, %f274;
	neg.f32 	%f276, %f275;
	add.rn.f32 	%f277, %f266, %f276;
	fma.rn.f32 	%f278, %f277, 0f3EAAAAAB, %f273;
	add.f32 	%f279, %f271, %f278;
	setp.gt.f32 	%p34, %f270, 0f00000000;
	selp.b32 	%r45, 0, -2097152000, %p34;
	setp.neu.f32 	%p35, %f34, 0f7F800000;
	setp.lt.f32 	%p36, %f269, 0f00000000;
	selp.f32 	%f280, 0f00000000, 0f7F800000, %p36;
	abs.f32 	%f281, %f269;
	setp.gt.f32 	%p37, %f281, 0f43180000;
	cvt.rzi.s32.f32 	%r46, %f270;
	shl.b32 	%r47, %r46, 23;
	sub.s32 	%r48, %r47, %r45;
	mov.b32 	%f282, %r48;
	add.s32 	%r49, %r45, 2130706432;
	mov.b32 	%f283, %r49;
	fma.rn.f32 	%f284, %f279, 0f391FCB8E, 0f3AAF85ED;
	fma.rn.f32 	%f285, %f284, %f279, 0f3C1D9856;
	fma.rn.f32 	%f286, %f285, %f279, 0f3D6357BB;
	fma.rn.f32 	%f287, %f286, %f279, 0f3E75FDEC;
	fma.rn.f32 	%f288, %f287, %f279, 0f3F317218;
	fma.rn.f32 	%f289, %f288, %f279, 0f3F800000;
	mul.f32 	%f290, %f289, %f283;
	mul.f32 	%f291, %f290, %f282;
	selp.f32 	%f363, %f280, %f291, %p37;
	@%p35 bra 	$L__BB0_33;
	add.f32 	%f292, %f25, %f25;
	mov.b32 	%r50, %f292;
	and.b32  	%r51, %r50, 2147483647;
	mov.b32 	%f363, %r51;
	bra.uni 	$L__BB0_33;
$L__BB0_32:
	fma.rn.f32 	%f363, %f25, 0f40F92F1B, 0f3E0D3DC9;
$L__BB0_33:
	div.rn.f32 	%f40, %f26, 0f3F8B5F1C;
	setp.leu.f32 	%p38, %f40, 0f3C1118C2;
	@%p38 bra 	$L__BB0_39;
	abs.f32 	%f41, %f40;
	setp.eq.f32 	%p39, %f40, 0f3F800000;
	mov.f32 	%f364, 0f3F800000;
	@%p39 bra 	$L__BB0_40;
	setp.num.f32 	%p40, %f41, %f41;
	@%p40 bra 	$L__BB0_37;
	mov.f32 	%f350, 0f3EAAAAAB;
	add.rn.f32 	%f364, %f40, %f350;
	bra.uni 	$L__BB0_40;
$L__BB0_37:
	setp.lt.f32 	%p41, %f41, 0f00800000;
	mul.f32 	%f295, %f41, 0f4B800000;
	selp.f32 	%f296, %f295, %f41, %p41;
	mov.b32 	%r52, %f296;
	add.s32 	%r53, %r52, -1060439283;
	and.b32  	%r54, %r53, -8388608;
	sub.s32 	%r55, %r52, %r54;
	mov.b32 	%f297, %r55;
	cvt.rn.f32.s32 	%f298, %r54;
	selp.f32 	%f299, 0fC1C00000, 0f00000000, %p41;
	fma.rn.f32 	%f300, %f298, 0f34000000, %f299;
	add.f32 	%f301, %f297, 0fBF800000;
	add.f32 	%f302, %f297, 0f3F800000;
	rcp.approx.ftz.f32 	%f303, %f302;
	add.f32 	%f304, %f301, %f301;
	mul.f32 	%f305, %f304, %f303;
	mul.f32 	%f306, %f305, %f305;
	neg.f32 	%f307, %f305;
	sub.f32 	%f308, %f301, %f305;
	add.f32 	%f309, %f308, %f308;
	fma.rn.f32 	%f310, %f307, %f301, %f309;
	mul.rn.f32 	%f311, %f303, %f310;
	fma.rn.f32 	%f312, %f306, 0f3A2C32E4, 0f3B52E7DB;
	fma.rn.f32 	%f313, %f312, %f306, 0f3C93BB73;
	fma.rn.f32 	%f314, %f313, %f306, 0f3DF6384F;
	mul.rn.f32 	%f315, %f314, %f306;
	fma.rn.f32 	%f316, %f305, 0f3FB8AA3B, %f300;
	mul.f32 	%f317, %f315, 0f40400000;
	sub.f32 	%f318, %f300, %f316;
	fma.rn.f32 	%f319, %f305, 0f3FB8AA3B, %f318;
	fma.rn.f32 	%f320, %f311, 0f3FB8AA3B, %f319;
	fma.rn.f32 	%f321, %f305, 0f32A55E34, %f320;
	fma.rn.f32 	%f322, %f317, %f311, %f321;
	fma.rn.f32 	%f323, %f315, %f305, %f322;
	add.rn.f32 	%f324, %f316, %f323;
	mov.f32 	%f325, 0f3EAAAAAB;
	mul.rn.f32 	%f326, %f324, %f325;
	cvt.rni.f32.f32 	%f327, %f326;
	sub.f32 	%f328, %f326, %f327;
	neg.f32 	%f329, %f326;
	fma.rn.f32 	%f330, %f324, 0f3EAAAAAB, %f329;
	neg.f32 	%f331, %f316;
	add.rn.f32 	%f332, %f324, %f331;
	neg.f32 	%f333, %f332;
	add.rn.f32 	%f334, %f323, %f333;
	fma.rn.f32 	%f335, %f334, 0f3EAAAAAB, %f330;
	add.f32 	%f336, %f328, %f335;
	setp.gt.f32 	%p42, %f327, 0f00000000;
	selp.b32 	%r56, 0, -2097152000, %p42;
	setp.neu.f32 	%p43, %f41, 0f7F800000;
	setp.lt.f32 	%p44, %f326, 0f00000000;
	selp.f32 	%f337, 0f00000000, 0f7F800000, %p44;
	abs.f32 	%f338, %f326;
	setp.gt.f32 	%p45, %f338, 0f43180000;
	cvt.rzi.s32.f32 	%r57, %f327;
	shl.b32 	%r58, %r57, 23;
	sub.s32 	%r59, %r58, %r56;
	mov.b32 	%f339, %r59;
	add.s32 	%r60, %r56, 2130706432;
	mov.b32 	%f340, %r60;
	fma.rn.f32 	%f341, %f336, 0f391FCB8E, 0f3AAF85ED;
	fma.rn.f32 	%f342, %f341, %f336, 0f3C1D9856;
	fma.rn.f32 	%f343, %f342, %f336, 0f3D6357BB;
	fma.rn.f32 	%f344, %f343, %f336, 0f3E75FDEC;
	fma.rn.f32 	%f345, %f344, %f336, 0f3F317218;
	fma.rn.f32 	%f346, %f345, %f336, 0f3F800000;
	mul.f32 	%f347, %f346, %f340;
	mul.f32 	%f348, %f347, %f339;
	selp.f32 	%f364, %f337, %f348, %p45;
	@%p43 bra 	$L__BB0_40;
	add.f32 	%f349, %f40, %f40;
	mov.b32 	%r61, %f349;
	and.b32  	%r62, %r61, 2147483647;
	mov.b32 	%f364, %r62;
	bra.uni 	$L__BB0_40;
$L__BB0_39:
	fma.rn.f32 	%f364, %f40, 0f40F92F1B, 0f3E0D3DC9;
$L__BB0_40:
	fma.rn.f32 	%f351, %f363, 0f3F947AE1, 0fBE23D70A;
	sub.f32 	%f352, %f362, %f363;
	fma.rn.f32 	%f353, %f352, 0f40200000, 0f3F000000;
	sub.f32 	%f354, %f363, %f364;
	add.f32 	%f355, %f354, 0f3F000000;
	cvta.to.global.u64 	%rd6, %rd3;
	add.s64 	%rd8, %rd6, %rd5;
	st.global.f32 	[%rd8], %f351;
	st.global.f32 	[%rd8+4], %f353;
	st.global.f32 	[%rd8+8], %f355;
	st.global.f32 	[%rd1], %f351;
$L__BB0_41:
	ret;

}
	// .globl	_Z13d_lab_to_arriPfii
.visible .entry _Z13d_lab_to_arriPfii(
	.param .u64 .ptr .align 1 _Z13d_lab_to_arriPfii_param_0,
	.param .u32 _Z13d_lab_to_arriPfii_param_1,
	.param .u32 _Z13d_lab_to_arriPfii_param_2
)
{
	.reg .pred 	%p<19>;
	.reg .b32 	%r<27>;
	.reg .b32 	%f<123>;
	.reg .b64 	%rd<5>;

	ld.param.u64 	%rd2, [_Z13d_lab_to_arriPfii_param_0];
	ld.param.u32 	%r3, [_Z13d_lab_to_arriPfii_param_1];
	ld.param.u32 	%r4, [_Z13d_lab_to_arriPfii_param_2];
	mov.u32 	%r6, %ctaid.x;
	mov.u32 	%r7, %ntid.x;
	mov.u32 	%r8, %tid.x;
	mad.lo.s32 	%r1, %r6, %r7, %r8;
	mov.u32 	%r9, %ctaid.y;
	mov.u32 	%r10, %ntid.y;
	mov.u32 	%r11, %tid.y;
	mad.lo.s32 	%r12, %r9, %r10, %r11;
	setp.ge.s32 	%p1, %r1, %r3;
	setp.ge.s32 	%p2, %r12, %r4;
	or.pred  	%p3, %p1, %p2;
	@%p3 bra 	$L__BB1_20;
	cvta.to.global.u64 	%rd3, %rd2;
	mad.lo.s32 	%r13, %r3, %r12, %r1;
	shl.b32 	%r14, %r13, 2;
	mul.wide.s32 	%rd4, %r14, 4;
	add.s64 	%rd1, %rd3, %rd4;
	ld.global.f32 	%f27, [%rd1];
	ld.global.f32 	%f1, [%rd1+4];
	ld.global.f32 	%f2, [%rd1+8];
	add.f32 	%f28, %f27, 0f3E23D70A;
	div.rn.f32 	%f3, %f28, 0f3F947AE1;
	setp.ltu.f32 	%p4, %f3, 0f3E53DBC2;
	@%p4 bra 	$L__BB1_3;
	mul.f32 	%f29, %f3, %f3;
	mul.f32 	%f117, %f3, %f29;
	bra.uni 	$L__BB1_4;
$L__BB1_3:
	add.f32 	%f30, %f3, 0fBE0D3DC9;
	div.rn.f32 	%f117, %f30, 0f40F92F1B;
$L__BB1_4:
	add.f32 	%f31, %f1, 0fBF000000;
	div.rn.f32 	%f32, %f31, 0f40200000;
	add.f32 	%f7, %f3, %f32;
	setp.ltu.f32 	%p5, %f7, 0f3E53DBC2;
	@%p5 bra 	$L__BB1_6;
	mul.f32 	%f33, %f7, 0f3F73533F;
	mul.f32 	%f34, %f7, %f33;
	mul.f32 	%f118, %f7, %f34;
	bra.uni 	$L__BB1_7;
$L__BB1_6:
	add.f32 	%f35, %f7, 0fBE0D3DC9;
	mul.f32 	%f36, %f35, 0f3F73533F;
	div.rn.f32 	%f118, %f36, 0f40F92F1B;
$L__BB1_7:
	add.f32 	%f37, %f2, 0fBF000000;
	sub.f32 	%f11, %f3, %f37;
	setp.ltu.f32 	%p6, %f11, 0f3E53DBC2;
	@%p6 bra 	$L__BB1_9;
	mul.f32 	%f38, %f11, 0f3F8B5F1C;
	mul.f32 	%f39, %f11, %f38;
	mul.f32 	%f119, %f11, %f39;
	bra.uni 	$L__BB1_10;
$L__BB1_9:
	add.f32 	%f40, %f11, 0fBE0D3DC9;
	mul.f32 	%f41, %f40, 0f3F8B5F1C;
	div.rn.f32 	%f119, %f41, 0f40F92F1B;
$L__BB1_10:
	mul.f32 	%f42, %f117, 0fBEF70EB2;
	fma.rn.f32 	%f43, %f118, 0f3FE5001D, %f42;
	fma.rn.f32 	%f15, %f119, 0fBE4CE0B9, %f43;
	mul.f32 	%f44, %f118, 0fBF23CD25;
	fma.rn.f32 	%f45, %f117, 0f3FB2BD3C, %f44;
	fma.rn.f32 	%f16, %f119, 0f3E47192F, %f45;
	mul.f32 	%f46, %f118, 0fBD2A1D75;
	fma.rn.f32 	%f47, %f117, 0f3DA89F41, %f46;
	fma.rn.f32 	%f17, %f119, 0f3F60FD7E, %f47;
	setp.leu.f32 	%p7, %f15, 0f3C2D85E0;
	@%p7 bra 	$L__BB1_12;
	fma.rn.f32 	%f48, %f15, 0f40B1C71D, 0f3D561B2A;
	setp.lt.f32 	%p8, %f48, 0f00800000;
	mul.f32 	%f49, %f48, 0f4B000000;
	selp.f32 	%f50, %f49, %f48, %p8;
	selp.f32 	%f51, 0fC1B80000, 0f00000000, %p8;
	mov.b32 	%r15, %f50;
	add.s32 	%r16, %r15, -1059760811;
	and.b32  	%r17, %r16, -8388608;
	sub.s32 	%r18, %r15, %r17;
	mov.b32 	%f52, %r18;
	cvt.rn.f32.s32 	%f53, %r17;
	fma.rn.f32 	%f54, %f53, 0f34000000, %f51;
	add.f32 	%f55, %f52, 0fBF800000;
	fma.rn.f32 	%f56, %f55, 0fBE055027, 0f3E1039F6;
	fma.rn.f32 	%f57, %f56, %f55, 0fBDF8CDCC;
	fma.rn.f32 	%f58, %f57, %f55, 0f3E0F2955;
	fma.rn.f32 	%f59, %f58, %f55, 0fBE2AD8B9;
	fma.rn.f32 	%f60, %f59, %f55, 0f3E4CED0B;
	fma.rn.f32 	%f61, %f60, %f55, 0fBE7FFF22;
	fma.rn.f32 	%f62, %f61, %f55, 0f3EAAAA78;
	fma.rn.f32 	%f63, %f62, %f55, 0fBF000000;
	mul.f32 	%f64, %f55, %f63;
	fma.rn.f32 	%f65, %f64, %f55, %f55;
	fma.rn.f32 	%f66, %f54, 0f3F317218, %f65;
	setp.gt.u32 	%p9, %r15, 2139095039;
	fma.rn.f32 	%f67, %f50, 0f7F800000, 0f7F800000;
	selp.f32 	%f68, %f67, %f66, %p9;
	setp.eq.f32 	%p10, %f50, 0f00000000;
	mul.f32 	%f69, %f68, 0f3EDE5BD9;
	fma.rn.f32 	%f70, %f69, 0f3E7D1F60, 0f3EC5651B;
	selp.f32 	%f120, 0fFF800000, %f70, %p10;
	bra.uni 	$L__BB1_13;
$L__BB1_12:
	fma.rn.f32 	%f120, %f15, 0f40ABC3D4, 0f3DBE12A5;
$L__BB1_13:
	setp.leu.f32 	%p11, %f16, 0f3C2D85E0;
	@%p11 bra 	$L__BB1_15;
	fma.rn.f32 	%f71, %f16, 0f40B1C71D, 0f3D561B2A;
	setp.lt.f32 	%p12, %f71, 0f00800000;
	mul.f32 	%f72, %f71, 0f4B000000;
	selp.f32 	%f73, %f72, %f71, %p12;
	selp.f32 	%f74, 0fC1B80000, 0f00000000, %p12;
	mov.b32 	%r19, %f73;
	add.s32 	%r20, %r19, -1059760811;
	and.b32  	%r21, %r20, -8388608;
	sub.s32 	%r22, %r19, %r21;
	mov.b32 	%f75, %r22;
	cvt.rn.f32.s32 	%f76, %r21;
	fma.rn.f32 	%f77, %f76, 0f34000000, %f74;
	add.f32 	%f78, %f75, 0fBF800000;
	fma.rn.f32 	%f79, %f78, 0fBE055027, 0f3E1039F6;
	fma.rn.f32 	%f80, %f79, %f78, 0fBDF8CDCC;
	fma.rn.f32 	%f81, %f80, %f78, 0f3E0F2955;
	fma.rn.f32 	%f82, %f81, %f78, 0fBE2AD8B9;
	fma.rn.f32 	%f83, %f82, %f78, 0f3E4CED0B;
	fma.rn.f32 	%f84, %f83, %f78, 0fBE7FFF22;
	fma.rn.f32 	%f85, %f84, %f78, 0f3EAAAA78;
	fma.rn.f32 	%f86, %f85, %f78, 0fBF000000;
	mul.f32 	%f87, %f78, %f86;
	fma.rn.f32 	%f88, %f87, %f78, %f78;
	fma.rn.f32 	%f89, %f77, 0f3F317218, %f88;
	setp.gt.u32 	%p13, %r19, 2139095039;
	fma.rn.f32 	%f90, %f73, 0f7F800000, 0f7F800000;
	selp.f32 	%f91, %f90, %f89, %p13;
	setp.eq.f32 	%p14, %f73, 0f00000000;
	mul.f32 	%f92, %f91, 0f3EDE5BD9;
	fma.rn.f32 	%f93, %f92, 0f3E7D1F60, 0f3EC5651B;
	selp.f32 	%f121, 0fFF800000, %f93, %p14;
	bra.uni 	$L__BB1_16;
$L__BB1_15:
	fma.rn.f32 	%f121, %f16, 0f40ABC3D4, 0f3DBE12A5;
$L__BB1_16:
	setp.leu.f32 	%p15, %f17, 0f3C2D85E0;
	@%p15 bra 	$L__BB1_18;
	fma.rn.f32 	%f94, %f17, 0f40B1C71D, 0f3D561B2A;
	setp.lt.f32 	%p16, %f94, 0f00800000;
	mul.f32 	%f95, %f94, 0f4B000000;
	selp.f32 	%f96, %f95, %f94, %p16;
	selp.f32 	%f97, 0fC1B80000, 0f00000000, %p16;
	mov.b32 	%r23, %f96;
	add.s32 	%r24, %r23, -1059760811;
	and.b32  	%r25, %r24, -8388608;
	sub.s32 	%r26, %r23, %r25;
	mov.b32 	%f98, %r26;
	cvt.rn.f32.s32 	%f99, %r25;
	fma.rn.f32 	%f100, %f99, 0f34000000, %f97;
	add.f32 	%f101, %f98, 0fBF800000;
	fma.rn.f32 	%f102, %f101, 0fBE055027, 0f3E1039F6;
	fma.rn.f32 	%f103, %f102, %f101, 0fBDF8CDCC;
	fma.rn.f32 	%f104, %f103, %f101, 0f3E0F2955;
	fma.rn.f32 	%f105, %f104, %f101, 0fBE2AD8B9;
	fma.rn.f32 	%f106, %f105, %f101, 0f3E4CED0B;
	fma.rn.f32 	%f107, %f106, %f101, 0fBE7FFF22;
	fma.rn.f32 	%f108, %f107, %f101, 0f3EAAAA78;
	fma.rn.f32 	%f109, %f108, %f101, 0fBF000000;
	mul.f32 	%f110, %f101, %f109;
	fma.rn.f32 	%f111, %f110, %f101, %f101;
	fma.rn.f32 	%f112, %f100, 0f3F317218, %f111;
	setp.gt.u32 	%p17, %r23, 2139095039;
	fma.rn.f32 	%f113, %f96, 0f7F800000, 0f7F800000;
	selp.f32 	%f114, %f113, %f112, %p17;
	setp.eq.f32 	%p18, %f96, 0f00000000;
	mul.f32 	%f115, %f114, 0f3EDE5BD9;
	fma.rn.f32 	%f116, %f115, 0f3E7D1F60, 0f3EC5651B;
	selp.f32 	%f122, 0fFF800000, %f116, %p18;
	bra.uni 	$L__BB1_19;
$L__BB1_18:
	fma.rn.f32 	%f122, %f17, 0f40ABC3D4, 0f3DBE12A5;
$L__BB1_19:
	st.global.f32 	[%rd1], %f120;
	st.global.f32 	[%rd1+4], %f121;
	st.global.f32 	[%rd1+8], %f122;
$L__BB1_20:
	ret;

}
	// .globl	_Z16d_acescct_to_labPfS_ii
.visible .entry _Z16d_acescct_to_labPfS_ii(
	.param .u64 .ptr .align 1 _Z16d_acescct_to_labPfS_ii_param_0,
	.param .u64 .ptr .align 1 _Z16d_acescct_to_labPfS_ii_param_1,
	.param .u32 _Z16d_acescct_to_labPfS_ii_param_2,
	.param .u32 _Z16d_acescct_to_labPfS_ii_param_3
)
{
	.reg .pred 	%p<46>;
	.reg .b32 	%r<63>;
	.reg .b32 	%f<347>;
	.reg .b64 	%rd<9>;

	ld.param.u64 	%rd2, [_Z16d_acescct_to_labPfS_ii_param_0];
	ld.param.u64 	%rd3, [_Z16d_acescct_to_labPfS_ii_param_1];
	ld.param.u32 	%r4, [_Z16d_acescct_to_labPfS_ii_param_2];
	ld.param.u32 	%r5, [_Z16d_acescct_to_labPfS_ii_param_3];
	mov.u32 	%r7, %ctaid.x;
	mov.u32 	%r8, %ntid.x;
	mov.u32 	%r9, %tid.x;
	mad.lo.s32 	%r1, %r7, %r8, %r9;
	mov.u32 	%r10, %ctaid.y;
	mov.u32 	%r11, %ntid.y;
	mov.u32 	%r12, %tid.y;
	mad.lo.s32 	%r13, %r10, %r11, %r12;
	setp.ge.s32 	%p1, %r1, %r4;
	setp.ge.s32 	%p2, %r13, %r5;
	or.pred  	%p3, %p1, %p2;
	@%p3 bra 	$L__BB2_38;
	cvta.to.global.u64 	%rd4, %rd2;
	mad.lo.s32 	%r14, %r4, %r13, %r1;
	shl.b32 	%r3, %r14, 2;
	mul.wide.s32 	%rd5, %r3, 4;
	add.s64 	%rd1, %rd4, %rd5;
	ld.global.f32 	%f1, [%rd1];
	ld.global.f32 	%f2, [%rd1+4];
	ld.global.f32 	%f3, [%rd1+8];
	setp.leu.f32 	%p4, %f1, 0f3E1EFA28;
	@%p4 bra 	$L__BB2_5;
	fma.rn.f32 	%f4, %f1, 0f418C28F6, 0fC11B851F;
	setp.eq.f32 	%p5, %f4, 0f00000000;
	mov.f32 	%f341, 0f3F800000;
	@%p5 bra 	$L__BB2_6;
	mov.f32 	%f43, 0f00000000;
	mov.f32 	%f44, 0f3F000000;
	mul.rn.f32 	%f45, %f44, %f43;
	mov.f32 	%f46, 0f3DF6384F;
	mul.rn.f32 	%f47, %f46, %f43;
	mul.f32 	%f48, %f47, 0f40400000;
	fma.rn.f32 	%f49, %f45, 0f3FB8AA3B, 0f00000000;
	add.f32 	%f50, %f49, 0f00000000;
	fma.rn.f32 	%f51, %f48, %f45, %f50;
	fma.rn.f32 	%f52, %f47, 0f00000000, %f51;
	mov.f32 	%f53, 0f3F800000;
	add.rn.f32 	%f54, %f53, %f52;
	mul.rn.f32 	%f55, %f54, %f4;
	cvt.rni.f32.f32 	%f56, %f55;
	sub.f32 	%f57, %f55, %f56;
	neg.f32 	%f58, %f55;
	fma.rn.f32 	%f59, %f54, %f4, %f58;
	mov.f32 	%f60, 0fBF800000;
	add.rn.f32 	%f61, %f54, %f60;
	neg.f32 	%f62, %f61;
	add.rn.f32 	%f63, %f52, %f62;
	fma.rn.f32 	%f64, %f63, %f4, %f59;
	add.f32 	%f65, %f57, %f64;
	setp.gt.f32 	%p6, %f56, 0f00000000;
	selp.b32 	%r15, 0, -2097152000, %p6;
	abs.f32 	%f66, %f4;
	setp.num.f32 	%p7, %f66, %f66;
	setp.lt.f32 	%p8, %f55, 0f00000000;
	selp.f32 	%f67, 0f00000000, 0f7F800000, %p8;
	abs.f32 	%f68, %f55;
	setp.gt.f32 	%p9, %f68, 0f43180000;
	cvt.rzi.s32.f32 	%r16, %f56;
	shl.b32 	%r17, %r16, 23;
	sub.s32 	%r18, %r17, %r15;
	mov.b32 	%f69, %r18;
	add.s32 	%r19, %r15, 2130706432;
	mov.b32 	%f70, %r19;
	fma.rn.f32 	%f71, %f65, 0f391FCB8E, 0f3AAF85ED;
	fma.rn.f32 	%f72, %f71, %f65, 0f3C1D9856;
	fma.rn.f32 	%f73, %f72, %f65, 0f3D6357BB;
	fma.rn.f32 	%f74, %f73, %f65, 0f3E75FDEC;
	fma.rn.f32 	%f75, %f74, %f65, 0f3F317218;
	fma.rn.f32 	%f76, %f75, %f65, 0f3F800000;
	mul.f32 	%f77, %f76, %f70;
	mul.f32 	%f78, %f77, %f69;
	selp.f32 	%f341, %f67, %f78, %p9;
	@%p7 bra 	$L__BB2_6;
	mov.f32 	%f79, 0f40000000;
	add.rn.f32 	%f341, %f79, %f4;
	bra.uni 	$L__BB2_6;
$L__BB2_5:
	add.f32 	%f41, %f1, 0fBD954F7F;
	div.rn.f32 	%f341, %f41, 0f4128A4D0;
$L__BB2_6:
	setp.leu.f32 	%p10, %f2, 0f3E1EFA28;
	@%p10 bra 	$L__BB2_10;
	fma.rn.f32 	%f9, %f2, 0f418C28F6, 0fC11B851F;
	setp.eq.f32 	%p11, %f9, 0f00000000;
	mov.f32 	%f342, 0f3F800000;
	@%p11 bra 	$L__BB2_11;
	mov.f32 	%f82, 0f00000000;
	mov.f32 	%f83, 0f3F000000;
	mul.rn.f32 	%f84, %f83, %f82;
	mov.f32 	%f85, 0f3DF6384F;
	mul.rn.f32 	%f86, %f85, %f82;
	mul.f32 	%f87, %f86, 0f40400000;
	fma.rn.f32 	%f88, %f84, 0f3FB8AA3B, 0f00000000;
	add.f32 	%f89, %f88, 0f00000000;
	fma.rn.f32 	%f90, %f87, %f84, %f89;
	fma.rn.f32 	%f91, %f86, 0f00000000, %f90;
	mov.f32 	%f92, 0f3F800000;
	add.rn.f32 	%f93, %f92, %f91;
	mul.rn.f32 	%f94, %f93, %f9;
	cvt.rni.f32.f32 	%f95, %f94;
	sub.f32 	%f96, %f94, %f95;
	neg.f32 	%f97, %f94;
	fma.rn.f32 	%f98, %f93, %f9, %f97;
	mov.f32 	%f99, 0fBF800000;
	add.rn.f32 	%f100, %f93, %f99;
	neg.f32 	%f101, %f100;
	add.rn.f32 	%f102, %f91, %f101;
	fma.rn.f32 	%f103, %f102, %f9, %f98;
	add.f32 	%f104, %f96, %f103;
	setp.gt.f32 	%p12, %f95, 0f00000000;
	selp.b32 	%r20, 0, -2097152000, %p12;
	abs.f32 	%f105, %f9;
	setp.num.f32 	%p13, %f105, %f105;
	setp.lt.f32 	%p14, %f94, 0f00000000;
	selp.f32 	%f106, 0f00000000, 0f7F800000, %p14;
	abs.f32 	%f107, %f94;
	setp.gt.f32 	%p15, %f107, 0f43180000;
	cvt.rzi.s32.f32 	%r21, %f95;
	shl.b32 	%r22, %r21, 23;
	sub.s32 	%r23, %r22, %r20;
	mov.b32 	%f108, %r23;
	add.s32 	%r24, %r20, 2130706432;
	mov.b32 	%f109, %r24;
	fma.rn.f32 	%f110, %f104, 0f391FCB8E, 0f3AAF85ED;
	fma.rn.f32 	%f111, %f110, %f104, 0f3C1D9856;
	fma.rn.f32 	%f112, %f111, %f104, 0f3D6357BB;
	fma.rn.f32 	%f113, %f112, %f104, 0f3E75FDEC;
	fma.rn.f32 	%f114, %f113, %f104, 0f3F317218;
	fma.rn.f32 	%f115, %f114, %f104, 0f3F800000;
	mul.f32 	%f116, %f115, %f109;
	mul.f32 	%f117, %f116, %f108;
	selp.f32 	%f342, %f106, %f117, %p15;
	@%p13 bra 	$L__BB2_11;
	mov.f32 	%f118, 0f40000000;
	add.rn.f32 	%f342, %f118, %f9;
	bra.uni 	$L__BB2_11;
$L__BB2_10:
	add.f32 	%f80, %f2, 0fBD954F7F;
	div.rn.f32 	%f342, %f80, 0f4128A4D0;
$L__BB2_11:
	setp.leu.f32 	%p16, %f3, 0f3E1EFA28;
	@%p16 bra 	$L__BB2_15;
	fma.rn.f32 	%f14, %f3, 0f418C28F6, 0fC11B851F;
	setp.eq.f32 	%p17, %f14, 0f00000000;
	mov.f32 	%f343, 0f3F800000;
	@%p17 bra 	$L__BB2_16;
	mov.f32 	%f121, 0f00000000;
	mov.f32 	%f122, 0f3F000000;
	mul.rn.f32 	%f123, %f122, %f121;
	mov.f32 	%f124, 0f3DF6384F;
	mul.rn.f32 	%f125, %f124, %f121;
	mul.f32 	%f126, %f125, 0f40400000;
	fma.rn.f32 	%f127, %f123, 0f3FB8AA3B, 0f00000000;
	add.f32 	%f128, %f127, 0f00000000;
	fma.rn.f32 	%f129, %f126, %f123, %f128;
	fma.rn.f32 	%f130, %f125, 0f00000000, %f129;
	mov.f32 	%f131, 0f3F800000;
	add.rn.f32 	%f132, %f131, %f130;
	mul.rn.f32 	%f133, %f132, %f14;
	cvt.rni.f32.f32 	%f134, %f133;
	sub.f32 	%f135, %f133, %f134;
	neg.f32 	%f136, %f133;
	fma.rn.f32 	%f137, %f132, %f14, %f136;
	mov.f32 	%f138, 0fBF800000;
	add.rn.f32 	%f139, %f132, %f138;
	neg.f32 	%f140, %f139;
	add.rn.f32 	%f141, %f130, %f140;
	fma.rn.f32 	%f142, %f141, %f14, %f137;
	add.f32 	%f143, %f135, %f142;
	setp.gt.f32 	%p18, %f134, 0f00000000;
	selp.b32 	%r25, 0, -2097152000, %p18;
	abs.f32 	%f144, %f14;
	setp.num.f32 	%p19, %f144, %f144;
	setp.lt.f32 	%p20, %f133, 0f00000000;
	selp.f32 	%f145, 0f00000000, 0f7F800000, %p20;
	abs.f32 	%f146, %f133;
	setp.gt.f32 	%p21, %f146, 0f43180000;
	cvt.rzi.s32.f32 	%r26, %f134;
	shl.b32 	%r27, %r26, 23;
	sub.s32 	%r28, %r27, %r25;
	mov.b32 	%f147, %r28;
	add.s32 	%r29, %r25, 2130706432;
	mov.b32 	%f148, %r29;
	fma.rn.f32 	%f149, %f143, 0f391FCB8E, 0f3AAF85ED;
	fma.rn.f32 	%f150, %f149, %f143, 0f3C1D9856;
	fma.rn.f32 	%f151, %f150, %f143, 0f3D6357BB;
	fma.rn.f32 	%f152, %f151, %f143, 0f3E75FDEC;
	fma.rn.f32 	%f153, %f152, %f143, 0f3F317218;
	fma.rn.f32 	%f154, %f153, %f143, 0f3F800000;
	mul.f32 	%f155, %f154, %f148;
	mul.f32 	%f156, %f155, %f147;
	selp.f32 	%f343, %f145, %f156, %p21;
	@%p19 bra 	$L__BB2_16;
	mov.f32 	%f157, 0f40000000;
	add.rn.f32 	%f343, %f157, %f14;
	bra.uni 	$L__BB2_16;
$L__BB2_15:
	add.f32 	%f119, %f3, 0fBD954F7F;
	div.rn.f32 	%f343, %f119, 0f4128A4D0;
$L__BB2_16:
	mul.f32 	%f158, %f342, 0f3E093866;
	fma.rn.f32 	%f159, %f341, 0f3F299699, %f158;
	fma.rn.f32 	%f160, %f343, 0f3E1FEFAA, %f159;
	mul.f32 	%f161, %f342, 0f3F2C909F;
	fma.rn.f32 	%f162, %f341, 0f3E8B6190, %f161;
	fma.rn.f32 	%f19, %f343, 0f3D5BE98A, %f162;
	mul.f32 	%f163, %f341, 0fBBB6AB8D;
	fma.rn.f32 	%f164, %f342, 0f3B850FE7, %f163;
	fma.rn.f32 	%f20, %f343, 0f3F8152CB, %f164;
	div.rn.f32 	%f21, %f160, 0f3F73533F;
	setp.leu.f32 	%p22, %f21, 0f3C1118C2;
	@%p22 bra 	$L__BB2_22;
	abs.f32 	%f22, %f21;
	setp.eq.f32 	%p23, %f21, 0f3F800000;
	mov.f32 	%f344, 0f3F800000;
	@%p23 bra 	$L__BB2_23;
	setp.num.f32 	%p24, %f22, %f22;
	@%p24 bra 	$L__BB2_20;
	mov.f32 	%f221, 0f3EAAAAAB;
	add.rn.f32 	%f344, %f21, %f221;
	bra.uni 	$L__BB2_23;
$L__BB2_20:
	setp.lt.f32 	%p25, %f22, 0f00800000;
	mul.f32 	%f166, %f22, 0f4B800000;
	selp.f32 	%f167, %f166, %f22, %p25;
	mov.b32 	%r30, %f167;
	add.s32 	%r31, %r30, -1060439283;
	and.b32  	%r32, %r31, -8388608;
	sub.s32 	%r33, %r30, %r32;
	mov.b32 	%f168, %r33;
	cvt.rn.f32.s32 	%f169, %r32;
	selp.f32 	%f170, 0fC1C00000, 0f00000000, %p25;
	fma.rn.f32 	%f171, %f169, 0f34000000, %f170;
	add.f32 	%f172, %f168, 0fBF800000;
	add.f32 	%f173, %f168, 0f3F800000;
	rcp.approx.ftz.f32 	%f174, %f173;
	add.f32 	%f175, %f172, %f172;
	mul.f32 	%f176, %f175, %f174;
	mul.f32 	%f177, %f176, %f176;
	neg.f32 	%f178, %f176;
	sub.f32 	%f179, %f172, %f176;
	add.f32 	%f180, %f179, %f179;
	fma.rn.f32 	%f181, %f178, %f172, %f180;
	mul.rn.f32 	%f182, %f174, %f181;
	fma.rn.f32 	%f183, %f177, 0f3A2C32E4, 0f3B52E7DB;
	fma.rn.f32 	%f184, %f183, %f177, 0f3C93BB73;
	fma.rn.f32 	%f185, %f184, %f177, 0f3DF6384F;
	mul.rn.f32 	%f186, %f185, %f177;
	fma.rn.f32 	%f187, %f176, 0f3FB8AA3B, %f171;
	mul.f32 	%f188, %f186, 0f40400000;
	sub.f32 	%f189, %f171, %f187;
	fma.rn.f32 	%f190, %f176, 0f3FB8AA3B, %f189;
	fma.rn.f32 	%f191, %f182, 0f3FB8AA3B, %f190;
	fma.rn.f32 	%f192, %f176, 0f32A55E34, %f191;
	fma.rn.f32 	%f193, %f188, %f182, %f192;
	fma.rn.f32 	%f194, %f186, %f176, %f193;
	add.rn.f32 	%f195, %f187, %f194;
	mov.f32 	%f196, 0f3EAAAAAB;
	mul.rn.f32 	%f197, %f195, %f196;
	cvt.rni.f32.f32 	%f198, %f197;
	sub.f32 	%f199, %f197, %f198;
	neg.f32 	%f200, %f197;
	fma.rn.f32 	%f201, %f195, 0f3EAAAAAB, %f200;
	neg.f32 	%f202, %f187;
	add.rn.f32 	%f203, %f195, %f202;
	neg.f32 	%f204, %f203;
	add.rn.f32 	%f205, %f194, %f204;
	fma.rn.f32 	%f206, %f205, 0f3EAAAAAB, %f201;
	add.f32 	%f207, %f199, %f206;
	setp.gt.f32 	%p26, %f198, 0f00000000;
	selp.b32 	%r34, 0, -2097152000, %p26;
	setp.neu.f32 	%p27, %f22, 0f7F800000;
	setp.lt.f32 	%p28, %f197, 0f00000000;
	selp.f32 	%f208, 0f00000000, 0f7F800000, %p28;
	abs.f32 	%f209, %f197;
	setp.gt.f32 	%p29, %f209, 0f43180000;
	cvt.rzi.s32.f32 	%r35, %f198;
	shl.b32 	%r36, %r35, 23;
	sub.s32 	%r37, %r36, %r34;
	mov.b32 	%f210, %r37;
	add.s32 	%r38, %r34, 2130706432;
	mov.b32 	%f211, %r38;
	fma.rn.f32 	%f212, %f207, 0f391FCB8E, 0f3AAF85ED;
	fma.rn.f32 	%f213, %f212, %f207, 0f3C1D9856;
	fma.rn.f32 	%f214, %f213, %f207, 0f3D6357BB;
	fma.rn.f32 	%f215, %f214, %f207, 0f3E75FDEC;
	fma.rn.f32 	%f216, %f215, %f207, 0f3F317218;
	fma.rn.f32 	%f217, %f216, %f207, 0f3F800000;
	mul.f32 	%f218, %f217, %f211;
	mul.f32 	%f219, %f218, %f210;
	selp.f32 	%f344, %f208, %f219, %p29;
	@%p27 bra 	$L__BB2_23;
	add.f32 	%f220, %f21, %f21;
	mov.b32 	%r39, %f220;
	and.b32  	%r40, %r39, 2147483647;
	mov.b32 	%f344, %r40;
	bra.uni 	$L__BB2_23;
$L__BB2_22:
	fma.rn.f32 	%f344, %f21, 0f40F92F1B, 0f3E0D3DC9;
$L__BB2_23:
	setp.leu.f32 	%p30, %f19, 0f3C1118C2;
	@%p30 bra 	$L__BB2_29;
	abs.f32 	%f28, %f19;
	setp.eq.f32 	%p31, %f19, 0f3F800000;
	mov.f32 	%f345, 0f3F800000;
	@%p31 bra 	$L__BB2_30;
	setp.num.f32 	%p32, %f28, %f28;
	@%p32 bra 	$L__BB2_27;
	mov.f32 	%f278, 0f3EAAAAAB;
	add.rn.f32 	%f345, %f19, %f278;
	bra.uni 	$L__BB2_30;
$L__BB2_27:
	setp.lt.f32 	%p33, %f28, 0f00800000;
	mul.f32 	%f223, %f28, 0f4B800000;
	selp.f32 	%f224, %f223, %f28, %p33;
	mov.b32 	%r41, %f224;
	add.s32 	%r42, %r41, -1060439283;
	and.b32  	%r43, %r42, -8388608;
	sub.s32 	%r44, %r41, %r43;
	mov.b32 	%f225, %r44;
	cvt.rn.f32.s32 	%f226, %r43;
	selp.f32 	%f227, 0fC1C00000, 0f00000000, %p33;
	fma.rn.f32 	%f228, %f226, 0f34000000, %f227;
	add.f32 	%f229, %f225, 0fBF800000;
	add.f32 	%f230, %f225, 0f3F800000;
	rcp.approx.ftz.f32 	%f231, %f230;
	add.f32 	%f232, %f229, %f229;
	mul.f32 	%f233, %f232, %f231;
	mul.f32 	%f234, %f233, %f233;
	neg.f32 	%f235, %f233;
	sub.f32 	%f236, %f229, %f233;
	add.f32 	%f237, %f236, %f236;
	fma.rn.f32 	%f238, %f235, %f229, %f237;
	mul.rn.f32 	%f239, %f231, %f238;
	fma.rn.f32 	%f240, %f234, 0f3A2C32E4, 0f3B52E7DB;
	fma.rn.f32 	%f241, %f240, %f234, 0f3C93BB73;
	fma.rn.f32 	%f242, %f241, %f234, 0f3DF6384F;
	mul.rn.f32 	%f243, %f242, %f234;
	fma.rn.f32 	%f244, %f233, 0f3FB8AA3B, %f228;
	mul.f32 	%f245, %f243, 0f40400000;
	sub.f32 	%f246, %f228, %f244;
	fma.rn.f32 	%f247, %f233, 0f3FB8AA3B, %f246;
	fma.rn.f32 	%f248, %f239, 0f3FB8AA3B, %f247;
	fma.rn.f32 	%f249, %f233, 0f32A55E34, %f248;
	fma.rn.f32 	%f250, %f245, %f239, %f249;
	fma.rn.f32 	%f251, %f243, %f233, %f250;
	add.rn.f32 	%f252, %f244, %f251;
	mov.f32 	%f253, 0f3EAAAAAB;
	mul.rn.f32 	%f254, %f252, %f253;
	cvt.rni.f32.f32 	%f255, %f254;
	sub.f32 	%f256, %f254, %f255;
	neg.f32 	%f257, %f254;
	fma.rn.f32 	%f258, %f252, 0f3EAAAAAB, %f257;
	neg.f32 	%f259, %f244;
	add.rn.f32 	%f260, %f252, %f259;
	neg.f32 	%f261, %f260;
	add.rn.f32 	%f262, %f251, %f261;
	fma.rn.f32 	%f263, %f262, 0f3EAAAAAB, %f258;
	add.f32 	%f264, %f256, %f263;
	setp.gt.f32 	%p34, %f255, 0f00000000;
	selp.b32 	%r45, 0, -2097152000, %p34;
	setp.neu.f32 	%p35, %f28, 0f7F800000;
	setp.lt.f32 	%p36, %f254, 0f00000000;
	selp.f32 	%f265, 0f00000000, 0f7F800000, %p36;
	abs.f32 	%f266, %f254;
	setp.gt.f32 	%p37, %f266, 0f43180000;
	cvt.rzi.s32.f32 	%r46, %f255;
	shl.b32 	%r47, %r46, 23;
	sub.s32 	%r48, %r47, %r45;
	mov.b32 	%f267, %r48;
	add.s32 	%r49, %r45, 2130706432;
	mov.b32 	%f268, %r49;
	fma.rn.f32 	%f269, %f264, 0f391FCB8E, 0f3AAF85ED;
	fma.rn.f32 	%f270, %f269, %f264, 0f3C1D9856;
	fma.rn.f32 	%f271, %f270, %f264, 0f3D6357BB;
	fma.rn.f32 	%f272, %f271, %f264, 0f3E75FDEC;
	fma.rn.f32 	%f273, %f272, %f264, 0f3F317218;
	fma.rn.f32 	%f274, %f273, %f264, 0f3F800000;
	mul.f32 	%f275, %f274, %f268;
	mul.f32 	%f276, %f275, %f267;
	selp.f32 	%f345, %f265, %f276, %p37;
	@%p35 bra 	$L__BB2_30;
	add.f32 	%f277, %f19, %f19;
	mov.b32 	%r50, %f277;
	and.b32  	%r51, %r50, 2147483647;
	mov.b32 	%f345, %r51;
	bra.uni 	$L__BB2_30;
$L__BB2_29:
	fma.rn.f32 	%f345, %f19, 0f40F92F1B, 0f3E0D3DC9;
$L__BB2_30:
	div.rn.f32 	%f34, %f20, 0f3F8B5F1C;
	setp.leu.f32 	%p38, %f34, 0f3C1118C2;
	@%p38 bra 	$L__BB2_36;
	abs.f32 	%f35, %f34;
	setp.eq.f32 	%p39, %f34, 0f3F800000;
	mov.f32 	%f346, 0f3F800000;
	@%p39 bra 	$L__BB2_37;
	setp.num.f32 	%p40, %f35, %f35;
	@%p40 bra 	$L__BB2_34;
	mov.f32 	%f335, 0f3EAAAAAB;
	add.rn.f32 	%f346, %f34, %f335;
	bra.uni 	$L__BB2_37;
$L__BB2_34:
	setp.lt.f32 	%p41, %f35, 0f00800000;
	mul.f32 	%f280, %f35, 0f4B800000;
	selp.f32 	%f281, %f280, %f35, %p41;
	mov.b32 	%r52, %f281;
	add.s32 	%r53, %r52, -1060439283;
	and.b32  	%r54, %r53, -8388608;
	sub.s32 	%r55, %r52, %r54;
	mov.b32 	%f282, %r55;
	cvt.rn.f32.s32 	%f283, %r54;
	selp.f32 	%f284, 0fC1C00000, 0f00000000, %p41;
	fma.rn.f32 	%f285, %f283, 0f34000000, %f284;
	add.f32 	%f286, %f282, 0fBF800000;
	add.f32 	%f287, %f282, 0f3F800000;
	rcp.approx.ftz.f32 	%f288, %f287;
	add.f32 	%f289, %f286, %f286;
	mul.f32 	%f290, %f289, %f288;
	mul.f32 	%f291, %f290, %f290;
	neg.f32 	%f292, %f290;
	sub.f32 	%f293, %f286, %f290;
	add.f32 	%f294, %f293, %f293;
	fma.rn.f32 	%f295, %f292, %f286, %f294;
	mul.rn.f32 	%f296, %f288, %f295;
	fma.rn.f32 	%f297, %f291, 0f3A2C32E4, 0f3B52E7DB;
	fma.rn.f32 	%f298, %f297, %f291, 0f3C93BB73;
	fma.rn.f32 	%f299, %f298, %f291, 0f3DF6384F;
	mul.rn.f32 	%f300, %f299, %f291;
	fma.rn.f32 	%f301, %f290, 0f3FB8AA3B, %f285;
	mul.f32 	%f302, %f300, 0f40400000;
	sub.f32 	%f303, %f285, %f301;
	fma.rn.f32 	%f304, %f290, 0f3FB8AA3B, %f303;
	fma.rn.f32 	%f305, %f296, 0f3FB8AA3B, %f304;
	fma.rn.f32 	%f306, %f290, 0f32A55E34, %f305;
	fma.rn.f32 	%f307, %f302, %f296, %f306;
	fma.rn.f32 	%f308, %f300, %f290, %f307;
	add.rn.f32 	%f309, %f301, %f308;
	mov.f32 	%f310, 0f3EAAAAAB;
	mul.rn.f32 	%f311, %f309, %f310;
	cvt.rni.f32.f32 	%f312, %f311;
	sub.f32 	%f313, %f311, %f312;
	neg.f32 	%f314, %f311;
	fma.rn.f32 	%f315, %f309, 0f3EAAAAAB, %f314;
	neg.f32 	%f316, %f301;
	add.rn.f32 	%f317, %f309, %f316;
	neg.f32 	%f318, %f317;
	add.rn.f32 	%f319, %f308, %f318;
	fma.rn.f32 	%f320, %f319, 0f3EAAAAAB, %f315;
	add.f32 	%f321, %f313, %f320;
	setp.gt.f32 	%p42, %f312, 0f00000000;
	selp.b32 	%r56, 0, -2097152000, %p42;
	setp.neu.f32 	%p43, %f35, 0f7F800000;
	setp.lt.f32 	%p44, %f311, 0f00000000;
	selp.f32 	%f322, 0f00000000, 0f7F800000, %p44;
	abs.f32 	%f323, %f311;
	setp.gt.f32 	%p45, %f323, 0f43180000;
	cvt.rzi.s32.f32 	%r57, %f312;
	shl.b32 	%r58, %r57, 23;
	sub.s32 	%r59, %r58, %r56;
	mov.b32 	%f324, %r59;
	add.s32 	%r60, %r56, 2130706432;
	mov.b32 	%f325, %r60;
	fma.rn.f32 	%f326, %f321, 0f391FCB8E, 0f3AAF85ED;
	fma.rn.f32 	%f327, %f326, %f321, 0f3C1D9856;
	fma.rn.f32 	%f328, %f327, %f321, 0f3D6357BB;
	fma.rn.f32 	%f329, %f328, %f321, 0f3E75FDEC;
	fma.rn.f32 	%f330, %f329, %f321, 0f3F317218;
	fma.rn.f32 	%f331, %f330, %f321, 0f3F800000;
	mul.f32 	%f332, %f331, %f325;
	mul.f32 	%f333, %f332, %f324;
	selp.f32 	%f346, %f322, %f333, %p45;
	@%p43 bra 	$L__BB2_37;
	add.f32 	%f334, %f34, %f34;
	mov.b32 	%r61, %f334;
	and.b32  	%r62, %r61, 2147483647;
	mov.b32 	%f346, %r62;
	bra.uni 	$L__BB2_37;
$L__BB2_36:
	fma.rn.f32 	%f346, %f34, 0f40F92F1B, 0f3E0D3DC9;
$L__BB2_37:
	fma.rn.f32 	%f336, %f345, 0f3F947AE1, 0fBE23D70A;
	sub.f32 	%f337, %f344, %f345;
	fma.rn.f32 	%f338, %f337, 0f40200000, 0f3F000000;
	sub.f32 	%f339, %f345, %f346;
	add.f32 	%f340, %f339, 0f3F000000;
	cvta.to.global.u64 	%rd6, %rd3;
	add.s64 	%rd8, %rd6, %rd5;
	st.global.f32 	[%rd8], %f336;
	st.global.f32 	[%rd8+4], %f338;
	st.global.f32 	[%rd8+8], %f340;
	st.global.f32 	[%rd1], %f336;
$L__BB2_38:
	ret;

}
	// .globl	_Z16d_lab_to_acescctPfii
.visible .entry _Z16d_lab_to_acescctPfii(
	.param .u64 .ptr .align 1 _Z16d_lab_to_acescctPfii_param_0,
	.param .u32 _Z16d_lab_to_acescctPfii_param_1,
	.param .u32 _Z16d_lab_to_acescctPfii_param_2
)
{
	.reg .pred 	%p<13>;
	.reg .b32 	%r<27>;
	.reg .b32 	%f<114>;
	.reg .b64 	%rd<5>;

	ld.param.u64 	%rd2, [_Z16d_lab_to_acescctPfii_param_0];
	ld.param.u32 	%r3, [_Z16d_lab_to_acescctPfii_param_1];
	ld.param.u32 	%r4, [_Z16d_lab_to_acescctPfii_param_2];
	mov.u32 	%r6, %ctaid.x;
	mov.u32 	%r7, %ntid.x;
	mov.u32 	%r8, %tid.x;
	mad.lo.s32 	%r1, %r6, %r7, %r8;
	mov.u32 	%r9, %ctaid.y;
	mov.u32 	%r10, %ntid.y;
	mov.u32 	%r11, %tid.y;
	mad.lo.s32 	%r12, %r9, %r10, %r11;
	setp.ge.s32 	%p1, %r1, %r3;
	setp.ge.s32 	%p2, %r12, %r4;
	or.pred  	%p3, %p1, %p2;
	@%p3 bra 	$L__BB3_20;
	cvta.to.global.u64 	%rd3, %rd2;
	mad.lo.s32 	%r13, %r3, %r12, %r1;
	shl.b32 	%r14, %r13, 2;
	mul.wide.s32 	%rd4, %r14, 4;
	add.s64 	%rd1, %rd3, %rd4;
	ld.global.f32 	%f27, [%rd1];
	ld.global.f32 	%f1, [%rd1+4];
	ld.global.f32 	%f2, [%rd1+8];
	add.f32 	%f28, %f27, 0f3E23D70A;
	div.rn.f32 	%f3, %f28, 0f3F947AE1;
	setp.ltu.f32 	%p4, %f3, 0f3E53DBC2;
	@%p4 bra 	$L__BB3_3;
	mul.f32 	%f29, %f3, %f3;
	mul.f32 	%f108, %f3, %f29;
	bra.uni 	$L__BB3_4;
$L__BB3_3:
	add.f32 	%f30, %f3, 0fBE0D3DC9;
	div.rn.f32 	%f108, %f30, 0f40F92F1B;
$L__BB3_4:
	add.f32 	%f31, %f1, 0fBF000000;
	div.rn.f32 	%f32, %f31, 0f40200000;
	add.f32 	%f7, %f3, %f32;
	setp.ltu.f32 	%p5, %f7, 0f3E53DBC2;
	@%p5 bra 	$L__BB3_6;
	mul.f32 	%f33, %f7, 0f3F73533F;
	mul.f32 	%f34, %f7, %f33;
	mul.f32 	%f109, %f7, %f34;
	bra.uni 	$L__BB3_7;
$L__BB3_6:
	add.f32 	%f35, %f7, 0fBE0D3DC9;
	mul.f32 	%f36, %f35, 0f3F73533F;
	div.rn.f32 	%f109, %f36, 0f40F92F1B;
$L__BB3_7:
	add.f32 	%f37, %f2, 0fBF000000;
	sub.f32 	%f11, %f3, %f37;
	setp.ltu.f32 	%p6, %f11, 0f3E53DBC2;
	@%p6 bra 	$L__BB3_9;
	mul.f32 	%f38, %f11, 0f3F8B5F1C;
	mul.f32 	%f39, %f11, %f38;
	mul.f32 	%f110, %f11, %f39;
	bra.uni 	$L__BB3_10;
$L__BB3_9:
	add.f32 	%f40, %f11, 0fBE0D3DC9;
	mul.f32 	%f41, %f40, 0f3F8B5F1C;
	div.rn.f32 	%f110, %f41, 0f40F92F1B;
$L__BB3_10:
	mul.f32 	%f42, %f108, 0fBEA64C9E;
	fma.rn.f32 	%f43, %f109, 0f3FD20D0E, %f42;
	fma.rn.f32 	%f15, %f110, 0fBE721951, %f43;
	mul.f32 	%f44, %f109, 0fBF29E5CF;
	fma.rn.f32 	%f45, %f108, 0f3FCEC330, %f44;
	fma.rn.f32 	%f16, %f110, 0f3C89449C, %f45;
	mul.f32 	%f46, %f108, 0fBC07BB78;
	fma.rn.f32 	%f47, %f109, 0f3C400D30, %f46;
	fma.rn.f32 	%f17, %f110, 0f3F7D0772, %f47;
	setp.gtu.f32 	%p7, %f15, 0f3C000000;
	@%p7 bra 	$L__BB3_12;
	fma.rn.f32 	%f111, %f15, 0f4128A4D0, 0f3D954F7F;
	bra.uni 	$L__BB3_13;
$L__BB3_12:
	mov.b32 	%r15, %f15;
	add.s32 	%r16, %r15, -1060439283;
	and.b32  	%r17, %r16, -8388608;
	sub.s32 	%r18, %r15, %r17;
	mov.b32 	%f48, %r18;
	cvt.rn.f32.s32 	%f49, %r17;
	fma.rn.f32 	%f50, %f49, 0f34000000, 0f00000000;
	add.f32 	%f51, %f48, 0fBF800000;
	fma.rn.f32 	%f52, %f51, 0f3DC6B27F, 0fBE2C7F30;
	fma.rn.f32 	%f53, %f52, %f51, 0f3E2FCF2A;
	fma.rn.f32 	%f54, %f53, %f51, 0fBE374E43;
	fma.rn.f32 	%f55, %f54, %f51, 0f3E520BF4;
	fma.rn.f32 	%f56, %f55, %f51, 0fBE763C8B;
	fma.rn.f32 	%f57, %f56, %f51, 0f3E93BF99;
	fma.rn.f32 	%f58, %f57, %f51, 0fBEB8AA49;
	fma.rn.f32 	%f59, %f58, %f51, 0f3EF6384A;
	fma.rn.f32 	%f60, %f59, %f51, 0fBF38AA3B;
	mul.f32 	%f61, %f51, %f60;
	mul.f32 	%f62, %f51, %f61;
	fma.rn.f32 	%f63, %f51, 0f3FB8AA3B, %f62;
	add.f32 	%f64, %f50, %f63;
	setp.gt.u32 	%p8, %r15, 2139095039;
	fma.rn.f32 	%f65, %f15, 0f7F800000, 0f7F800000;
	selp.f32 	%f66, %f65, %f64, %p8;
	add.f32 	%f67, %f66, 0f411B851F;
	div.rn.f32 	%f111, %f67, 0f418C28F6;
$L__BB3_13:
	setp.gtu.f32 	%p9, %f16, 0f3C000000;
	@%p9 bra 	$L__BB3_15;
	fma.rn.f32 	%f112, %f16, 0f4128A4D0, 0f3D954F7F;
	bra.uni 	$L__BB3_16;
$L__BB3_15:
	mov.b32 	%r19, %f16;
	add.s32 	%r20, %r19, -1060439283;
	and.b32  	%r21, %r20, -8388608;
	sub.s32 	%r22, %r19, %r21;
	mov.b32 	%f68, %r22;
	cvt.rn.f32.s32 	%f69, %r21;
	fma.rn.f32 	%f70, %f69, 0f34000000, 0f00000000;
	add.f32 	%f71, %f68, 0fBF800000;
	fma.rn.f32 	%f72, %f71, 0f3DC6B27F, 0fBE2C7F30;
	fma.rn.f32 	%f73, %f72, %f71, 0f3E2FCF2A;
	fma.rn.f32 	%f74, %f73, %f71, 0fBE374E43;
	fma.rn.f32 	%f75, %f74, %f71, 0f3E520BF4;
	fma.rn.f32 	%f76, %f75, %f71, 0fBE763C8B;
	fma.rn.f32 	%f77, %f76, %f71, 0f3E93BF99;
	fma.rn.f32 	%f78, %f77, %f71, 0fBEB8AA49;
	fma.rn.f32 	%f79, %f78, %f71, 0f3EF6384A;
	fma.rn.f32 	%f80, %f79, %f71, 0fBF38AA3B;
	mul.f32 	%f81, %f71, %f80;
	mul.f32 	%f82, %f71, %f81;
	fma.rn.f32 	%f83, %f71, 0f3FB8AA3B, %f82;
	add.f32 	%f84, %f70, %f83;
	setp.gt.u32 	%p10, %r19, 2139095039;
	fma.rn.f32 	%f85, %f16, 0f7F800000, 0f7F800000;
	selp.f32 	%f86, %f85, %f84, %p10;
	add.f32 	%f87, %f86, 0f411B851F;
	div.rn.f32 	%f112, %f87, 0f418C28F6;
$L__BB3_16:
	setp.gtu.f32 	%p11, %f17, 0f3C000000;
	@%p11 bra 	$L__BB3_18;
	fma.rn.f32 	%f113, %f17, 0f4128A4D0, 0f3D954F7F;
	bra.uni 	$L__BB3_19;
$L__BB3_18:
	mov.b32 	%r23, %f17;
	add.s32 	%r24, %r23, -1060439283;
	and.b32  	%r25, %r24, -8388608;
	sub.s32 	%r26, %r23, %r25;
	mov.b32 	%f88, %r26;
	cvt.rn.f32.s32 	%f89, %r25;
	fma.rn.f32 	%f90, %f89, 0f34000000, 0f00000000;
	add.f32 	%f91, %f88, 0fBF800000;
	fma.rn.f32 	%f92, %f91, 0f3DC6B27F, 0fBE2C7F30;
	fma.rn.f32 	%f93, %f92, %f91, 0f3E2FCF2A;
	fma.rn.f32 	%f94, %f93, %f91, 0fBE374E43;
	fma.rn.f32 	%f95, %f94, %f91, 0f3E520BF4;
	fma.rn.f32 	%f96, %f95, %f91, 0fBE763C8B;
	fma.rn.f32 	%f97, %f96, %f91, 0f3E93BF99;
	fma.rn.f32 	%f98, %f97, %f91, 0fBEB8AA49;
	fma.rn.f32 	%f99, %f98, %f91, 0f3EF6384A;
	fma.rn.f32 	%f100, %f99, %f91, 0fBF38AA3B;
	mul.f32 	%f101, %f91, %f100;
	mul.f32 	%f102, %f91, %f101;
	fma.rn.f32 	%f103, %f91, 0f3FB8AA3B, %f102;
	add.f32 	%f104, %f90, %f103;
	setp.gt.u32 	%p12, %r23, 2139095039;
	fma.rn.f32 	%f105, %f17, 0f7F800000, 0f7F800000;
	selp.f32 	%f106, %f105, %f104, %p12;
	add.f32 	%f107, %f106, 0f411B851F;
	div.rn.f32 	%f113, %f107, 0f418C28F6;
$L__BB3_19:
	st.global.f32 	[%rd1], %f111;
	st.global.f32 	[%rd1+4], %f112;
	st.global.f32 	[%rd1+8], %f113;
$L__BB3_20:
	ret;

}
	// .globl	_Z15d_rec709_to_labPfS_ii
.visible .entry _Z15d_rec709_to_labPfS_ii(
	.param .u64 .ptr .align 1 _Z15d_rec709_to_labPfS_ii_param_0,
	.param .u64 .ptr .align 1 _Z15d_rec709_to_labPfS_ii_param_1,
	.param .u32 _Z15d_rec709_to_labPfS_ii_param_2,
	.param .u32 _Z15d_rec709_to_labPfS_ii_param_3
)
{
	.reg .pred 	%p<64>;
	.reg .b32 	%r<81>;
	.reg .b32 	%f<416>;
	.reg .b64 	%rd<9>;

	ld.param.u64 	%rd2, [_Z15d_rec709_to_labPfS_ii_param_0];
	ld.param.u64 	%rd3, [_Z15d_rec709_to_labPfS_ii_param_1];
	ld.param.u32 	%r4, [_Z15d_rec709_to_labPfS_ii_param_2];
	ld.param.u32 	%r5, [_Z15d_rec709_to_labPfS_ii_param_3];
	mov.u32 	%r7, %ctaid.x;
	mov.u32 	%r8, %ntid.x;
	mov.u32 	%r9, %tid.x;
	mad.lo.s32 	%r1, %r7, %r8, %r9;
	mov.u32 	%r10, %ctaid.y;
	mov.u32 	%r11, %ntid.y;
	mov.u32 	%r12, %tid.y;
	mad.lo.s32 	%r13, %r10, %r11, %r12;
	setp.ge.s32 	%p1, %r1, %r4;
	setp.ge.s32 	%p2, %r13, %r5;
	or.pred  	%p3, %p1, %p2;
	@%p3 bra 	$L__BB4_50;
	cvta.to.global.u64 	%rd4, %rd2;
	mad.lo.s32 	%r14, %r4, %r13, %r1;
	shl.b32 	%r3, %r14, 2;
	mul.wide.s32 	%rd5, %r3, 4;
	add.s64 	%rd1, %rd4, %rd5;
	ld.global.f32 	%f1, [%rd1];
	ld.global.f32 	%f2, [%rd1+4];
	ld.global.f32 	%f3, [%rd1+8];
	setp.geu.f32 	%p4, %f1, 0f3DA6CF42;
	@%p4 bra 	$L__BB4_3;
	setp.lt.f32 	%p15, %f1, 0f00000000;
	mul.f32 	%f106, %f1, 0f3E638E39;
	selp.f32 	%f410, 0f00000000, %f106, %p15;
	bra.uni 	$L__BB4_10;
$L__BB4_3:
	add.f32 	%f48, %f1, 0f3DCB5DCC;
	mul.f32 	%f5, %f48, 0f3F68E01E;
	abs.f32 	%f6, %f5;
	setp.eq.f32 	%p5, %f5, 0f3F800000;
	mov.f32 	%f410, 0f3F800000;
	@%p5 bra 	$L__BB4_10;
	setp.num.f32 	%p6, %f6, %f6;
	@%p6 bra 	$L__BB4_6;
	mov.f32 	%f105, 0f400E38E4;
	add.rn.f32 	%f410, %f5, %f105;
	bra.uni 	$L__BB4_10;
$L__BB4_6:
	setp.neu.f32 	%p7, %f5, 0f00000000;
	setp.neu.f32 	%p8, %f6, 0f7F800000;
	and.pred  	%p9, %p7, %p8;
	@%p9 bra 	$L__BB4_8;
	add.f32 	%f104, %f5, %f5;
	mov.b32 	%r24, %f104;
	and.b32  	%r25, %r24, 2147483647;
	mov.b32 	%f410, %r25;
	bra.uni 	$L__BB4_10;
$L__BB4_8:
	setp.lt.f32 	%p10, %f6, 0f00800000;
	mul.f32 	%f49, %f6, 0f4B800000;
	selp.f32 	%f50, %f49, %f6, %p10;
	mov.b32 	%r15, %f50;
	add.s32 	%r16, %r15, -1060439283;
	and.b32  	%r17, %r16, -8388608;
	sub.s32 	%r18, %r15, %r17;
	mov.b32 	%f51, %r18;
	cvt.rn.f32.s32 	%f52, %r17;
	selp.f32 	%f53, 0fC1C00000, 0f00000000, %p10;
	fma.rn.f32 	%f54, %f52, 0f34000000, %f53;
	add.f32 	%f55, %f51, 0fBF800000;
	add.f32 	%f56, %f51, 0f3F800000;
	rcp.approx.ftz.f32 	%f57, %f56;
	add.f32 	%f58, %f55, %f55;
	mul.f32 	%f59, %f58, %f57;
	mul.f32 	%f60, %f59, %f59;
	neg.f32 	%f61, %f59;
	sub.f32 	%f62, %f55, %f59;
	add.f32 	%f63, %f62, %f62;
	fma.rn.f32 	%f64, %f61, %f55, %f63;
	mul.rn.f32 	%f65, %f57, %f64;
	fma.rn.f32 	%f66, %f60, 0f3A2C32E4, 0f3B52E7DB;
	fma.rn.f32 	%f67, %f66, %f60, 0f3C93BB73;
	fma.rn.f32 	%f68, %f67, %f60, 0f3DF6384F;
	mul.rn.f32 	%f69, %f68, %f60;
	fma.rn.f32 	%f70, %f59, 0f3FB8AA3B, %f54;
	mul.f32 	%f71, %f69, 0f40400000;
	sub.f32 	%f72, %f54, %f70;
	fma.rn.f32 	%f73, %f59, 0f3FB8AA3B, %f72;
	fma.rn.f32 	%f74, %f65, 0f3FB8AA3B, %f73;
	fma.rn.f32 	%f75, %f59, 0f32A55E34, %f74;
	fma.rn.f32 	%f76, %f71, %f65, %f75;
	fma.rn.f32 	%f77, %f69, %f59, %f76;
	add.rn.f32 	%f78, %f70, %f77;
	mov.f32 	%f79, 0f400E38E4;
	mul.rn.f32 	%f80, %f78, %f79;
	cvt.rni.f32.f32 	%f81, %f80;
	sub.f32 	%f82, %f80, %f81;
	neg.f32 	%f83, %f80;
	fma.rn.f32 	%f84, %f78, 0f400E38E4, %f83;
	neg.f32 	%f85, %f70;
	add.rn.f32 	%f86, %f78, %f85;
	neg.f32 	%f87, %f86;
	add.rn.f32 	%f88, %f77, %f87;
	fma.rn.f32 	%f89, %f88, 0f400E38E4, %f84;
	add.f32 	%f90, %f82, %f89;
	setp.gt.f32 	%p11, %f81, 0f00000000;
	selp.b32 	%r19, 0, -2097152000, %p11;
	setp.geu.f32 	%p12, %f5, 0f00000000;
	setp.lt.f32 	%p13, %f80, 0f00000000;
	selp.f32 	%f91, 0f00000000, 0f7F800000, %p13;
	abs.f32 	%f92, %f80;
	setp.gt.f32 	%p14, %f92, 0f43180000;
	cvt.rzi.s32.f32 	%r20, %f81;
	shl.b32 	%r21, %r20, 23;
	sub.s32 	%r22, %r21, %r19;
	mov.b32 	%f93, %r22;
	add.s32 	%r23, %r19, 2130706432;
	mov.b32 	%f94, %r23;
	fma.rn.f32 	%f95, %f90, 0f391FCB8E, 0f3AAF85ED;
	fma.rn.f32 	%f96, %f95, %f90, 0f3C1D9856;
	fma.rn.f32 	%f97, %f96, %f90, 0f3D6357BB;
	fma.rn.f32 	%f98, %f97, %f90, 0f3E75FDEC;
	fma.rn.f32 	%f99, %f98, %f90, 0f3F317218;
	fma.rn.f32 	%f100, %f99, %f90, 0f3F800000;
	mul.f32 	%f101, %f100, %f94;
	mul.f32 	%f102, %f101, %f93;
	selp.f32 	%f410, %f91, %f102, %p14;
	@%p12 bra 	$L__BB4_10;
	mov.f32 	%f410, 0f7FFFFFFF;
$L__BB4_10:
	setp.geu.f32 	%p16, %f2, 0f3DA6CF42;
	@%p16 bra 	$L__BB4_12;
	setp.lt.f32 	%p27, %f2, 0f00000000;
	mul.f32 	%f166, %f2, 0f3E638E39;
	selp.f32 	%f411, 0f00000000, %f166, %p27;
	bra.uni 	$L__BB4_19;
$L__BB4_12:
	add.f32 	%f108, %f2, 0f3DCB5DCC;
	mul.f32 	%f12, %f108, 0f3F68E01E;
	abs.f32 	%f13, %f12;
	setp.eq.f32 	%p17, %f12, 0f3F800000;
	mov.f32 	%f411, 0f3F800000;
	@%p17 bra 	$L__BB4_19;
	setp.num.f32 	%p18, %f13, %f13;
	@%p18 bra 	$L__BB4_15;
	mov.f32 	%f165, 0f400E38E4;
	add.rn.f32 	%f411, %f12, %f165;
	bra.uni 	$L__BB4_19;
$L__BB4_15:
	setp.neu.f32 	%p19, %f12, 0f00000000;
	setp.neu.f32 	%p20, %f13, 0f7F800000;
	and.pred  	%p21, %p19, %p20;
	@%p21 bra 	$L__BB4_17;
	add.f32 	%f164, %f12, %f12;
	mov.b32 	%r35, %f164;
	and.b32  	%r36, %r35, 2147483647;
	mov.b32 	%f411, %r36;
	bra.uni 	$L__BB4_19;
$L__BB4_17:
	setp.lt.f32 	%p22, %f13, 0f00800000;
	mul.f32 	%f109, %f13, 0f4B800000;
	selp.f32 	%f110, %f109, %f13, %p22;
	mov.b32 	%r26, %f110;
	add.s32 	%r27, %r26, -1060439283;
	and.b32  	%r28, %r27, -8388608;
	sub.s32 	%r29, %r26, %r28;
	mov.b32 	%f111, %r29;
	cvt.rn.f32.s32 	%f112, %r28;
	selp.f32 	%f113, 0fC1C00000, 0f00000000, %p22;
	fma.rn.f32 	%f114, %f112, 0f34000000, %f113;
	add.f32 	%f115, %f111, 0fBF800000;
	add.f32 	%f116, %f111, 0f3F800000;
	rcp.approx.ftz.f32 	%f117, %f116;
	add.f32 	%f118, %f115, %f115;
	mul.f32 	%f119, %f118, %f117;
	mul.f32 	%f120, %f119, %f119;
	neg.f32 	%f121, %f119;
	sub.f32 	%f122, %f115, %f119;
	add.f32 	%f123, %f122, %f122;
	fma.rn.f32 	%f124, %f121, %f115, %f123;
	mul.rn.f32 	%f125, %f117, %f124;
	fma.rn.f32 	%f126, %f120, 0f3A2C32E4, 0f3B52E7DB;
	fma.rn.f32 	%f127, %f126, %f120, 0f3C93BB73;
	fma.rn.f32 	%f128, %f127, %f120, 0f3DF6384F;
	mul.rn.f32 	%f129, %f128, %f120;
	fma.rn.f32 	%f130, %f119, 0f3FB8AA3B, %f114;
	mul.f32 	%f131, %f129, 0f40400000;
	sub.f32 	%f132, %f114, %f130;
	fma.rn.f32 	%f133, %f119, 0f3FB8AA3B, %f132;
	fma.rn.f32 	%f134, %f125, 0f3FB8AA3B, %f133;
	fma.rn.f32 	%f135, %f119, 0f32A55E34, %f134;
	fma.rn.f32 	%f136, %f131, %f125, %f135;
	fma.rn.f32 	%f137, %f129, %f119, %f136;
	add.rn.f32 	%f138, %f130, %f137;
	mov.f32 	%f139, 0f400E38E4;
	mul.rn.f32 	%f140, %f138, %f139;
	cvt.rni.f32.f32 	%f141, %f140;
	sub.f32 	%f142, %f140, %f141;
	neg.f32 	%f143, %f140;
	fma.rn.f32 	%f144, %f138, 0f400E38E4, %f143;
	neg.f32 	%f145, %f130;
	add.rn.f32 	%f146, %f138, %f145;
	neg.f32 	%f147, %f146;
	add.rn.f32 	%f148, %f137, %f147;
	fma.rn.f32 	%f149, %f148, 0f400E38E4, %f144;
	add.f32 	%f150, %f142, %f149;
	setp.gt.f32 	%p23, %f141, 0f00000000;
	selp.b32 	%r30, 0, -2097152000, %p23;
	setp.geu.f32 	%p24, %f12, 0f00000000;
	setp.lt.f32 	%p25, %f140, 0f00000000;
	selp.f32 	%f151, 0f00000000, 0f7F800000, %p25;
	abs.f32 	%f152, %f140;
	setp.gt.f32 	%p26, %f152, 0f43180000;
	cvt.rzi.s32.f32 	%r31, %f141;
	shl.b32 	%r32, %r31, 23;
	sub.s32 	%r33, %r32, %r30;
	mov.b32 	%f153, %r33;
	add.s32 	%r34, %r30, 2130706432;
	mov.b32 	%f154, %r34;
	fma.rn.f32 	%f155, %f150, 0f391FCB8E, 0f3AAF85ED;
	fma.rn.f32 	%f156, %f155, %f150, 0f3C1D9856;
	fma.rn.f32 	%f157, %f156, %f150, 0f3D6357BB;
	fma.rn.f32 	%f158, %f157, %f150, 0f3E75FDEC;
	fma.rn.f32 	%f159, %f158, %f150, 0f3F317218;
	fma.rn.f32 	%f160, %f159, %f150, 0f3F800000;
	mul.f32 	%f161, %f160, %f154;
	mul.f32 	%f162, %f161, %f153;
	selp.f32 	%f411, %f151, %f162, %p26;
	@%p24 bra 	$L__BB4_19;
	mov.f32 	%f411, 0f7FFFFFFF;
$L__BB4_19:
	setp.geu.f32 	%p28, %f3, 0f3DA6CF42;
	@%p28 bra 	$L__BB4_21;
	setp.lt.f32 	%p39, %f3, 0f00000000;
	mul.f32 	%f226, %f3, 0f3E638E39;
	selp.f32 	%f412, 0f00000000, %f226, %p39;
	bra.uni 	$L__BB4_28;
$L__BB4_21:
	add.f32 	%f168, %f3, 0f3DCB5DCC;
	mul.f32 	%f19, %f168, 0f3F68E01E;
	abs.f32 	%f20, %f19;
	setp.eq.f32 	%p29, %f19, 0f3F800000;
	mov.f32 	%f412, 0f3F800000;
	@%p29 bra 	$L__BB4_28;
	setp.num.f32 	%p30, %f20, %f20;
	@%p30 bra 	$L__BB4_24;
	mov.f32 	%f225, 0f400E38E4;
	add.rn.f32 	%f412, %f19, %f225;
	bra.uni 	$L__BB4_28;
$L__BB4_24:
	setp.neu.f32 	%p31, %f19, 0f00000000;
	setp.neu.f32 	%p32, %f20, 0f7F800000;
	and.pred  	%p33, %p31, %p32;
	@%p33 bra 	$L__BB4_26;
	add.f32 	%f224, %f19, %f19;
	mov.b32 	%r46, %f224;
	and.b32  	%r47, %r46, 2147483647;
	mov.b32 	%f412, %r47;
	bra.uni 	$L__BB4_28;
$L__BB4_26:
	setp.lt.f32 	%p34, %f20, 0f00800000;
	mul.f32 	%f169, %f20, 0f4B800000;
	selp.f32 	%f170, %f169, %f20, %p34;
	mov.b32 	%r37, %f170;
	add.s32 	%r38, %r37, -1060439283;
	and.b32  	%r39, %r38, -8388608;
	sub.s32 	%r40, %r37, %r39;
	mov.b32 	%f171, %r40;
	cvt.rn.f32.s32 	%f172, %r39;
	selp.f32 	%f173, 0fC1C00000, 0f00000000, %p34;
	fma.rn.f32 	%f174, %f172, 0f34000000, %f173;
	add.f32 	%f175, %f171, 0fBF800000;
	add.f32 	%f176, %f171, 0f3F800000;
	rcp.approx.ftz.f32 	%f177, %f176;
	add.f32 	%f178, %f175, %f175;
	mul.f32 	%f179, %f178, %f177;
	mul.f32 	%f180, %f179, %f179;
	neg.f32 	%f181, %f179;
	sub.f32 	%f182, %f175, %f179;
	add.f32 	%f183, %f182, %f182;
	fma.rn.f32 	%f184, %f181, %f175, %f183;
	mul.rn.f32 	%f185, %f177, %f184;
	fma.rn.f32 	%f186, %f180, 0f3A2C32E4, 0f3B52E7DB;
	fma.rn.f32 	%f187, %f186, %f180, 0f3C93BB73;
	fma.rn.f32 	%f188, %f187, %f180, 0f3DF6384F;
	mul.rn.f32 	%f189, %f188, %f180;
	fma.rn.f32 	%f190, %f179, 0f3FB8AA3B, %f174;
	mul.f32 	%f191, %f189, 0f40400000;
	sub.f32 	%f192, %f174, %f190;
	fma.rn.f32 	%f193, %f179, 0f3FB8AA3B, %f192;
	fma.rn.f32 	%f194, %f185, 0f3FB8AA3B, %f193;
	fma.rn.f32 	%f195, %f179, 0f32A55E34, %f194;
	fma.rn.f32 	%f196, %f191, %f185, %f195;
	fma.rn.f32 	%f197, %f189, %f179, %f196;
	add.rn.f32 	%f198, %f190, %f197;
	mov.f32 	%f199, 0f400E38E4;
	mul.rn.f32 	%f200, %f198, %f199;
	cvt.rni.f32.f32 	%f201, %f200;
	sub.f32 	%f202, %f200, %f201;
	neg.f32 	%f203, %f200;
	fma.rn.f32 	%f204, %f198, 0f400E38E4, %f203;
	neg.f32 	%f205, %f190;
	add.rn.f32 	%f206, %f198, %f205;
	neg.f32 	%f207, %f206;
	add.rn.f32 	%f208, %f197, %f207;
	fma.rn.f32 	%f209, %f208, 0f400E38E4, %f204;
	add.f32 	%f210, %f202, %f209;
	setp.gt.f32 	%p35, %f201, 0f00000000;
	selp.b32 	%r41, 0, -2097152000, %p35;
	setp.geu.f32 	%p36, %f19, 0f00000000;
	setp.lt.f32 	%p37, %f200, 0f00000000;
	selp.f32 	%f211, 0f00000000, 0f7F800000, %p37;
	abs.f32 	%f212, %f200;
	setp.gt.f32 	%p38, %f212, 0f43180000;
	cvt.rzi.s32.f32 	%r42, %f201;
	shl.b32 	%r43, %r42, 23;
	sub.s32 	%r44, %r43, %r41;
	mov.b32 	%f213, %r44;
	add.s32 	%r45, %r41, 2130706432;
	mov.b32 	%f214, %r45;
	fma.rn.f32 	%f215, %f210, 0f391FCB8E, 0f3AAF85ED;
	fma.rn.f32 	%f216, %f215, %f210, 0f3C1D9856;
	fma.rn.f32 	%f217, %f216, %f210, 0f3D6357BB;
	fma.rn.f32 	%f218, %f217, %f210, 0f3E75FDEC;
	fma.rn.f32 	%f219, %f218, %f210, 0f3F317218;
	fma.rn.f32 	%f220, %f219, %f210, 0f3F800000;
	mul.f32 	%f221, %f220, %f214;
	mul.f32 	%f222, %f221, %f213;
	selp.f32 	%f412, %f211, %f222, %p38;
	@%p36 bra 	$L__BB4_28;
	mov.f32 	%f412, 0f7FFFFFFF;
$L__BB4_28:
	mul.f32 	%f227, %f411, 0f3EB71437;
	fma.rn.f32 	%f228, %f410, 0f3ED32D7C, %f227;
	fma.rn.f32 	%f229, %f412, 0f3E38C49C, %f228;
	mul.f32 	%f230, %f411, 0f3F371437;
	fma.rn.f32 	%f231, %f410, 0f3E59C6ED, %f230;
	fma.rn.f32 	%f25, %f412, 0f3D93D07D, %f231;
	mul.f32 	%f232, %f411, 0f3DF41AEF;
	fma.rn.f32 	%f233, %f410, 0f3C9E6221, %f232;
	fma.rn.f32 	%f26, %f412, 0f3F734721, %f233;
	div.rn.f32 	%f27, %f229, 0f3F73533F;
	setp.leu.f32 	%p40, %f27, 0f3C1118C2;
	@%p40 bra 	$L__BB4_34;
	abs.f32 	%f28, %f27;
	setp.eq.f32 	%p41, %f27, 0f3F800000;
	mov.f32 	%f413, 0f3F800000;
	@%p41 bra 	$L__BB4_35;
	setp.num.f32 	%p42, %f28, %f28;
	@%p42 bra 	$L__BB4_32;
	mov.f32 	%f290, 0f3EAAAAAB;
	add.rn.f32 	%f413, %f27, %f290;
	bra.uni 	$L__BB4_35;
$L__BB4_32:
	setp.lt.f32 	%p43, %f28, 0f00800000;
	mul.f32 	%f235, %f28, 0f4B800000;
	selp.f32 	%f236, %f235, %f28, %p43;
	mov.b32 	%r48, %f236;
	add.s32 	%r49, %r48, -1060439283;
	and.b32  	%r50, %r49, -8388608;
	sub.s32 	%r51, %r48, %r50;
	mov.b32 	%f237, %r51;
	cvt.rn.f32.s32 	%f238, %r50;
	selp.f32 	%f239, 0fC1C00000, 0f00000000, %p43;
	fma.rn.f32 	%f240, %f238, 0f34000000, %f239;
	add.f32 	%f241, %f237, 0fBF800000;
	add.f32 	%f242, %f237, 0f3F800000;
	rcp.approx.ftz.f32 	%f243, %f242;
	add.f32 	%f244, %f241, %f241;
	mul.f32 	%f245, %f244, %f243;
	mul.f32 	%f246, %f245, %f245;
	neg.f32 	%f247, %f245;
	sub.f32 	%f248, %f241, %f245;
	add.f32 	%f249, %f248, %f248;
	fma.rn.f32 	%f250, %f247, %f241, %f249;
	mul.rn.f32 	%f251, %f243, %f250;
	fma.rn.f32 	%f252, %f246, 0f3A2C32E4, 0f3B52E7DB;
	fma.rn.f32 	%f253, %f252, %f246, 0f3C93BB73;
	fma.rn.f32 	%f254, %f253, %f246, 0f3DF6384F;
	mul.rn.f32 	%f255, %f254, %f246;
	fma.rn.f32 	%f256, %f245, 0f3FB8AA3B, %f240;
	mul.f32 	%f257, %f255, 0f40400000;
	sub.f32 	%f258, %f240, %f256;
	fma.rn.f32 	%f259, %f245, 0f3FB8AA3B, %f258;
	fma.rn.f32 	%f260, %f251, 0f3FB8AA3B, %f259;
	fma.rn.f32 	%f261, %f245, 0f32A55E34, %f260;
	fma.rn.f32 	%f262, %f257, %f251, %f261;
	fma.rn.f32 	%f263, %f255, %f245, %f262;
	add.rn.f32 	%f264, %f256, %f263;
	mov.f32 	%f265, 0f3EAAAAAB;
	mul.rn.f32 	%f266, %f264, %f265;
	cvt.rni.f32.f32 	%f267, %f266;
	sub.f32 	%f268, %f266, %f267;
	neg.f32 	%f269, %f266;
	fma.rn.f32 	%f270, %f264, 0f3EAAAAAB, %f269;
	neg.f32 	%f271, %f256;
	add.rn.f32 	%f272, %f264, %f271;
	neg.f32 	%f273, %f272;
	add.rn.f32 	%f274, %f263, %f273;
	fma.rn.f32 	%f275, %f274, 0f3EAAAAAB, %f270;
	add.f32 	%f276, %f268, %f275;
	setp.gt.f32 	%p44, %f267, 0f00000000;
	selp.b32 	%r52, 0, -2097152000, %p44;
	setp.neu.f32 	%p45, %f28, 0f7F800000;
	setp.lt.f32 	%p46, %f266, 0f00000000;
	selp.f32 	%f277, 0f00000000, 0f7F800000, %p46;
	abs.f32 	%f278, %f266;
	setp.gt.f32 	%p47, %f278, 0f43180000;
	cvt.rzi.s32.f32 	%r53, %f267;
	shl.b32 	%r54, %r53, 23;
	sub.s32 	%r55, %r54, %r52;
	mov.b32 	%f279, %r55;
	add.s32 	%r56, %r52, 2130706432;
	mov.b32 	%f280, %r56;
	fma.rn.f32 	%f281, %f276, 0f391FCB8E, 0f3AAF85ED;
	fma.rn.f32 	%f282, %f281, %f276, 0f3C1D9856;
	fma.rn.f32 	%f283, %f282, %f276, 0f3D6357BB;
	fma.rn.f32 	%f284, %f283, %f276, 0f3E75FDEC;
	fma.rn.f32 	%f285, %f284, %f276, 0f3F317218;
	fma.rn.f32 	%f286, %f285, %f276, 0f3F800000;
	mul.f32 	%f287, %f286, %f280;
	mul.f32 	%f288, %f287, %f279;
	selp.f32 	%f413, %f277, %f288, %p47;
	@%p45 bra 	$L__BB4_35;
	add.f32 	%f289, %f27, %f27;
	mov.b32 	%r57, %f289;
	and.b32  	%r58, %r57, 2147483647;
	mov.b32 	%f413, %r58;
	bra.uni 	$L__BB4_35;
$L__BB4_34:
	fma.rn.f32 	%f413, %f27, 0f40F92F1B, 0f3E0D3DC9;
$L__BB4_35:
	setp.leu.f32 	%p48, %f25, 0f3C1118C2;
	@%p48 bra 	$L__BB4_41;
	abs.f32 	%f34, %f25;
	setp.eq.f32 	%p49, %f25, 0f3F800000;
	mov.f32 	%f414, 0f3F800000;
	@%p49 bra 	$L__BB4_42;
	setp.num.f32 	%p50, %f34, %f34;
	@%p50 bra 	$L__BB4_39;
	mov.f32 	%f347, 0f3EAAAAAB;
	add.rn.f32 	%f414, %f25, %f347;
	bra.uni 	$L__BB4_42;
$L__BB4_39:
	setp.lt.f32 	%p51, %f34, 0f00800000;
	mul.f32 	%f292, %f34, 0f4B800000;
	selp.f32 	%f293, %f292, %f34, %p51;
	mov.b32 	%r59, %f293;
	add.s32 	%r60, %r59, -1060439283;
	and.b32  	%r61, %r60, -8388608;
	sub.s32 	%r62, %r59, %r61;
	mov.b32 	%f294, %r62;
	cvt.rn.f32.s32 	%f295, %r61;
	selp.f32 	%f296, 0fC1C00000, 0f00000000, %p51;
	fma.rn.f32 	%f297, %f295, 0f34000000, %f296;
	add.f32 	%f298, %f294, 0fBF800000;
	add.f32 	%f299, %f294, 0f3F800000;
	rcp.approx.ftz.f32 	%f300, %f299;
	add.f32 	%f301, %f298, %f298;
	mul.f32 	%f302, %f301, %f300;
	mul.f32 	%f303, %f302, %f302;
	neg.f32 	%f304, %f302;
	sub.f32 	%f305, %f298, %f302;
	add.f32 	%f306, %f305, %f305;
	fma.rn.f32 	%f307, %f304, %f298, %f306;
	mul.rn.f32 	%f308, %f300, %f307;
	fma.rn.f32 	%f309, %f303, 0f3A2C32E4, 0f3B52E7DB;
	fma.rn.f32 	%f310, %f309, %f303, 0f3C93BB73;
	fma.rn.f32 	%f311, %f310, %f303, 0f3DF6384F;
	mul.rn.f32 	%f312, %f311, %f303;
	fma.rn.f32 	%f313, %f302, 0f3FB8AA3B, %f297;
	mul.f32 	%f314, %f312, 0f40400000;
	sub.f32 	%f315, %f297, %f313;
	fma.rn.f32 	%f316, %f302, 0f3FB8AA3B, %f315;
	fma.rn.f32 	%f317, %f308, 0f3FB8AA3B, %f316;
	fma.rn.f32 	%f318, %f302, 0f32A55E34, %f317;
	fma.rn.f32 	%f319, %f314, %f308, %f318;
	fma.rn.f32 	%f320, %f312, %f302, %f319;
	add.rn.f32 	%f321, %f313, %f320;
	mov.f32 	%f322, 0f3EAAAAAB;
	mul.rn.f32 	%f323, %f321, %f322;
	cvt.rni.f32.f32 	%f324, %f323;
	sub.f32 	%f325, %f323, %f324;
	neg.f32 	%f326, %f323;
	fma.rn.f32 	%f327, %f321, 0f3EAAAAAB, %f326;
	neg.f32 	%f328, %f313;
	add.rn.f32 	%f329, %f321, %f328;
	neg.f32 	%f330, %f329;
	add.rn.f32 	%f331, %f320, %f330;
	fma.rn.f32 	%f332, %f331, 0f3EAAAAAB, %f327;
	add.f32 	%f333, %f325, %f332;
	setp.gt.f32 	%p52, %f324, 0f00000000;
	selp.b32 	%r63, 0, -2097152000, %p52;
	setp.neu.f32 	%p53, %f34, 0f7F800000;
	setp.lt.f32 	%p54, %f323, 0f00000000;
	selp.f32 	%f334, 0f00000000, 0f7F800000, %p54;
	abs.f32 	%f335, %f323;
	setp.gt.f32 	%p55, %f335, 0f43180000;
	cvt.rzi.s32.f32 	%r64, %f324;
	shl.b32 	%r65, %r64, 23;
	sub.s32 	%r66, %r65, %r63;
	mov.b32 	%f336, %r66;
	add.s32 	%r67, %r63, 2130706432;
	mov.b32 	%f337, %r67;
	fma.rn.f32 	%f338, %f333, 0f391FCB8E, 0f3AAF85ED;
	fma.rn.f32 	%f339, %f338, %f333, 0f3C1D9856;
	fma.rn.f32 	%f340, %f339, %f333, 0f3D6357BB;
	fma.rn.f32 	%f341, %f340, %f333, 0f3E75FDEC;
	fma.rn.f32 	%f342, %f341, %f333, 0f3F317218;
	fma.rn.f32 	%f343, %f342, %f333, 0f3F800000;
	mul.f32 	%f344, %f343, %f337;
	mul.f32 	%f345, %f344, %f336;
	selp.f32 	%f414, %f334, %f345, %p55;
	@%p53 bra 	$L__BB4_42;
	add.f32 	%f346, %f25, %f25;
	mov.b32 	%r68, %f346;
	and.b32  	%r69, %r68, 2147483647;
	mov.b32 	%f414, %r69;
	bra.uni 	$L__BB4_42;
$L__BB4_41:
	fma.rn.f32 	%f414, %f25, 0f40F92F1B, 0f3E0D3DC9;
$L__BB4_42:
	div.rn.f32 	%f40, %f26, 0f3F8B5F1C;
	setp.leu.f32 	%p56, %f40, 0f3C1118C2;
	@%p56 bra 	$L__BB4_48;
	abs.f32 	%f41, %f40;
	setp.eq.f32 	%p57, %f40, 0f3F800000;
	mov.f32 	%f415, 0f3F800000;
	@%p57 bra 	$L__BB4_49;
	setp.num.f32 	%p58, %f41, %f41;
	@%p58 bra 	$L__BB4_46;
	mov.f32 	%f404, 0f3EAAAAAB;
	add.rn.f32 	%f415, %f40, %f404;
	bra.uni 	$L__BB4_49;
$L__BB4_46:
	setp.lt.f32 	%p59, %f41, 0f00800000;
	mul.f32 	%f349, %f41, 0f4B800000;
	selp.f32 	%f350, %f349, %f41, %p59;
	mov.b32 	%r70, %f350;
	add.s32 	%r71, %r70, -1060439283;
	and.b32  	%r72, %r71, -8388608;
	sub.s32 	%r73, %r70, %r72;
	mov.b32 	%f351, %r73;
	cvt.rn.f32.s32 	%f352, %r72;
	selp.f32 	%f353, 0fC1C00000, 0f00000000, %p59;
	fma.rn.f32 	%f354, %f352, 0f34000000, %f353;
	add.f32 	%f355, %f351, 0fBF800000;
	add.f32 	%f356, %f351, 0f3F800000;
	rcp.approx.ftz.f32 	%f357, %f356;
	add.f32 	%f358, %f355, %f355;
	mul.f32 	%f359, %f358, %f357;
	mul.f32 	%f360, %f359, %f359;
	neg.f32 	%f361, %f359;
	sub.f32 	%f362, %f355, %f359;
	add.f32 	%f363, %f362, %f362;
	fma.rn.f32 	%f364, %f361, %f355, %f363;
	mul.rn.f32 	%f365, %f357, %f364;
	fma.rn.f32 	%f366, %f360, 0f3A2C32E4, 0f3B52E7DB;
	fma.rn.f32 	%f367, %f366, %f360, 0f3C93BB73;
	fma.rn.f32 	%f368, %f367, %f360, 0f3DF6384F;
	mul.rn.f32 	%f369, %f368, %f360;
	fma.rn.f32 	%f370, %f359, 0f3FB8AA3B, %f354;
	mul.f32 	%f371, %f369, 0f40400000;
	sub.f32 	%f372, %f354, %f370;
	fma.rn.f32 	%f373, %f359, 0f3FB8AA3B, %f372;
	fma.rn.f32 	%f374, %f365, 0f3FB8AA3B, %f373;
	fma.rn.f32 	%f375, %f359, 0f32A55E34, %f374;
	fma.rn.f32 	%f376, %f371, %f365, %f375;
	fma.rn.f32 	%f377, %f369, %f359, %f376;
	add.rn.f32 	%f378, %f370, %f377;
	mov.f32 	%f379, 0f3EAAAAAB;
	mul.rn.f32 	%f380, %f378, %f379;
	cvt.rni.f32.f32 	%f381, %f380;
	sub.f32 	%f382, %f380, %f381;
	neg.f32 	%f383, %f380;
	fma.rn.f32 	%f384, %f378, 0f3EAAAAAB, %f383;
	neg.f32 	%f385, %f370;
	add.rn.f32 	%f386, %f378, %f385;
	neg.f32 	%f387, %f386;
	add.rn.f32 	%f388, %f377, %f387;
	fma.rn.f32 	%f389, %f388, 0f3EAAAAAB, %f384;
	add.f32 	%f390, %f382, %f389;
	setp.gt.f32 	%p60, %f381, 0f00000000;
	selp.b32 	%r74, 0, -2097152000, %p60;
	setp.neu.f32 	%p61, %f41, 0f7F800000;
	setp.lt.f32 	%p62, %f380, 0f00000000;
	selp.f32 	%f391, 0f00000000, 0f7F800000, %p62;
	abs.f32 	%f392, %f380;
	setp.gt.f32 	%p63, %f392, 0f43180000;
	cvt.rzi.s32.f32 	%r75, %f381;
	shl.b32 	%r76, %r75, 23;
	sub.s32 	%r77, %r76, %r74;
	mov.b32 	%f393, %r77;
	add.s32 	%r78, %r74, 2130706432;
	mov.b32 	%f394, %r78;
	fma.rn.f32 	%f395, %f390, 0f391FCB8E, 0f3AAF85ED;
	fma.rn.f32 	%f396, %f395, %f390, 0f3C1D9856;
	fma.rn.f32 	%f397, %f396, %f390, 0f3D6357BB;
	fma.rn.f32 	%f398, %f397, %f390, 0f3E75FDEC;
	fma.rn.f32 	%f399, %f398, %f390, 0f3F317218;
	fma.rn.f32 	%f400, %f399, %f390, 0f3F800000;
	mul.f32 	%f401, %f400, %f394;
	mul.f32 	%f402, %f401, %f393;
	selp.f32 	%f415, %f391, %f402, %p63;
	@%p61 bra 	$L__BB4_49;
	add.f32 	%f403, %f40, %f40;
	mov.b32 	%r79, %f403;
	and.b32  	%r80, %r79, 2147483647;
	mov.b32 	%f415, %r80;
	bra.uni 	$L__BB4_49;
$L__BB4_48:
	fma.rn.f32 	%f415, %f40, 0f40F92F1B, 0f3E0D3DC9;
$L__BB4_49:
	fma.rn.f32 	%f405, %f414, 0f3F947AE1, 0fBE23D70A;
	sub.f32 	%f406, %f413, %f414;
	fma.rn.f32 	%f407, %f406, 0f40200000, 0f3F000000;
	sub.f32 	%f408, %f414, %f415;
	add.f32 	%f409, %f408, 0f3F000000;
	cvta.to.global.u64 	%rd6, %rd3;
	add.s64 	%rd8, %rd6, %rd5;
	st.global.f32 	[%rd8], %f405;
	st.global.f32 	[%rd8+4], %f407;
	st.global.f32 	[%rd8+8], %f409;
	st.global.f32 	[%rd1], %f405;
$L__BB4_50:
	ret;

}
	// .globl	_Z15d_lab_to_rec709Pfii
.visible .entry _Z15d_lab_to_rec709Pfii(
	.param .u64 .ptr .align 1 _Z15d_lab_to_rec709Pfii_param_0,
	.param .u32 _Z15d_lab_to_rec709Pfii_param_1,
	.param .u32 _Z15d_lab_to_rec709Pfii_param_2
)
{
	.reg .pred 	%p<34>;
	.reg .b32 	%r<48>;
	.reg .b32 	%f<246>;
	.reg .b64 	%rd<5>;

	ld.param.u64 	%rd2, [_Z15d_lab_to_rec709Pfii_param_0];
	ld.param.u32 	%r3, [_Z15d_lab_to_rec709Pfii_param_1];
	ld.param.u32 	%r4, [_Z15d_lab_to_rec709Pfii_param_2];
	mov.u32 	%r6, %ctaid.x;
	mov.u32 	%r7, %ntid.x;
	mov.u32 	%r8, %tid.x;
	mad.lo.s32 	%r1, %r6, %r7, %r8;
	mov.u32 	%r9, %ctaid.y;
	mov.u32 	%r10, %ntid.y;
	mov.u32 	%r11, %tid.y;
	mad.lo.s32 	%r12, %r9, %r10, %r11;
	setp.ge.s32 	%p1, %r1, %r3;
	setp.ge.s32 	%p2, %r12, %r4;
	or.pred  	%p3, %p1, %p2;
	@%p3 bra 	$L__BB5_35;
	cvta.to.global.u64 	%rd3, %rd2;
	mad.lo.s32 	%r13, %r3, %r12, %r1;
	shl.b32 	%r14, %r13, 2;
	mul.wide.s32 	%rd4, %r14, 4;
	add.s64 	%rd1, %rd3, %rd4;
	ld.global.f32 	%f42, [%rd1];
	ld.global.f32 	%f1, [%rd1+4];
	ld.global.f32 	%f2, [%rd1+8];
	add.f32 	%f43, %f42, 0f3E23D70A;
	div.rn.f32 	%f3, %f43, 0f3F947AE1;
	setp.ltu.f32 	%p4, %f3, 0f3E53DBC2;
	@%p4 bra 	$L__BB5_3;
	mul.f32 	%f44, %f3, %f3;
	mul.f32 	%f237, %f3, %f44;
	bra.uni 	$L__BB5_4;
$L__BB5_3:
	add.f32 	%f45, %f3, 0fBE0D3DC9;
	div.rn.f32 	%f237, %f45, 0f40F92F1B;
$L__BB5_4:
	add.f32 	%f46, %f1, 0fBF000000;
	div.rn.f32 	%f47, %f46, 0f40200000;
	add.f32 	%f7, %f3, %f47;
	setp.ltu.f32 	%p5, %f7, 0f3E53DBC2;
	@%p5 bra 	$L__BB5_6;
	mul.f32 	%f48, %f7, 0f3F73533F;
	mul.f32 	%f49, %f7, %f48;
	mul.f32 	%f238, %f7, %f49;
	bra.uni 	$L__BB5_7;
$L__BB5_6:
	add.f32 	%f50, %f7, 0fBE0D3DC9;
	mul.f32 	%f51, %f50, 0f3F73533F;
	div.rn.f32 	%f238, %f51, 0f40F92F1B;
$L__BB5_7:
	add.f32 	%f52, %f2, 0fBF000000;
	sub.f32 	%f11, %f3, %f52;
	setp.ltu.f32 	%p6, %f11, 0f3E53DBC2;
	@%p6 bra 	$L__BB5_9;
	mul.f32 	%f53, %f11, 0f3F8B5F1C;
	mul.f32 	%f54, %f11, %f53;
	mul.f32 	%f239, %f11, %f54;
	bra.uni 	$L__BB5_10;
$L__BB5_9:
	add.f32 	%f55, %f11, 0fBE0D3DC9;
	mul.f32 	%f56, %f55, 0f3F8B5F1C;
	div.rn.f32 	%f239, %f56, 0f40F92F1B;
$L__BB5_10:
	mul.f32 	%f57, %f237, 0fBFC4C0F4;
	fma.rn.f32 	%f58, %f238, 0f404F639A, %f57;
	fma.rn.f32 	%f15, %f239, 0fBEFF3F82, %f58;
	mul.f32 	%f59, %f238, 0fBF7821D1;
	fma.rn.f32 	%f60, %f237, 0f3FF0211F, %f59;
	fma.rn.f32 	%f16, %f239, 0f3D2A36A0, %f60;
	mul.f32 	%f61, %f237, 0fBE50EC2A;
	fma.rn.f32 	%f62, %f238, 0f3D63EA55, %f61;
	fma.rn.f32 	%f17, %f239, 0f3F875328, %f62;
	setp.geu.f32 	%p7, %f15, 0f3C944674;
	@%p7 bra 	$L__BB5_12;
	setp.lt.f32 	%p15, %f15, 0f00000000;
	mul.f32 	%f120, %f15, 0f40900000;
	selp.f32 	%f241, 0f00000000, %f120, %p15;
	bra.uni 	$L__BB5_18;
$L__BB5_12:
	abs.f32 	%f19, %f15;
	setp.eq.f32 	%p8, %f15, 0f3F800000;
	mov.f32 	%f240, 0f3F800000;
	@%p8 bra 	$L__BB5_17;
	setp.num.f32 	%p9, %f19, %f19;
	@%p9 bra 	$L__BB5_15;
	mov.f32 	%f119, 0f3EE66666;
	add.rn.f32 	%f240, %f15, %f119;
	bra.uni 	$L__BB5_17;
$L__BB5_15:
	setp.lt.f32 	%p10, %f19, 0f00800000;
	mul.f32 	%f64, %f19, 0f4B800000;
	selp.f32 	%f65, %f64, %f19, %p10;
	mov.b32 	%r15, %f65;
	add.s32 	%r16, %r15, -1060439283;
	and.b32  	%r17, %r16, -8388608;
	sub.s32 	%r18, %r15, %r17;
	mov.b32 	%f66, %r18;
	cvt.rn.f32.s32 	%f67, %r17;
	selp.f32 	%f68, 0fC1C00000, 0f00000000, %p10;
	fma.rn.f32 	%f69, %f67, 0f34000000, %f68;
	add.f32 	%f70, %f66, 0fBF800000;
	add.f32 	%f71, %f66, 0f3F800000;
	rcp.approx.ftz.f32 	%f72, %f71;
	add.f32 	%f73, %f70, %f70;
	mul.f32 	%f74, %f73, %f72;
	mul.f32 	%f75, %f74, %f74;
	neg.f32 	%f76, %f74;
	sub.f32 	%f77, %f70, %f74;
	add.f32 	%f78, %f77, %f77;
	fma.rn.f32 	%f79, %f76, %f70, %f78;
	mul.rn.f32 	%f80, %f72, %f79;
	fma.rn.f32 	%f81, %f75, 0f3A2C32E4, 0f3B52E7DB;
	fma.rn.f32 	%f82, %f81, %f75, 0f3C93BB73;
	fma.rn.f32 	%f83, %f82, %f75, 0f3DF6384F;
	mul.rn.f32 	%f84, %f83, %f75;
	fma.rn.f32 	%f85, %f74, 0f3FB8AA3B, %f69;
	mul.f32 	%f86, %f84, 0f40400000;
	sub.f32 	%f87, %f69, %f85;
	fma.rn.f32 	%f88, %f74, 0f3FB8AA3B, %f87;
	fma.rn.f32 	%f89, %f80, 0f3FB8AA3B, %f88;
	fma.rn.f32 	%f90, %f74, 0f32A55E34, %f89;
	fma.rn.f32 	%f91, %f86, %f80, %f90;
	fma.rn.f32 	%f92, %f84, %f74, %f91;
	add.rn.f32 	%f93, %f85, %f92;
	mov.f32 	%f94, 0f3EE66666;
	mul.rn.f32 	%f95, %f93, %f94;
	cvt.rni.f32.f32 	%f96, %f95;
	sub.f32 	%f97, %f95, %f96;
	neg.f32 	%f98, %f95;
	fma.rn.f32 	%f99, %f93, 0f3EE66666, %f98;
	neg.f32 	%f100, %f85;
	add.rn.f32 	%f101, %f93, %f100;
	neg.f32 	%f102, %f101;
	add.rn.f32 	%f103, %f92, %f102;
	fma.rn.f32 	%f104, %f103, 0f3EE66666, %f99;
	add.f32 	%f105, %f97, %f104;
	setp.gt.f32 	%p11, %f96, 0f00000000;
	selp.b32 	%r19, 0, -2097152000, %p11;
	setp.neu.f32 	%p12, %f19, 0f7F800000;
	setp.lt.f32 	%p13, %f95, 0f00000000;
	selp.f32 	%f106, 0f00000000, 0f7F800000, %p13;
	abs.f32 	%f107, %f95;
	setp.gt.f32 	%p14, %f107, 0f43180000;
	cvt.rzi.s32.f32 	%r20, %f96;
	shl.b32 	%r21, %r20, 23;
	sub.s32 	%r22, %r21, %r19;
	mov.b32 	%f108, %r22;
	add.s32 	%r23, %r19, 2130706432;
	mov.b32 	%f109, %r23;
	fma.rn.f32 	%f110, %f105, 0f391FCB8E, 0f3AAF85ED;
	fma.rn.f32 	%f111, %f110, %f105, 0f3C1D9856;
	fma.rn.f32 	%f112, %f111, %f105, 0f3D6357BB;
	fma.rn.f32 	%f113, %f112, %f105, 0f3E75FDEC;
	fma.rn.f32 	%f114, %f113, %f105, 0f3F317218;
	fma.rn.f32 	%f115, %f114, %f105, 0f3F800000;
	mul.f32 	%f116, %f115, %f109;
	mul.f32 	%f117, %f116, %f108;
	selp.f32 	%f240, %f106, %f117, %p14;
	@%p12 bra 	$L__BB5_17;
	add.f32 	%f118, %f15, %f15;
	mov.b32 	%r24, %f118;
	and.b32  	%r25, %r24, 2147483647;
	mov.b32 	%f240, %r25;
$L__BB5_17:
	fma.rn.f32 	%f241, %f240, 0f3F8CB5DD, 0fBDCB5DD0;
$L__BB5_18:
	setp.geu.f32 	%p16, %f16, 0f3C944674;
	@%p16 bra 	$L__BB5_20;
	setp.lt.f32 	%p24, %f16, 0f00000000;
	mul.f32 	%f178, %f16, 0f40900000;
	selp.f32 	%f243, 0f00000000, %f178, %p24;
	bra.uni 	$L__BB5_26;
$L__BB5_20:
	abs.f32 	%f27, %f16;
	setp.eq.f32 	%p17, %f16, 0f3F800000;
	mov.f32 	%f242, 0f3F800000;
	@%p17 bra 	$L__BB5_25;
	setp.num.f32 	%p18, %f27, %f27;
	@%p18 bra 	$L__BB5_23;
	mov.f32 	%f177, 0f3EE66666;
	add.rn.f32 	%f242, %f16, %f177;
	bra.uni 	$L__BB5_25;
$L__BB5_23:
	setp.lt.f32 	%p19, %f27, 0f00800000;
	mul.f32 	%f122, %f27, 0f4B800000;
	selp.f32 	%f123, %f122, %f27, %p19;
	mov.b32 	%r26, %f123;
	add.s32 	%r27, %r26, -1060439283;
	and.b32  	%r28, %r27, -8388608;
	sub.s32 	%r29, %r26, %r28;
	mov.b32 	%f124, %r29;
	cvt.rn.f32.s32 	%f125, %r28;
	selp.f32 	%f126, 0fC1C00000, 0f00000000, %p19;
	fma.rn.f32 	%f127, %f125, 0f34000000, %f126;
	add.f32 	%f128, %f124, 0fBF800000;
	add.f32 	%f129, %f124, 0f3F800000;
	rcp.approx.ftz.f32 	%f130, %f129;
	add.f32 	%f131, %f128, %f128;
	mul.f32 	%f132, %f131, %f130;
	mul.f32 	%f133, %f132, %f132;
	neg.f32 	%f134, %f132;
	sub.f32 	%f135, %f128, %f132;
	add.f32 	%f136, %f135, %f135;
	fma.rn.f32 	%f137, %f134, %f128, %f136;
	mul.rn.f32 	%f138, %f130, %f137;
	fma.rn.f32 	%f139, %f133, 0f3A2C32E4, 0f3B52E7DB;
	fma.rn.f32 	%f140, %f139, %f133, 0f3C93BB73;
	fma.rn.f32 	%f141, %f140, %f133, 0f3DF6384F;
	mul.rn.f32 	%f142, %f141, %f133;
	fma.rn.f32 	%f143, %f132, 0f3FB8AA3B, %f127;
	mul.f32 	%f144, %f142, 0f40400000;
	sub.f32 	%f145, %f127, %f143;
	fma.rn.f32 	%f146, %f132, 0f3FB8AA3B, %f145;
	fma.rn.f32 	%f147, %f138, 0f3FB8AA3B, %f146;
	fma.rn.f32 	%f148, %f132, 0f32A55E34, %f147;
	fma.rn.f32 	%f149, %f144, %f138, %f148;
	fma.rn.f32 	%f150, %f142, %f132, %f149;
	add.rn.f32 	%f151, %f143, %f150;
	mov.f32 	%f152, 0f3EE66666;
	mul.rn.f32 	%f153, %f151, %f152;
	cvt.rni.f32.f32 	%f154, %f153;
	sub.f32 	%f155, %f153, %f154;
	neg.f32 	%f156, %f153;
	fma.rn.f32 	%f157, %f151, 0f3EE66666, %f156;
	neg.f32 	%f158, %f143;
	add.rn.f32 	%f159, %f151, %f158;
	neg.f32 	%f160, %f159;
	add.rn.f32 	%f161, %f150, %f160;
	fma.rn.f32 	%f162, %f161, 0f3EE66666, %f157;
	add.f32 	%f163, %f155, %f162;
	setp.gt.f32 	%p20, %f154, 0f00000000;
	selp.b32 	%r30, 0, -2097152000, %p20;
	setp.neu.f32 	%p21, %f27, 0f7F800000;
	setp.lt.f32 	%p22, %f153, 0f00000000;
	selp.f32 	%f164, 0f00000000, 0f7F800000, %p22;
	abs.f32 	%f165, %f153;
	setp.gt.f32 	%p23, %f165, 0f43180000;
	cvt.rzi.s32.f32 	%r31, %f154;
	shl.b32 	%r32, %r31, 23;
	sub.s32 	%r33, %r32, %r30;
	mov.b32 	%f166, %r33;
	add.s32 	%r34, %r30, 2130706432;
	mov.b32 	%f167, %r34;
	fma.rn.f32 	%f168, %f163, 0f391FCB8E, 0f3AAF85ED;
	fma.rn.f32 	%f169, %f168, %f163, 0f3C1D9856;
	fma.rn.f32 	%f170, %f169, %f163, 0f3D6357BB;
	fma.rn.f32 	%f171, %f170, %f163, 0f3E75FDEC;
	fma.rn.f32 	%f172, %f171, %f163, 0f3F317218;
	fma.rn.f32 	%f173, %f172, %f163, 0f3F800000;
	mul.f32 	%f174, %f173, %f167;
	mul.f32 	%f175, %f174, %f166;
	selp.f32 	%f242, %f164, %f175, %p23;
	@%p21 bra 	$L__BB5_25;
	add.f32 	%f176, %f16, %f16;
	mov.b32 	%r35, %f176;
	and.b32  	%r36, %r35, 2147483647;
	mov.b32 	%f242, %r36;
$L__BB5_25:
	fma.rn.f32 	%f243, %f242, 0f3F8CB5DD, 0fBDCB5DD0;
$L__BB5_26:
	setp.geu.f32 	%p25, %f17, 0f3C944674;
	@%p25 bra 	$L__BB5_28;
	setp.lt.f32 	%p33, %f17, 0f00000000;
	mul.f32 	%f236, %f17, 0f40900000;
	selp.f32 	%f245, 0f00000000, %f236, %p33;
	bra.uni 	$L__BB5_34;
$L__BB5_28:
	abs.f32 	%f35, %f17;
	setp.eq.f32 	%p26, %f17, 0f3F800000;
	mov.f32 	%f244, 0f3F800000;
	@%p26 bra 	$L__BB5_33;
	setp.num.f32 	%p27, %f35, %f35;
	@%p27 bra 	$L__BB5_31;
	mov.f32 	%f235, 0f3EE66666;
	add.rn.f32 	%f244, %f17, %f235;
	bra.uni 	$L__BB5_33;
$L__BB5_31:
	setp.lt.f32 	%p28, %f35, 0f00800000;
	mul.f32 	%f180, %f35, 0f4B800000;
	selp.f32 	%f181, %f180, %f35, %p28;
	mov.b32 	%r37, %f181;
	add.s32 	%r38, %r37, -1060439283;
	and.b32  	%r39, %r38, -8388608;
	sub.s32 	%r40, %r37, %r39;
	mov.b32 	%f182, %r40;
	cvt.rn.f32.s32 	%f183, %r39;
	selp.f32 	%f184, 0fC1C00000, 0f00000000, %p28;
	fma.rn.f32 	%f185, %f183, 0f34000000, %f184;
	add.f32 	%f186, %f182, 0fBF800000;
	add.f32 	%f187, %f182, 0f3F800000;
	rcp.approx.ftz.f32 	%f188, %f187;
	add.f32 	%f189, %f186, %f186;
	mul.f32 	%f190, %f189, %f188;
	mul.f32 	%f191, %f190, %f190;
	neg.f32 	%f192, %f190;
	sub.f32 	%f193, %f186, %f190;
	add.f32 	%f194, %f193, %f193;
	fma.rn.f32 	%f195, %f192, %f186, %f194;
	mul.rn.f32 	%f196, %f188, %f195;
	fma.rn.f32 	%f197, %f191, 0f3A2C32E4, 0f3B52E7DB;
	fma.rn.f32 	%f198, %f197, %f191, 0f3C93BB73;
	fma.rn.f32 	%f199, %f198, %f191, 0f3DF6384F;
	mul.rn.f32 	%f200, %f199, %f191;
	fma.rn.f32 	%f201, %f190, 0f3FB8AA3B, %f185;
	mul.f32 	%f202, %f200, 0f40400000;
	sub.f32 	%f203, %f185, %f201;
	fma.rn.f32 	%f204, %f190, 0f3FB8AA3B, %f203;
	fma.rn.f32 	%f205, %f196, 0f3FB8AA3B, %f204;
	fma.rn.f32 	%f206, %f190, 0f32A55E34, %f205;
	fma.rn.f32 	%f207, %f202, %f196, %f206;
	fma.rn.f32 	%f208, %f200, %f190, %f207;
	add.rn.f32 	%f209, %f201, %f208;
	mov.f32 	%f210, 0f3EE66666;
	mul.rn.f32 	%f211, %f209, %f210;
	cvt.rni.f32.f32 	%f212, %f211;
	sub.f32 	%f213, %f211, %f212;
	neg.f32 	%f214, %f211;
	fma.rn.f32 	%f215, %f209, 0f3EE66666, %f214;
	neg.f32 	%f216, %f201;
	add.rn.f32 	%f217, %f209, %f216;
	neg.f32 	%f218, %f217;
	add.rn.f32 	%f219, %f208, %f218;
	fma.rn.f32 	%f220, %f219, 0f3EE66666, %f215;
	add.f32 	%f221, %f213, %f220;
	setp.gt.f32 	%p29, %f212, 0f00000000;
	selp.b32 	%r41, 0, -2097152000, %p29;
	setp.neu.f32 	%p30, %f35, 0f7F800000;
	setp.lt.f32 	%p31, %f211, 0f00000000;
	selp.f32 	%f222, 0f00000000, 0f7F800000, %p31;
	abs.f32 	%f223, %f211;
	setp.gt.f32 	%p32, %f223, 0f43180000;
	cvt.rzi.s32.f32 	%r42, %f212;
	shl.b32 	%r43, %r42, 23;
	sub.s32 	%r44, %r43, %r41;
	mov.b32 	%f224, %r44;
	add.s32 	%r45, %r41, 2130706432;
	mov.b32 	%f225, %r45;
	fma.rn.f32 	%f226, %f221, 0f391FCB8E, 0f3AAF85ED;
	fma.rn.f32 	%f227, %f226, %f221, 0f3C1D9856;
	fma.rn.f32 	%f228, %f227, %f221, 0f3D6357BB;
	fma.rn.f32 	%f229, %f228, %f221, 0f3E75FDEC;
	fma.rn.f32 	%f230, %f229, %f221, 0f3F317218;
	fma.rn.f32 	%f231, %f230, %f221, 0f3F800000;
	mul.f32 	%f232, %f231, %f225;
	mul.f32 	%f233, %f232, %f224;
	selp.f32 	%f244, %f222, %f233, %p32;
	@%p30 bra 	$L__BB5_33;
	add.f32 	%f234, %f17, %f17;
	mov.b32 	%r46, %f234;
	and.b32  	%r47, %r46, 2147483647;
	mov.b32 	%f244, %r47;
$L__BB5_33:
	fma.rn.f32 	%f245, %f244, 0f3F8CB5DD, 0fBDCB5DD0;
$L__BB5_34:
	st.global.f32 	[%rd1], %f241;
	st.global.f32 	[%rd1+4], %f243;
	st.global.f32 	[%rd1+8], %f245;
$L__BB5_35:
	ret;

}
	// .globl	_Z11d_transposePfS_ii
.visible .entry _Z11d_transposePfS_ii(
	.param .u64 .ptr .align 1 _Z11d_transposePfS_ii_param_0,
	.param .u64 .ptr .align 1 _Z11d_transposePfS_ii_param_1,
	.param .u32 _Z11d_transposePfS_ii_param_2,
	.param .u32 _Z11d_transposePfS_ii_param_3
)
{
	.reg .pred 	%p<7>;
	.reg .b32 	%r<26>;
	.reg .b32 	%f<3>;
	.reg .b64 	%rd<9>;
	// demoted variable
	.shared .align 4 .b8 _ZZ11d_transposePfS_iiE5block[4224];
	ld.param.u64 	%rd1, [_Z11d_transposePfS_ii_param_0];
	ld.param.u64 	%rd2, [_Z11d_transposePfS_ii_param_1];
	ld.param.u32 	%r9, [_Z11d_transposePfS_ii_param_2];
	ld.param.u32 	%r11, [_Z11d_transposePfS_ii_param_3];
	mov.u32 	%r12, %ctaid.x;
	shl.b32 	%r1, %r12, 5;
	mov.u32 	%r2, %tid.x;
	add.s32 	%r3, %r1, %r2;
	mov.u32 	%r13, %ctaid.y;
	shl.b32 	%r4, %r13, 5;
	mov.u32 	%r5, %tid.y;
	add.s32 	%r14, %r4, %r5;
	setp.ge.u32 	%p1, %r3, %r9;
	setp.ge.u32 	%p2, %r14, %r11;
	or.pred  	%p3, %p1, %p2;
	@%p3 bra 	$L__BB6_2;
	cvta.to.global.u64 	%rd3, %rd1;
	mad.lo.s32 	%r15, %r9, %r14, %r3;
	mul.wide.u32 	%rd4, %r15, 4;
	add.s64 	%rd5, %rd3, %rd4;
	ld.global.f32 	%f1, [%rd5];
	mov.u32 	%r16, _ZZ11d_transposePfS_iiE5block;
	mad.lo.s32 	%r17, %r5, 132, %r16;
	shl.b32 	%r18, %r2, 2;
	add.s32 	%r19, %r17, %r18;
	st.shared.f32 	[%r19], %f1;
$L__BB6_2:
	bar.sync 	0;
	add.s32 	%r7, %r4, %r2;
	add.s32 	%r8, %r1, %r5;
	setp.ge.u32 	%p4, %r7, %r11;
	setp.ge.u32 	%p5, %r8, %r9;
	or.pred  	%p6, %p5, %p4;
	@%p6 bra 	$L__BB6_4;
	mad.lo.s32 	%r20, %r11, %r8, %r7;
	shl.b32 	%r21, %r20, 2;
	mov.u32 	%r22, _ZZ11d_transposePfS_iiE5block;
	mad.lo.s32 	%r23, %r2, 132, %r22;
	shl.b32 	%r24, %r5, 2;
	add.s32 	%r25, %r23, %r24;
	ld.shared.f32 	%f2, [%r25];
	cvta.to.global.u64 	%rd6, %rd2;
	mul.wide.u32 	%rd7, %r21, 4;
	add.s64 	%rd8, %rd6, %rd7;
	st.global.f32 	[%rd8], %f2;
$L__BB6_4:
	ret;

}
	// .globl	_Z19d_recursiveGaussianPfS_iif
.visible .entry _Z19d_recursiveGaussianPfS_iif(
	.param .u64 .ptr .align 1 _Z19d_recursiveGaussianPfS_iif_param_0,
	.param .u64 .ptr .align 1 _Z19d_recursiveGaussianPfS_iif_param_1,
	.param .u32 _Z19d_recursiveGaussianPfS_iif_param_2,
	.param .u32 _Z19d_recursiveGaussianPfS_iif_param_3,
	.param .f32 _Z19d_recursiveGaussianPfS_iif_param_4
)
{
	.reg .pred 	%p<21>;
	.reg .b32 	%r<32>;
	.reg .b32 	%f<349>;
	.reg .b64 	%rd<141>;

	ld.param.u64 	%rd51, [_Z19d_recursiveGaussianPfS_iif_param_0];
	ld.param.u64 	%rd52, [_Z19d_recursiveGaussianPfS_iif_param_1];
	ld.param.u32 	%r15, [_Z19d_recursiveGaussianPfS_iif_param_2];
	ld.param.u32 	%r16, [_Z19d_recursiveGaussianPfS_iif_param_3];
	ld.param.f32 	%f62, [_Z19d_recursiveGaussianPfS_iif_param_4];
	mov.u32 	%r17, %ctaid.x;
	mov.u32 	%r18, %ntid.x;
	mov.u32 	%r19, %tid.x;
	mad.lo.s32 	%r1, %r17, %r18, %r19;
	setp.lt.f32 	%p1, %f62, 0f3DCCCCCD;
	selp.f32 	%f63, 0f3DCCCCCD, %f62, %p1;
	mov.f32 	%f64, 0f3FD8F5C3;
	div.rn.f32 	%f65, %f64, %f63;
	fma.rn.f32 	%f66, %f65, 0fBBBB989D, 0f3F000000;
	cvt.sat.f32.f32 	%f67, %f66;
	mov.f32 	%f68, 0f4B400001;
	mov.f32 	%f69, 0f437C0000;
	fma.rm.f32 	%f70, %f67, %f69, %f68;
	add.f32 	%f71, %f70, 0fCB40007F;
	neg.f32 	%f72, %f71;
	fma.rn.f32 	%f73, %f65, 0fBFB8AA3B, %f72;
	fma.rn.f32 	%f74, %f65, 0fB2A57060, %f73;
	mov.b32 	%r20, %f70;
	shl.b32 	%r21, %r20, 23;
	mov.b32 	%f75, %r21;
	ex2.approx.ftz.f32 	%f76, %f74;
	mul.f32 	%f77, %f76, %f75;
	mul.f32 	%f78, %f65, 0fC0000000;
	fma.rn.f32 	%f79, %f78, 0f3BBB989D, 0f3F000000;
	cvt.sat.f32.f32 	%f80, %f79;
	fma.rm.f32 	%f81, %f80, %f69, %f68;
	add.f32 	%f82, %f81, 0fCB40007F;
	neg.f32 	%f83, %f82;
	fma.rn.f32 	%f84, %f78, 0f3FB8AA3B, %f83;
	fma.rn.f32 	%f85, %f78, 0f32A57060, %f84;
	mov.b32 	%r22, %f81;
	shl.b32 	%r23, %r22, 23;
	mov.b32 	%f86, %r23;
	ex2.approx.ftz.f32 	%f87, %f85;
	mul.f32 	%f1, %f87, %f86;
	mul.f32 	%f2, %f77, 0fC0000000;
	mov.f32 	%f88, 0f3F800000;
	sub.f32 	%f89, %f88, %f77;
	mul.f32 	%f90, %f89, %f89;
	add.f32 	%f91, %f65, %f65;
	fma.rn.f32 	%f92, %f91, %f77, 0f3F800000;
	sub.f32 	%f93, %f92, %f1;
	div.rn.f32 	%f3, %f90, %f93;
	add.f32 	%f94, %f65, 0fBF800000;
	mul.f32 	%f95, %f94, %f3;
	mul.f32 	%f4, %f77, %f95;
	add.f32 	%f96, %f65, 0f3F800000;
	mul.f32 	%f97, %f96, %f3;
	mul.f32 	%f5, %f77, %f97;
	neg.f32 	%f98, %f3;
	mul.f32 	%f6, %f1, %f98;
	add.f32 	%f99, %f3, %f4;
	add.f32 	%f100, %f2, 0f3F800000;
	add.f32 	%f101, %f1, %f100;
	div.rn.f32 	%f7, %f99, %f101;
	add.f32 	%f102, %f6, %f5;
	div.rn.f32 	%f8, %f102, %f101;
	setp.ge.u32 	%p2, %r1, %r15;
	@%p2 bra 	$L__BB7_25;
	cvta.to.global.u64 	%rd53, %rd51;
	cvta.to.global.u64 	%rd54, %rd52;
	shl.b32 	%r24, %r1, 2;
	mul.wide.u32 	%rd55, %r24, 4;
	add.s64 	%rd133, %rd53, %rd55;
	mul.wide.u32 	%rd56, %r1, 4;
	add.s64 	%rd132, %rd54, %rd56;
	ld.global.f32 	%f326, [%rd133];
	mul.f32 	%f324, %f7, %f326;
	setp.lt.s32 	%p3, %r16, 1;
	@%p3 bra 	$L__BB7_13;
	shl.b32 	%r2, %r15, 2;
	and.b32  	%r3, %r16, 7;
	setp.lt.u32 	%p4, %r16, 8;
	mov.f32 	%f325, %f324;
	@%p4 bra 	$L__BB7_5;
	mul.wide.s32 	%rd3, %r2, 32;
	mul.wide.s32 	%rd4, %r15, 32;
	and.b32  	%r25, %r16, 2147483640;
	neg.s32 	%r30, %r25;
	mul.wide.s32 	%rd5, %r15, 4;
	mul.wide.s32 	%rd58, %r2, 4;
	mov.u64 	%rd118, %rd132;
	mov.u64 	%rd119, %rd133;
	mov.f32 	%f325, %f324;
$L__BB7_4:
	.pragma "nounroll";
	ld.global.f32 	%f103, [%rd119];
	mul.f32 	%f104, %f3, %f103;
	fma.rn.f32 	%f105, %f4, %f326, %f104;
	mul.f32 	%f106, %f2, %f325;
	sub.f32 	%f107, %f105, %f106;
	mul.f32 	%f108, %f1, %f324;
	sub.f32 	%f109, %f107, %f108;
	st.global.f32 	[%rd118], %f109;
	add.s64 	%rd59, %rd119, %rd58;
	ld.global.f32 	%f110, [%rd59];
	mul.f32 	%f111, %f3, %f110;
	fma.rn.f32 	%f112, %f4, %f103, %f111;
	mul.f32 	%f113, %f2, %f109;
	sub.f32 	%f114, %f112, %f113;
	mul.f32 	%f115, %f1, %f325;
	sub.f32 	%f116, %f114, %f115;
	add.s64 	%rd60, %rd118, %rd5;
	st.global.f32 	[%rd60], %f116;
	add.s64 	%rd61, %rd59, %rd58;
	ld.global.f32 	%f117, [%rd61];
	mul.f32 	%f118, %f3, %f117;
	fma.rn.f32 	%f119, %f4, %f110, %f118;
	mul.f32 	%f120, %f2, %f116;
	sub.f32 	%f121, %f119, %f120;
	mul.f32 	%f122, %f1, %f109;
	sub.f32 	%f123, %f121, %f122;
	add.s64 	%rd62, %rd60, %rd5;
	st.global.f32 	[%rd62], %f123;
	add.s64 	%rd63, %rd61, %rd58;
	ld.global.f32 	%f124, [%rd63];
	mul.f32 	%f125, %f3, %f124;
	fma.rn.f32 	%f126, %f4, %f117, %f125;
	mul.f32 	%f127, %f2, %f123;
	sub.f32 	%f128, %f126, %f127;
	mul.f32 	%f129, %f1, %f116;
	sub.f32 	%f130, %f128, %f129;
	add.s64 	%rd64, %rd62, %rd5;
	st.global.f32 	[%rd64], %f130;
	add.s64 	%rd65, %rd63, %rd58;
	ld.global.f32 	%f131, [%rd65];
	mul.f32 	%f132, %f3, %f131;
	fma.rn.f32 	%f133, %f4, %f124, %f132;
	mul.f32 	%f134, %f2, %f130;
	sub.f32 	%f135, %f133, %f134;
	mul.f32 	%f136, %f1, %f123;
	sub.f32 	%f137, %f135, %f136;
	add.s64 	%rd66, %rd64, %rd5;
	st.global.f32 	[%rd66], %f137;
	add.s64 	%rd67, %rd65, %rd58;
	ld.global.f32 	%f138, [%rd67];
	mul.f32 	%f139, %f3, %f138;
	fma.rn.f32 	%f140, %f4, %f131, %f139;
	mul.f32 	%f141, %f2, %f137;
	sub.f32 	%f142, %f140, %f141;
	mul.f32 	%f143, %f1, %f130;
	sub.f32 	%f144, %f142, %f143;
	add.s64 	%rd68, %rd66, %rd5;
	st.global.f32 	[%rd68], %f144;
	add.s64 	%rd69, %rd67, %rd58;
	ld.global.f32 	%f145, [%rd69];
	mul.f32 	%f146, %f3, %f145;
	fma.rn.f32 	%f147, %f4, %f138, %f146;
	mul.f32 	%f148, %f2, %f144;
	sub.f32 	%f149, %f147, %f148;
	mul.f32 	%f150, %f1, %f137;
	sub.f32 	%f324, %f149, %f150;
	add.s64 	%rd70, %rd68, %rd5;
	st.global.f32 	[%rd70], %f324;
	add.s64 	%rd71, %rd69, %rd58;
	ld.global.f32 	%f326, [%rd71];
	mul.f32 	%f151, %f3, %f326;
	fma.rn.f32 	%f152, %f4, %f145, %f151;
	mul.f32 	%f153, %f2, %f324;
	sub.f32 	%f154, %f152, %f153;
	mul.f32 	%f155, %f1, %f144;
	sub.f32 	%f325, %f154, %f155;
	add.s64 	%rd72, %rd70, %rd5;
	st.global.f32 	[%rd72], %f325;
	add.s64 	%rd133, %rd119, %rd3;
	add.s64 	%rd132, %rd118, %rd4;
	add.s32 	%r30, %r30, 8;
	setp.ne.s32 	%p5, %r30, 0;
	add.s64 	%rd119, %rd71, %rd58;
	add.s64 	%rd118, %rd72, %rd5;
	@%p5 bra 	$L__BB7_4;
$L__BB7_5:
	setp.eq.s32 	%p6, %r3, 0;
	@%p6 bra 	$L__BB7_13;
	and.b32  	%r7, %r16, 3;
	setp.lt.u32 	%p7, %r3, 4;
	@%p7 bra 	$L__BB7_8;
	ld.global.f32 	%f156, [%rd133];
	mul.f32 	%f157, %f3, %f156;
	fma.rn.f32 	%f158, %f4, %f326, %f157;
	mul.f32 	%f159, %f2, %f325;
	sub.f32 	%f160, %f158, %f159;
	mul.f32 	%f161, %f1, %f324;
	sub.f32 	%f162, %f160, %f161;
	st.global.f32 	[%rd132], %f162;
	mul.wide.s32 	%rd74, %r2, 4;
	add.s64 	%rd75, %rd133, %rd74;
	mul.wide.s32 	%rd76, %r15, 4;
	add.s64 	%rd77, %rd132, %rd76;
	ld.global.f32 	%f163, [%rd75];
	mul.f32 	%f164, %f3, %f163;
	fma.rn.f32 	%f165, %f4, %f156, %f164;
	mul.f32 	%f166, %f2, %f162;
	sub.f32 	%f167, %f165, %f166;
	mul.f32 	%f168, %f1, %f325;
	sub.f32 	%f169, %f167, %f168;
	st.global.f32 	[%rd77], %f169;
	add.s64 	%rd78, %rd75, %rd74;
	add.s64 	%rd79, %rd77, %rd76;
	ld.global.f32 	%f170, [%rd78];
	mul.f32 	%f171, %f3, %f170;
	fma.rn.f32 	%f172, %f4, %f163, %f171;
	mul.f32 	%f173, %f2, %f169;
	sub.f32 	%f174, %f172, %f173;
	mul.f32 	%f175, %f1, %f162;
	sub.f32 	%f324, %f174, %f175;
	st.global.f32 	[%rd79], %f324;
	add.s64 	%rd80, %rd78, %rd74;
	add.s64 	%rd81, %rd79, %rd76;
	ld.global.f32 	%f326, [%rd80];
	mul.f32 	%f176, %f3, %f326;
	fma.rn.f32 	%f177, %f4, %f170, %f176;
	mul.f32 	%f178, %f2, %f324;
	sub.f32 	%f179, %f177, %f178;
	mul.f32 	%f180, %f1, %f169;
	sub.f32 	%f325, %f179, %f180;
	st.global.f32 	[%rd81], %f325;
	add.s64 	%rd133, %rd80, %rd74;
	add.s64 	%rd132, %rd81, %rd76;
$L__BB7_8:
	setp.eq.s32 	%p8, %r7, 0;
	@%p8 bra 	$L__BB7_13;
	setp.eq.s32 	%p9, %r7, 1;
	@%p9 bra 	$L__BB7_11;
	ld.global.f32 	%f181, [%rd133];
	mul.f32 	%f182, %f3, %f181;
	fma.rn.f32 	%f183, %f4, %f326, %f182;
	mul.f32 	%f184, %f2, %f325;
	sub.f32 	%f185, %f183, %f184;
	mul.f32 	%f186, %f1, %f324;
	sub.f32 	%f324, %f185, %f186;
	st.global.f32 	[%rd132], %f324;
	mul.wide.s32 	%rd83, %r2, 4;
	add.s64 	%rd84, %rd133, %rd83;
	mul.wide.s32 	%rd85, %r15, 4;
	add.s64 	%rd86, %rd132, %rd85;
	ld.global.f32 	%f326, [%rd84];
	mul.f32 	%f187, %f3, %f326;
	fma.rn.f32 	%f188, %f4, %f181, %f187;
	mul.f32 	%f189, %f2, %f324;
	sub.f32 	%f190, %f188, %f189;
	mul.f32 	%f191, %f1, %f325;
	sub.f32 	%f325, %f190, %f191;
	st.global.f32 	[%rd86], %f325;
	add.s64 	%rd133, %rd84, %rd83;
	add.s64 	%rd132, %rd86, %rd85;
$L__BB7_11:
	and.b32  	%r26, %r16, 1;
	setp.eq.b32 	%p10, %r26, 1;
	not.pred 	%p11, %p10;
	@%p11 bra 	$L__BB7_13;
	ld.global.f32 	%f192, [%rd133];
	mul.f32 	%f193, %f3, %f192;
	fma.rn.f32 	%f194, %f4, %f326, %f193;
	mul.f32 	%f195, %f2, %f325;
	sub.f32 	%f196, %f194, %f195;
	mul.f32 	%f197, %f1, %f324;
	sub.f32 	%f198, %f196, %f197;
	st.global.f32 	[%rd132], %f198;
	mul.wide.s32 	%rd87, %r2, 4;
	add.s64 	%rd133, %rd133, %rd87;
	mul.wide.s32 	%rd88, %r15, 4;
	add.s64 	%rd132, %rd132, %rd88;
$L__BB7_13:
	setp.lt.s32 	%p12, %r16, 1;
	shl.b32 	%r27, %r15, 2;
	neg.s32 	%r8, %r27;
	mul.wide.s32 	%rd89, %r8, 4;
	add.s64 	%rd139, %rd133, %rd89;
	neg.s32 	%r9, %r15;
	ld.global.f32 	%f339, [%rd139];
	mul.f32 	%f337, %f8, %f339;
	@%p12 bra 	$L__BB7_25;
	and.b32  	%r10, %r16, 7;
	setp.lt.u32 	%p13, %r16, 8;
	mov.f32 	%f338, %f337;
	mov.f32 	%f340, %f339;
	@%p13 bra 	$L__BB7_17;
	mul.wide.s32 	%rd33, %r9, 32;
	mul.wide.s32 	%rd34, %r9, 4;
	mul.wide.s32 	%rd35, %r8, 32;
	and.b32  	%r28, %r16, 2147483640;
	neg.s32 	%r31, %r28;
	mov.u64 	%rd134, %rd139;
	mov.u64 	%rd135, %rd132;
	mov.f32 	%f338, %f337;
	mov.f32 	%f340, %f339;
$L__BB7_16:
	.pragma "nounroll";
	add.s64 	%rd90, %rd135, %rd34;
	ld.global.f32 	%f199, [%rd134];
	mul.f32 	%f200, %f6, %f339;
	fma.rn.f32 	%f201, %f5, %f340, %f200;
	mul.f32 	%f202, %f2, %f338;
	sub.f32 	%f203, %f201, %f202;
	mul.f32 	%f204, %f1, %f337;
	sub.f32 	%f205, %f203, %f204;
	ld.global.f32 	%f206, [%rd90];
	add.f32 	%f207, %f205, %f206;
	st.global.f32 	[%rd90], %f207;
	add.s64 	%rd91, %rd134, %rd89;
	ld.global.f32 	%f208, [%rd91];
	mul.f32 	%f209, %f6, %f340;
	fma.rn.f32 	%f210, %f5, %f199, %f209;
	mul.f32 	%f211, %f2, %f205;
	sub.f32 	%f212, %f210, %f211;
	mul.f32 	%f213, %f1, %f338;
	sub.f32 	%f214, %f212, %f213;
	add.s64 	%rd92, %rd90, %rd34;
	ld.global.f32 	%f215, [%rd92];
	add.f32 	%f216, %f214, %f215;
	st.global.f32 	[%rd92], %f216;
	add.s64 	%rd93, %rd91, %rd89;
	ld.global.f32 	%f217, [%rd93];
	mul.f32 	%f218, %f6, %f199;
	fma.rn.f32 	%f219, %f5, %f208, %f218;
	mul.f32 	%f220, %f2, %f214;
	sub.f32 	%f221, %f219, %f220;
	mul.f32 	%f222, %f1, %f205;
	sub.f32 	%f223, %f221, %f222;
	add.s64 	%rd94, %rd92, %rd34;
	ld.global.f32 	%f224, [%rd94];
	add.f32 	%f225, %f223, %f224;
	st.global.f32 	[%rd94], %f225;
	add.s64 	%rd95, %rd93, %rd89;
	ld.global.f32 	%f226, [%rd95];
	mul.f32 	%f227, %f6, %f208;
	fma.rn.f32 	%f228, %f5, %f217, %f227;
	mul.f32 	%f229, %f2, %f223;
	sub.f32 	%f230, %f228, %f229;
	mul.f32 	%f231, %f1, %f214;
	sub.f32 	%f232, %f230, %f231;
	add.s64 	%rd96, %rd94, %rd34;
	ld.global.f32 	%f233, [%rd96];
	add.f32 	%f234, %f232, %f233;
	st.global.f32 	[%rd96], %f234;
	add.s64 	%rd97, %rd95, %rd89;
	ld.global.f32 	%f235, [%rd97];
	mul.f32 	%f236, %f6, %f217;
	fma.rn.f32 	%f237, %f5, %f226, %f236;
	mul.f32 	%f238, %f2, %f232;
	sub.f32 	%f239, %f237, %f238;
	mul.f32 	%f240, %f1, %f223;
	sub.f32 	%f241, %f239, %f240;
	add.s64 	%rd98, %rd96, %rd34;
	ld.global.f32 	%f242, [%rd98];
	add.f32 	%f243, %f241, %f242;
	st.global.f32 	[%rd98], %f243;
	add.s64 	%rd99, %rd97, %rd89;
	ld.global.f32 	%f244, [%rd99];
	mul.f32 	%f245, %f6, %f226;
	fma.rn.f32 	%f246, %f5, %f235, %f245;
	mul.f32 	%f247, %f2, %f241;
	sub.f32 	%f248, %f246, %f247;
	mul.f32 	%f249, %f1, %f232;
	sub.f32 	%f250, %f248, %f249;
	add.s64 	%rd100, %rd98, %rd34;
	ld.global.f32 	%f251, [%rd100];
	add.f32 	%f252, %f250, %f251;
	st.global.f32 	[%rd100], %f252;
	add.s64 	%rd101, %rd99, %rd89;
	ld.global.f32 	%f339, [%rd101];
	mul.f32 	%f253, %f6, %f235;
	fma.rn.f32 	%f254, %f5, %f244, %f253;
	mul.f32 	%f255, %f2, %f250;
	sub.f32 	%f256, %f254, %f255;
	mul.f32 	%f257, %f1, %f241;
	sub.f32 	%f337, %f256, %f257;
	add.s64 	%rd102, %rd100, %rd34;
	ld.global.f32 	%f258, [%rd102];
	add.f32 	%f259, %f337, %f258;
	st.global.f32 	[%rd102], %f259;
	add.s64 	%rd103, %rd101, %rd89;
	ld.global.f32 	%f340, [%rd103];
	mul.f32 	%f260, %f6, %f244;
	fma.rn.f32 	%f261, %f5, %f339, %f260;
	mul.f32 	%f262, %f2, %f337;
	sub.f32 	%f263, %f261, %f262;
	mul.f32 	%f264, %f1, %f250;
	sub.f32 	%f338, %f263, %f264;
	add.s64 	%rd39, %rd102, %rd34;
	ld.global.f32 	%f265, [%rd39];
	add.f32 	%f266, %f338, %f265;
	st.global.f32 	[%rd39], %f266;
	add.s64 	%rd132, %rd135, %rd33;
	add.s64 	%rd139, %rd134, %rd35;
	add.s32 	%r31, %r31, 8;
	setp.ne.s32 	%p14, %r31, 0;
	add.s64 	%rd134, %rd103, %rd89;
	mov.u64 	%rd135, %rd39;
	@%p14 bra 	$L__BB7_16;
$L__BB7_17:
	setp.eq.s32 	%p15, %r10, 0;
	@%p15 bra 	$L__BB7_25;
	and.b32  	%r14, %r16, 3;
	setp.lt.u32 	%p16, %r10, 4;
	@%p16 bra 	$L__BB7_20;
	mul.wide.s32 	%rd104, %r9, 4;
	add.s64 	%rd105, %rd132, %rd104;
	ld.global.f32 	%f267, [%rd139];
	mul.f32 	%f268, %f6, %f339;
	fma.rn.f32 	%f269, %f5, %f340, %f268;
	mul.f32 	%f270, %f2, %f338;
	sub.f32 	%f271, %f269, %f270;
	mul.f32 	%f272, %f1, %f337;
	sub.f32 	%f273, %f271, %f272;
	ld.global.f32 	%f274, [%rd105];
	add.f32 	%f275, %f273, %f274;
	st.global.f32 	[%rd105], %f275;
	add.s64 	%rd107, %rd139, %rd89;
	add.s64 	%rd108, %rd105, %rd104;
	ld.global.f32 	%f276, [%rd107];
	mul.f32 	%f277, %f6, %f340;
	fma.rn.f32 	%f278, %f5, %f267, %f277;
	mul.f32 	%f279, %f2, %f273;
	sub.f32 	%f280, %f278, %f279;
	mul.f32 	%f281, %f1, %f338;
	sub.f32 	%f282, %f280, %f281;
	ld.global.f32 	%f283, [%rd108];
	add.f32 	%f284, %f282, %f283;
	st.global.f32 	[%rd108], %f284;
	add.s64 	%rd109, %rd107, %rd89;
	add.s64 	%rd110, %rd108, %rd104;
	ld.global.f32 	%f339, [%rd109];
	mul.f32 	%f285, %f6, %f267;
	fma.rn.f32 	%f286, %f5, %f276, %f285;
	mul.f32 	%f287, %f2, %f282;
	sub.f32 	%f288, %f286, %f287;
	mul.f32 	%f289, %f1, %f273;
	sub.f32 	%f337, %f288, %f289;
	ld.global.f32 	%f290, [%rd110];
	add.f32 	%f291, %f337, %f290;
	st.global.f32 	[%rd110], %f291;
	add.s64 	%rd111, %rd109, %rd89;
	add.s64 	%rd132, %rd110, %rd104;
	ld.global.f32 	%f340, [%rd111];
	mul.f32 	%f292, %f6, %f276;
	fma.rn.f32 	%f293, %f5, %f339, %f292;
	mul.f32 	%f294, %f2, %f337;
	sub.f32 	%f295, %f293, %f294;
	mul.f32 	%f296, %f1, %f282;
	sub.f32 	%f338, %f295, %f296;
	ld.global.f32 	%f297, [%rd132];
	add.f32 	%f298, %f338, %f297;
	st.global.f32 	[%rd132], %f298;
	add.s64 	%rd139, %rd111, %rd89;
$L__BB7_20:
	setp.eq.s32 	%p17, %r14, 0;
	@%p17 bra 	$L__BB7_25;
	setp.eq.s32 	%p18, %r14, 1;
	@%p18 bra 	$L__BB7_23;
	mul.wide.s32 	%rd112, %r9, 4;
	add.s64 	%rd113, %rd132, %rd112;
	ld.global.f32 	%f54, [%rd139];
	mul.f32 	%f299, %f6, %f339;
	fma.rn.f32 	%f300, %f5, %f340, %f299;
	mul.f32 	%f301, %f2, %f338;
	sub.f32 	%f302, %f300, %f301;
	mul.f32 	%f303, %f1, %f337;
	sub.f32 	%f337, %f302, %f303;
	ld.global.f32 	%f304, [%rd113];
	add.f32 	%f305, %f337, %f304;
	st.global.f32 	[%rd113], %f305;
	add.s64 	%rd115, %rd139, %rd89;
	add.s64 	%rd132, %rd113, %rd112;
	ld.global.f32 	%f56, [%rd115];
	mul.f32 	%f306, %f6, %f340;
	fma.rn.f32 	%f307, %f5, %f54, %f306;
	mul.f32 	%f308, %f2, %f337;
	sub.f32 	%f309, %f307, %f308;
	mul.f32 	%f310, %f1, %f338;
	sub.f32 	%f338, %f309, %f310;
	ld.global.f32 	%f311, [%rd132];
	add.f32 	%f312, %f338, %f311;
	st.global.f32 	[%rd132], %f312;
	mov.f32 	%f339, %f54;
	mov.f32 	%f340, %f56;
$L__BB7_23:
	and.b32  	%r29, %r16, 1;
	setp.eq.b32 	%p19, %r29, 1;
	not.pred 	%p20, %p19;
	@%p20 bra 	$L__BB7_25;
	mul.wide.s32 	%rd116, %r9, 4;
	add.s64 	%rd117, %rd132, %rd116;
	mul.f32 	%f313, %f6, %f339;
	fma.rn.f32 	%f314, %f5, %f340, %f313;
	mul.f32 	%f315, %f2, %f338;
	sub.f32 	%f316, %f314, %f315;
	mul.f32 	%f317, %f1, %f337;
	sub.f32 	%f318, %f316, %f317;
	ld.global.f32 	%f319, [%rd117];
	add.f32 	%f320, %f318, %f319;
	st.global.f32 	[%rd117], %f320;
$L__BB7_25:
	ret;

}
	// .globl	_Z16FrequencySharpenPfS_iifi
.visible .entry _Z16FrequencySharpenPfS_iifi(
	.param .u64 .ptr .align 1 _Z16FrequencySharpenPfS_iifi_param_0,
	.param .u64 .ptr .align 1 _Z16FrequencySharpenPfS_iifi_param_1,
	.param .u32 _Z16FrequencySharpenPfS_iifi_param_2,
	.param .u32 _Z16FrequencySharpenPfS_iifi_param_3,
	.param .f32 _Z16FrequencySharpenPfS_iifi_param_4,
	.param .u32 _Z16FrequencySharpenPfS_iifi_param_5
)
{
	.reg .pred 	%p<6>;
	.reg .b32 	%r<16>;
	.reg .b32 	%f<7>;
	.reg .b64 	%rd<8>;

	ld.param.u64 	%rd2, [_Z16FrequencySharpenPfS_iifi_param_0];
	ld.param.u64 	%rd3, [_Z16FrequencySharpenPfS_iifi_param_1];
	ld.param.u32 	%r3, [_Z16FrequencySharpenPfS_iifi_param_2];
	ld.param.u32 	%r5, [_Z16FrequencySharpenPfS_iifi_param_3];
	ld.param.f32 	%f2, [_Z16FrequencySharpenPfS_iifi_param_4];
	ld.param.u32 	%r4, [_Z16FrequencySharpenPfS_iifi_param_5];
	mov.u32 	%r7, %ctaid.x;
	mov.u32 	%r8, %ntid.x;
	mov.u32 	%r9, %tid.x;
	mad.lo.s32 	%r1, %r7, %r8, %r9;
	mov.u32 	%r10, %ctaid.y;
	mov.u32 	%r11, %ntid.y;
	mov.u32 	%r12, %tid.y;
	mad.lo.s32 	%r13, %r10, %r11, %r12;
	setp.ge.s32 	%p1, %r1, %r3;
	setp.ge.s32 	%p2, %r13, %r5;
	or.pred  	%p3, %p1, %p2;
	@%p3 bra 	$L__BB8_3;
	cvta.to.global.u64 	%rd4, %rd2;
	cvta.to.global.u64 	%rd5, %rd3;
	setp.ne.s32 	%p4, %r4, 1;
	setp.eq.s32 	%p5, %r4, 1;
	selp.f32 	%f3, 0f3F000000, 0f00000000, %p5;
	mad.lo.s32 	%r14, %r3, %r13, %r1;
	shl.b32 	%r15, %r14, 2;
	mul.wide.s32 	%rd6, %r15, 4;
	add.s64 	%rd7, %rd4, %rd6;
	ld.global.f32 	%f4, [%rd7];
	add.s64 	%rd1, %rd5, %rd6;
	ld.global.f32 	%f5, [%rd1];
	sub.f32 	%f6, %f4, %f5;
	fma.rn.f32 	%f1, %f2, %f6, %f3;
	st.global.f32 	[%rd7], %f1;
	@%p4 bra 	$L__BB8_3;
	st.global.f32 	[%rd1], %f1;
$L__BB8_3:
	ret;

}
	// .globl	_Z20FrequencySharpenLumaPfS_iifi
.visible .entry _Z20FrequencySharpenLumaPfS_iifi(
	.param .u64 .ptr .align 1 _Z20FrequencySharpenLumaPfS_iifi_param_0,
	.param .u64 .ptr .align 1 _Z20FrequencySharpenLumaPfS_iifi_param_1,
	.param .u32 _Z20FrequencySharpenLumaPfS_iifi_param_2,
	.param .u32 _Z20FrequencySharpenLumaPfS_iifi_param_3,
	.param .f32 _Z20FrequencySharpenLumaPfS_iifi_param_4,
	.param .u32 _Z20FrequencySharpenLumaPfS_iifi_param_5
)
{
	.reg .pred 	%p<6>;
	.reg .b32 	%r<16>;
	.reg .b32 	%f<7>;
	.reg .b64 	%rd<8>;

	ld.param.u64 	%rd2, [_Z20FrequencySharpenLumaPfS_iifi_param_0];
	ld.param.u64 	%rd3, [_Z20FrequencySharpenLumaPfS_iifi_param_1];
	ld.param.u32 	%r3, [_Z20FrequencySharpenLumaPfS_iifi_param_2];
	ld.param.u32 	%r5, [_Z20FrequencySharpenLumaPfS_iifi_param_3];
	ld.param.f32 	%f2, [_Z20FrequencySharpenLumaPfS_iifi_param_4];
	ld.param.u32 	%r4, [_Z20FrequencySharpenLumaPfS_iifi_param_5];
	mov.u32 	%r7, %ctaid.x;
	mov.u32 	%r8, %ntid.x;
	mov.u32 	%r9, %tid.x;
	mad.lo.s32 	%r1, %r7, %r8, %r9;
	mov.u32 	%r10, %ctaid.y;
	mov.u32 	%r11, %ntid.y;
	mov.u32 	%r12, %tid.y;
	mad.lo.s32 	%r13, %r10, %r11, %r12;
	setp.ge.s32 	%p1, %r1, %r3;
	setp.ge.s32 	%p2, %r13, %r5;
	or.pred  	%p3, %p1, %p2;
	@%p3 bra 	$L__BB9_3;
	cvta.to.global.u64 	%rd4, %rd3;
	cvta.to.global.u64 	%rd5, %rd2;
	setp.ne.s32 	%p4, %r4, 1;
	setp.eq.s32 	%p5, %r4, 1;
	selp.f32 	%f3, 0f3F000000, 0f00000000, %p5;
	mad.lo.s32 	%r14, %r3, %r13, %r1;
	shl.b32 	%r15, %r14, 2;
	mul.wide.s32 	%rd6, %r15, 4;
	add.s64 	%rd7, %rd5, %rd6;
	ld.global.f32 	%f4, [%rd7];
	add.s64 	%rd1, %rd4, %rd6;
	ld.global.f32 	%f5, [%rd1];
	sub.f32 	%f6, %f4, %f5;
	fma.rn.f32 	%f1, %f2, %f6, %f3;
	st.global.f32 	[%rd7], %f1;
	@%p4 bra 	$L__BB9_3;
	st.global.f32 	[%rd1+8], %f1;
	st.global.f32 	[%rd1+4], %f1;
	st.global.f32 	[%rd1], %f1;
$L__BB9_3:
	ret;

}
	// .globl	_Z11LowFreqContPfiiffii
.visible .entry _Z11LowFreqContPfiiffii(
	.param .u64 .ptr .align 1 _Z11LowFreqContPfiiffii_param_0,
	.param .u32 _Z11LowFreqContPfiiffii_param_1,
	.param .u32 _Z11LowFreqContPfiiffii_param_2,
	.param .f32 _Z11LowFreqContPfiiffii_param_3,
	.param .f32 _Z11LowFreqContPfiiffii_param_4,
	.param .u32 _Z11LowFreqContPfiiffii_param_5,
	.param .u32 _Z11LowFreqContPfiiffii_param_6
)
{
	.reg .pred 	%p<100>;
	.reg .b32 	%r<73>;
	.reg .b32 	%f<347>;
	.reg .b64 	%rd<5>;

	ld.param.u64 	%rd2, [_Z11LowFreqContPfiiffii_param_0];
	ld.param.u32 	%r3, [_Z11LowFreqContPfiiffii_param_1];
	ld.param.u32 	%r7, [_Z11LowFreqContPfiiffii_param_2];
	ld.param.f32 	%f54, [_Z11LowFreqContPfiiffii_param_3];
	ld.param.f32 	%f55, [_Z11LowFreqContPfiiffii_param_4];
	ld.param.u32 	%r5, [_Z11LowFreqContPfiiffii_param_5];
	ld.param.u32 	%r6, [_Z11LowFreqContPfiiffii_param_6];
	mov.u32 	%r8, %ctaid.x;
	mov.u32 	%r9, %ntid.x;
	mov.u32 	%r10, %tid.x;
	mad.lo.s32 	%r1, %r8, %r9, %r10;
	mov.u32 	%r11, %ctaid.y;
	mov.u32 	%r12, %ntid.y;
	mov.u32 	%r13, %tid.y;
	mad.lo.s32 	%r14, %r11, %r12, %r13;
	setp.ge.s32 	%p1, %r1, %r3;
	setp.ge.s32 	%p2, %r14, %r7;
	or.pred  	%p3, %p1, %p2;
	mov.f32 	%f343, 0f00000000;
	@%p3 bra 	$L__BB10_49;
	setp.ne.s32 	%p4, %r6, 3;
	@%p4 bra 	$L__BB10_25;
	cvt.rn.f32.s32 	%f57, %r3;
	cvt.rn.f32.u32 	%f1, %r7;
	cvt.rn.f32.s32 	%f58, %r1;
	cvt.rn.f32.u32 	%f2, %r14;
	add.f32 	%f59, %f57, 0fBF800000;
	div.rn.f32 	%f3, %f58, %f59;
	setp.ne.s32 	%p5, %r5, 1;
	@%p5 bra 	$L__BB10_22;
	setp.gtu.f32 	%p6, %f3, %f55;
	mov.f32 	%f340, 0f3F800000;
	mov.f32 	%f341, 0f3F800000;
	@%p6 bra 	$L__BB10_13;
	div.rn.f32 	%f4, %f3, %f55;
	mul.f32 	%f62, %f54, 0f3F000000;
	cvt.rzi.f32.f32 	%f63, %f62;
	add.f32 	%f64, %f63, %f63;
	sub.f32 	%f65, %f54, %f64;
	abs.f32 	%f5, %f65;
	abs.f32 	%f6, %f4;
	setp.lt.f32 	%p7, %f6, 0f00800000;
	mul.f32 	%f66, %f6, 0f4B800000;
	selp.f32 	%f67, %f66, %f6, %p7;
	selp.f32 	%f68, 0fC1C00000, 0f00000000, %p7;
	mov.b32 	%r15, %f67;
	add.s32 	%r16, %r15, -1060439283;
	and.b32  	%r17, %r16, -8388608;
	sub.s32 	%r18, %r15, %r17;
	mov.b32 	%f69, %r18;
	cvt.rn.f32.s32 	%f70, %r17;
	fma.rn.f32 	%f71, %f70, 0f34000000, %f68;
	add.f32 	%f72, %f69, 0fBF800000;
	add.f32 	%f73, %f69, 0f3F800000;
	rcp.approx.ftz.f32 	%f74, %f73;
	add.f32 	%f75, %f72, %f72;
	mul.f32 	%f76, %f75, %f74;
	mul.f32 	%f77, %f76, %f76;
	sub.f32 	%f78, %f72, %f76;
	add.f32 	%f79, %f78, %f78;
	neg.f32 	%f80, %f76;
	fma.rn.f32 	%f81, %f80, %f72, %f79;
	mul.rn.f32 	%f82, %f74, %f81;
	fma.rn.f32 	%f83, %f77, 0f3A2C32E4, 0f3B52E7DB;
	fma.rn.f32 	%f84, %f83, %f77, 0f3C93BB73;
	fma.rn.f32 	%f85, %f84, %f77, 0f3DF6384F;
	mul.rn.f32 	%f86, %f85, %f77;
	fma.rn.f32 	%f87, %f76, 0f3FB8AA3B, %f71;
	sub.f32 	%f88, %f71, %f87;
	fma.rn.f32 	%f89, %f76, 0f3FB8AA3B, %f88;
	fma.rn.f32 	%f90, %f82, 0f3FB8AA3B, %f89;
	fma.rn.f32 	%f91, %f76, 0f32A55E34, %f90;
	mul.f32 	%f92, %f86, 0f40400000;
	fma.rn.f32 	%f93, %f92, %f82, %f91;
	fma.rn.f32 	%f94, %f86, %f76, %f93;
	add.rn.f32 	%f95, %f87, %f94;
	neg.f32 	%f96, %f87;
	add.rn.f32 	%f97, %f95, %f96;
	neg.f32 	%f98, %f97;
	add.rn.f32 	%f99, %f94, %f98;
	mul.rn.f32 	%f100, %f95, %f54;
	neg.f32 	%f101, %f100;
	fma.rn.f32 	%f102, %f95, %f54, %f101;
	fma.rn.f32 	%f103, %f99, %f54, %f102;
	cvt.rni.f32.f32 	%f104, %f100;
	sub.f32 	%f105, %f100, %f104;
	add.f32 	%f106, %f105, %f103;
	fma.rn.f32 	%f107, %f106, 0f391FCB8E, 0f3AAF85ED;
	fma.rn.f32 	%f108, %f107, %f106, 0f3C1D9856;
	fma.rn.f32 	%f109, %f108, %f106, 0f3D6357BB;
	fma.rn.f32 	%f110, %f109, %f106, 0f3E75FDEC;
	fma.rn.f32 	%f111, %f110, %f106, 0f3F317218;
	fma.rn.f32 	%f112, %f111, %f106, 0f3F800000;
	cvt.rzi.s32.f32 	%r19, %f104;
	setp.gt.f32 	%p8, %f104, 0f00000000;
	selp.b32 	%r20, 0, -2097152000, %p8;
	add.s32 	%r21, %r20, 2130706432;
	mov.b32 	%f113, %r21;
	mul.f32 	%f114, %f112, %f113;
	shl.b32 	%r22, %r19, 23;
	sub.s32 	%r23, %r22, %r20;
	mov.b32 	%f115, %r23;
	mul.f32 	%f116, %f114, %f115;
	abs.f32 	%f117, %f100;
	setp.gt.f32 	%p9, %f117, 0f43180000;
	setp.lt.f32 	%p10, %f100, 0f00000000;
	selp.f32 	%f118, 0f00000000, 0f7F800000, %p10;
	selp.f32 	%f7, %f118, %f116, %p9;
	setp.eq.f32 	%p11, %f4, 0f3F800000;
	setp.eq.f32 	%p12, %f54, 0f00000000;
	or.pred  	%p13, %p12, %p11;
	@%p13 bra 	$L__BB10_12;
	setp.num.f32 	%p14, %f6, %f6;
	abs.f32 	%f119, %f54;
	setp.num.f32 	%p15, %f119, %f119;
	and.pred  	%p16, %p14, %p15;
	@%p16 bra 	$L__BB10_7;
	add.rn.f32 	%f340, %f4, %f54;
	bra.uni 	$L__BB10_12;
$L__BB10_7:
	setp.neu.f32 	%p17, %f4, 0f00000000;
	setp.neu.f32 	%p18, %f6, 0f7F800000;
	and.pred  	%p19, %p17, %p18;
	@%p19 bra 	$L__BB10_9;
	setp.neu.f32 	%p26, %f5, 0f3F800000;
	add.f32 	%f124, %f4, %f4;
	mov.b32 	%r24, %f124;
	setp.lt.f32 	%p27, %f54, 0f00000000;
	xor.b32  	%r25, %r24, 2139095040;
	selp.b32 	%r26, %r25, %r24, %p27;
	and.b32  	%r27, %r26, 2147483647;
	selp.b32 	%r28, %r27, %r26, %p26;
	mov.b32 	%f340, %r28;
	bra.uni 	$L__BB10_12;
$L__BB10_9:
	setp.eq.f32 	%p20, %f4, 0fBF800000;
	setp.eq.f32 	%p21, %f119, 0f7F800000;
	and.pred  	%p22, %p20, %p21;
	@%p22 bra 	$L__BB10_12;
	setp.geu.f32 	%p23, %f4, 0f00000000;
	mov.f32 	%f340, %f7;
	@%p23 bra 	$L__BB10_12;
	setp.neu.f32 	%p24, %f5, 0f3F800000;
	neg.f32 	%f121, %f7;
	selp.f32 	%f122, %f7, %f121, %p24;
	cvt.rmi.f32.f32 	%f123, %f54;
	setp.neu.f32 	%p25, %f54, %f123;
	selp.f32 	%f340, 0f7FFFFFFF, %f122, %p25;
$L__BB10_12:
	mul.f32 	%f342, %f55, %f340;
	bra.uni 	$L__BB10_23;
$L__BB10_13:
	sub.f32 	%f126, %f3, %f55;
	mov.f32 	%f125, 0f3F800000;
	sub.f32 	%f14, %f125, %f55;
	div.rn.f32 	%f127, %f126, %f14;
	sub.f32 	%f15, %f125, %f127;
	mul.f32 	%f128, %f54, 0f3F000000;
	cvt.rzi.f32.f32 	%f129, %f128;
	add.f32 	%f130, %f129, %f129;
	sub.f32 	%f131, %f54, %f130;
	abs.f32 	%f16, %f131;
	abs.f32 	%f17, %f15;
	setp.lt.f32 	%p28, %f17, 0f00800000;
	mul.f32 	%f132, %f17, 0f4B800000;
	selp.f32 	%f133, %f132, %f17, %p28;
	selp.f32 	%f134, 0fC1C00000, 0f00000000, %p28;
	mov.b32 	%r29, %f133;
	add.s32 	%r30, %r29, -1060439283;
	and.b32  	%r31, %r30, -8388608;
	sub.s32 	%r32, %r29, %r31;
	mov.b32 	%f135, %r32;
	cvt.rn.f32.s32 	%f136, %r31;
	fma.rn.f32 	%f137, %f136, 0f34000000, %f134;
	add.f32 	%f138, %f135, 0fBF800000;
	add.f32 	%f139, %f135, 0f3F800000;
	rcp.approx.ftz.f32 	%f140, %f139;
	add.f32 	%f141, %f138, %f138;
	mul.f32 	%f142, %f141, %f140;
	mul.f32 	%f143, %f142, %f142;
	sub.f32 	%f144, %f138, %f142;
	add.f32 	%f145, %f144, %f144;
	neg.f32 	%f146, %f142;
	fma.rn.f32 	%f147, %f146, %f138, %f145;
	mul.rn.f32 	%f148, %f140, %f147;
	fma.rn.f32 	%f149, %f143, 0f3A2C32E4, 0f3B52E7DB;
	fma.rn.f32 	%f150, %f149, %f143, 0f3C93BB73;
	fma.rn.f32 	%f151, %f150, %f143, 0f3DF6384F;
	mul.rn.f32 	%f152, %f151, %f143;
	fma.rn.f32 	%f153, %f142, 0f3FB8AA3B, %f137;
	sub.f32 	%f154, %f137, %f153;
	fma.rn.f32 	%f155, %f142, 0f3FB8AA3B, %f154;
	fma.rn.f32 	%f156, %f148, 0f3FB8AA3B, %f155;
	fma.rn.f32 	%f157, %f142, 0f32A55E34, %f156;
	mul.f32 	%f158, %f152, 0f40400000;
	fma.rn.f32 	%f159, %f158, %f148, %f157;
	fma.rn.f32 	%f160, %f152, %f142, %f159;
	add.rn.f32 	%f161, %f153, %f160;
	neg.f32 	%f162, %f153;
	add.rn.f32 	%f163, %f161, %f162;
	neg.f32 	%f164, %f163;
	add.rn.f32 	%f165, %f160, %f164;
	mul.rn.f32 	%f166, %f161, %f54;
	neg.f32 	%f167, %f166;
	fma.rn.f32 	%f168, %f161, %f54, %f167;
	fma.rn.f32 	%f169, %f165, %f54, %f168;
	cvt.rni.f32.f32 	%f170, %f166;
	sub.f32 	%f171, %f166, %f170;
	add.f32 	%f172, %f171, %f169;
	fma.rn.f32 	%f173, %f172, 0f391FCB8E, 0f3AAF85ED;
	fma.rn.f32 	%f174, %f173, %f172, 0f3C1D9856;
	fma.rn.f32 	%f175, %f174, %f172, 0f3D6357BB;
	fma.rn.f32 	%f176, %f175, %f172, 0f3E75FDEC;
	fma.rn.f32 	%f177, %f176, %f172, 0f3F317218;
	fma.rn.f32 	%f178, %f177, %f172, 0f3F800000;
	cvt.rzi.s32.f32 	%r33, %f170;
	setp.gt.f32 	%p29, %f170, 0f00000000;
	selp.b32 	%r34, 0, -2097152000, %p29;
	add.s32 	%r35, %r34, 2130706432;
	mov.b32 	%f179, %r35;
	mul.f32 	%f180, %f178, %f179;
	shl.b32 	%r36, %r33, 23;
	sub.s32 	%r37, %r36, %r34;
	mov.b32 	%f181, %r37;
	mul.f32 	%f182, %f180, %f181;
	abs.f32 	%f183, %f166;
	setp.gt.f32 	%p30, %f183, 0f43180000;
	setp.lt.f32 	%p31, %f166, 0f00000000;
	selp.f32 	%f184, 0f00000000, 0f7F800000, %p31;
	selp.f32 	%f18, %f184, %f182, %p30;
	setp.eq.f32 	%p32, %f15, 0f3F800000;
	setp.eq.f32 	%p33, %f54, 0f00000000;
	or.pred  	%p34, %p33, %p32;
	@%p34 bra 	$L__BB10_21;
	setp.num.f32 	%p35, %f17, %f17;
	abs.f32 	%f185, %f54;
	setp.num.f32 	%p36, %f185, %f185;
	and.pred  	%p37, %p35, %p36;
	@%p37 bra 	$L__BB10_16;
	add.rn.f32 	%f341, %f15, %f54;
	bra.uni 	$L__BB10_21;
$L__BB10_16:
	setp.neu.f32 	%p38, %f15, 0f00000000;
	setp.neu.f32 	%p39, %f17, 0f7F800000;
	and.pred  	%p40, %p38, %p39;
	@%p40 bra 	$L__BB10_18;
	setp.neu.f32 	%p47, %f16, 0f3F800000;
	add.f32 	%f190, %f15, %f15;
	mov.b32 	%r38, %f190;
	setp.lt.f32 	%p48, %f54, 0f00000000;
	xor.b32  	%r39, %r38, 2139095040;
	selp.b32 	%r40, %r39, %r38, %p48;
	and.b32  	%r41, %r40, 2147483647;
	selp.b32 	%r42, %r41, %r40, %p47;
	mov.b32 	%f341, %r42;
	bra.uni 	$L__BB10_21;
$L__BB10_18:
	setp.eq.f32 	%p41, %f15, 0fBF800000;
	setp.eq.f32 	%p42, %f185, 0f7F800000;
	and.pred  	%p43, %p41, %p42;
	@%p43 bra 	$L__BB10_21;
	setp.geu.f32 	%p44, %f15, 0f00000000;
	mov.f32 	%f341, %f18;
	@%p44 bra 	$L__BB10_21;
	setp.neu.f32 	%p45, %f16, 0f3F800000;
	neg.f32 	%f187, %f18;
	selp.f32 	%f188, %f18, %f187, %p45;
	cvt.rmi.f32.f32 	%f189, %f54;
	setp.neu.f32 	%p46, %f54, %f189;
	selp.f32 	%f341, 0f7FFFFFFF, %f188, %p46;
$L__BB10_21:
	mov.f32 	%f191, 0f3F800000;
	sub.f32 	%f192, %f191, %f341;
	fma.rn.f32 	%f342, %f14, %f192, %f55;
	bra.uni 	$L__BB10_23;
$L__BB10_22:
	sub.f32 	%f60, %f3, %f55;
	fma.rn.f32 	%f342, %f54, %f60, %f55;
$L__BB10_23:
	add.f32 	%f194, %f2, 0fC0A00000;
	div.rn.f32 	%f195, %f194, %f1;
	setp.ltu.f32 	%p49, %f342, %f195;
	@%p49 bra 	$L__BB10_25;
	add.f32 	%f196, %f2, 0f40A00000;
	div.rn.f32 	%f197, %f196, %f1;
	setp.le.f32 	%p50, %f342, %f197;
	selp.f32 	%f343, 0f3F800000, 0f00000000, %p50;
$L__BB10_25:
	setp.ne.s32 	%p51, %r5, 1;
	mad.lo.s32 	%r43, %r3, %r14, %r1;
	shl.b32 	%r44, %r43, 2;
	cvta.to.global.u64 	%rd3, %rd2;
	mul.wide.s32 	%rd4, %r44, 4;
	add.s64 	%rd1, %rd3, %rd4;
	@%p51 bra 	$L__BB10_46;
	ld.global.f32 	%f346, [%rd1];
	setp.leu.f32 	%p52, %f346, 0f00000000;
	setp.geu.f32 	%p53, %f346, 0f3F800000;
	or.pred  	%p54, %p52, %p53;
	@%p54 bra 	$L__BB10_47;
	setp.gtu.f32 	%p55, %f346, %f55;
	mov.f32 	%f344, 0f3F800000;
	mov.f32 	%f345, 0f3F800000;
	@%p55 bra 	$L__BB10_37;
	div.rn.f32 	%f30, %f346, %f55;
	mul.f32 	%f201, %f54, 0f3F000000;
	cvt.rzi.f32.f32 	%f202, %f201;
	add.f32 	%f203, %f202, %f202;
	sub.f32 	%f204, %f54, %f203;
	abs.f32 	%f31, %f204;
	abs.f32 	%f32, %f30;
	setp.lt.f32 	%p56, %f32, 0f00800000;
	mul.f32 	%f205, %f32, 0f4B800000;
	selp.f32 	%f206, %f205, %f32, %p56;
	selp.f32 	%f207, 0fC1C00000, 0f00000000, %p56;
	mov.b32 	%r45, %f206;
	add.s32 	%r46, %r45, -1060439283;
	and.b32  	%r47, %r46, -8388608;
	sub.s32 	%r48, %r45, %r47;
	mov.b32 	%f208, %r48;
	cvt.rn.f32.s32 	%f209, %r47;
	fma.rn.f32 	%f210, %f209, 0f34000000, %f207;
	add.f32 	%f211, %f208, 0fBF800000;
	add.f32 	%f212, %f208, 0f3F800000;
	rcp.approx.ftz.f32 	%f213, %f212;
	add.f32 	%f214, %f211, %f211;
	mul.f32 	%f215, %f214, %f213;
	mul.f32 	%f216, %f215, %f215;
	sub.f32 	%f217, %f211, %f215;
	add.f32 	%f218, %f217, %f217;
	neg.f32 	%f219, %f215;
	fma.rn.f32 	%f220, %f219, %f211, %f218;
	mul.rn.f32 	%f221, %f213, %f220;
	fma.rn.f32 	%f222, %f216, 0f3A2C32E4, 0f3B52E7DB;
	fma.rn.f32 	%f223, %f222, %f216, 0f3C93BB73;
	fma.rn.f32 	%f224, %f223, %f216, 0f3DF6384F;
	mul.rn.f32 	%f225, %f224, %f216;
	fma.rn.f32 	%f226, %f215, 0f3FB8AA3B, %f210;
	sub.f32 	%f227, %f210, %f226;
	fma.rn.f32 	%f228, %f215, 0f3FB8AA3B, %f227;
	fma.rn.f32 	%f229, %f221, 0f3FB8AA3B, %f228;
	fma.rn.f32 	%f230, %f215, 0f32A55E34, %f229;
	mul.f32 	%f231, %f225, 0f40400000;
	fma.rn.f32 	%f232, %f231, %f221, %f230;
	fma.rn.f32 	%f233, %f225, %f215, %f232;
	add.rn.f32 	%f234, %f226, %f233;
	neg.f32 	%f235, %f226;
	add.rn.f32 	%f236, %f234, %f235;
	neg.f32 	%f237, %f236;
	add.rn.f32 	%f238, %f233, %f237;
	mul.rn.f32 	%f239, %f234, %f54;
	neg.f32 	%f240, %f239;
	fma.rn.f32 	%f241, %f234, %f54, %f240;
	fma.rn.f32 	%f242, %f238, %f54, %f241;
	cvt.rni.f32.f32 	%f243, %f239;
	sub.f32 	%f244, %f239, %f243;
	add.f32 	%f245, %f244, %f242;
	fma.rn.f32 	%f246, %f245, 0f391FCB8E, 0f3AAF85ED;
	fma.rn.f32 	%f247, %f246, %f245, 0f3C1D9856;
	fma.rn.f32 	%f248, %f247, %f245, 0f3D6357BB;
	fma.rn.f32 	%f249, %f248, %f245, 0f3E75FDEC;
	fma.rn.f32 	%f250, %f249, %f245, 0f3F317218;
	fma.rn.f32 	%f251, %f250, %f245, 0f3F800000;
	cvt.rzi.s32.f32 	%r49, %f243;
	setp.gt.f32 	%p57, %f243, 0f00000000;
	selp.b32 	%r50, 0, -2097152000, %p57;
	add.s32 	%r51, %r50, 2130706432;
	mov.b32 	%f252, %r51;
	mul.f32 	%f253, %f251, %f252;
	shl.b32 	%r52, %r49, 23;
	sub.s32 	%r53, %r52, %r50;
	mov.b32 	%f254, %r53;
	mul.f32 	%f255, %f253, %f254;
	abs.f32 	%f256, %f239;
	setp.gt.f32 	%p58, %f256, 0f43180000;
	setp.lt.f32 	%p59, %f239, 0f00000000;
	selp.f32 	%f257, 0f00000000, 0f7F800000, %p59;
	selp.f32 	%f33, %f257, %f255, %p58;
	setp.eq.f32 	%p60, %f30, 0f3F800000;
	setp.eq.f32 	%p61, %f54, 0f00000000;
	or.pred  	%p62, %p61, %p60;
	@%p62 bra 	$L__BB10_36;
	setp.num.f32 	%p63, %f32, %f32;
	abs.f32 	%f258, %f54;
	setp.num.f32 	%p64, %f258, %f258;
	and.pred  	%p65, %p63, %p64;
	@%p65 bra 	$L__BB10_31;
	add.rn.f32 	%f344, %f30, %f54;
	bra.uni 	$L__BB10_36;
$L__BB10_31:
	setp.neu.f32 	%p66, %f30, 0f00000000;
	setp.neu.f32 	%p67, %f32, 0f7F800000;
	and.pred  	%p68, %p66, %p67;
	@%p68 bra 	$L__BB10_33;
	setp.neu.f32 	%p75, %f31, 0f3F800000;
	add.f32 	%f263, %f30, %f30;
	mov.b32 	%r54, %f263;
	setp.lt.f32 	%p76, %f54, 0f00000000;
	xor.b32  	%r55, %r54, 2139095040;
	selp.b32 	%r56, %r55, %r54, %p76;
	and.b32  	%r57, %r56, 2147483647;
	selp.b32 	%r58, %r57, %r56, %p75;
	mov.b32 	%f344, %r58;
	bra.uni 	$L__BB10_36;
$L__BB10_33:
	setp.eq.f32 	%p69, %f30, 0fBF800000;
	setp.eq.f32 	%p70, %f258, 0f7F800000;
	and.pred  	%p71, %p69, %p70;
	@%p71 bra 	$L__BB10_36;
	setp.geu.f32 	%p72, %f30, 0f00000000;
	mov.f32 	%f344, %f33;
	@%p72 bra 	$L__BB10_36;
	setp.neu.f32 	%p73, %f31, 0f3F800000;
	neg.f32 	%f260, %f33;
	selp.f32 	%f261, %f33, %f260, %p73;
	cvt.rmi.f32.f32 	%f262, %f54;
	setp.neu.f32 	%p74, %f54, %f262;
	selp.f32 	%f344, 0f7FFFFFFF, %f261, %p74;
$L__BB10_36:
	mul.f32 	%f346, %f55, %f344;
	st.global.f32 	[%rd1], %f346;
	bra.uni 	$L__BB10_47;
$L__BB10_37:
	sub.f32 	%f265, %f346, %f55;
	mov.f32 	%f264, 0f3F800000;
	sub.f32 	%f40, %f264, %f55;
	div.rn.f32 	%f266, %f265, %f40;
	sub.f32 	%f41, %f264, %f266;
	mul.f32 	%f267, %f54, 0f3F000000;
	cvt.rzi.f32.f32 	%f268, %f267;
	add.f32 	%f269, %f268, %f268;
	sub.f32 	%f270, %f54, %f269;
	abs.f32 	%f42, %f270;
	abs.f32 	%f43, %f41;
	setp.lt.f32 	%p77, %f43, 0f00800000;
	mul.f32 	%f271, %f43, 0f4B800000;
	selp.f32 	%f272, %f271, %f43, %p77;
	selp.f32 	%f273, 0fC1C00000, 0f00000000, %p77;
	mov.b32 	%r59, %f272;
	add.s32 	%r60, %r59, -1060439283;
	and.b32  	%r61, %r60, -8388608;
	sub.s32 	%r62, %r59, %r61;
	mov.b32 	%f274, %r62;
	cvt.rn.f32.s32 	%f275, %r61;
	fma.rn.f32 	%f276, %f275, 0f34000000, %f273;
	add.f32 	%f277, %f274, 0fBF800000;
	add.f32 	%f278, %f274, 0f3F800000;
	rcp.approx.ftz.f32 	%f279, %f278;
	add.f32 	%f280, %f277, %f277;
	mul.f32 	%f281, %f280, %f279;
	mul.f32 	%f282, %f281, %f281;
	sub.f32 	%f283, %f277, %f281;
	add.f32 	%f284, %f283, %f283;
	neg.f32 	%f285, %f281;
	fma.rn.f32 	%f286, %f285, %f277, %f284;
	mul.rn.f32 	%f287, %f279, %f286;
	fma.rn.f32 	%f288, %f282, 0f3A2C32E4, 0f3B52E7DB;
	fma.rn.f32 	%f289, %f288, %f282, 0f3C93BB73;
	fma.rn.f32 	%f290, %f289, %f282, 0f3DF6384F;
	mul.rn.f32 	%f291, %f290, %f282;
	fma.rn.f32 	%f292, %f281, 0f3FB8AA3B, %f276;
	sub.f32 	%f293, %f276, %f292;
	fma.rn.f32 	%f294, %f281, 0f3FB8AA3B, %f293;
	fma.rn.f32 	%f295, %f287, 0f3FB8AA3B, %f294;
	fma.rn.f32 	%f296, %f281, 0f32A55E34, %f295;
	mul.f32 	%f297, %f291, 0f40400000;
	fma.rn.f32 	%f298, %f297, %f287, %f296;
	fma.rn.f32 	%f299, %f291, %f281, %f298;
	add.rn.f32 	%f300, %f292, %f299;
	neg.f32 	%f301, %f292;
	add.rn.f32 	%f302, %f300, %f301;
	neg.f32 	%f303, %f302;
	add.rn.f32 	%f304, %f299, %f303;
	mul.rn.f32 	%f305, %f300, %f54;
	neg.f32 	%f306, %f305;
	fma.rn.f32 	%f307, %f300, %f54, %f306;
	fma.rn.f32 	%f308, %f304, %f54, %f307;
	cvt.rni.f32.f32 	%f309, %f305;
	sub.f32 	%f310, %f305, %f309;
	add.f32 	%f311, %f310, %f308;
	fma.rn.f32 	%f312, %f311, 0f391FCB8E, 0f3AAF85ED;
	fma.rn.f32 	%f313, %f312, %f311, 0f3C1D9856;
	fma.rn.f32 	%f314, %f313, %f311, 0f3D6357BB;
	fma.rn.f32 	%f315, %f314, %f311, 0f3E75FDEC;
	fma.rn.f32 	%f316, %f315, %f311, 0f3F317218;
	fma.rn.f32 	%f317, %f316, %f311, 0f3F800000;
	cvt.rzi.s32.f32 	%r63, %f309;
	setp.gt.f32 	%p78, %f309, 0f00000000;
	selp.b32 	%r64, 0, -2097152000, %p78;
	add.s32 	%r65, %r64, 2130706432;
	mov.b32 	%f318, %r65;
	mul.f32 	%f319, %f317, %f318;
	shl.b32 	%r66, %r63, 23;
	sub.s32 	%r67, %r66, %r64;
	mov.b32 	%f320, %r67;
	mul.f32 	%f321, %f319, %f320;
	abs.f32 	%f322, %f305;
	setp.gt.f32 	%p79, %f322, 0f43180000;
	setp.lt.f32 	%p80, %f305, 0f00000000;
	selp.f32 	%f323, 0f00000000, 0f7F800000, %p80;
	selp.f32 	%f44, %f323, %f321, %p79;
	setp.eq.f32 	%p81, %f41, 0f3F800000;
	setp.eq.f32 	%p82, %f54, 0f00000000;
	or.pred  	%p83, %p82, %p81;
	@%p83 bra 	$L__BB10_45;
	setp.num.f32 	%p84, %f43, %f43;
	abs.f32 	%f324, %f54;
	setp.num.f32 	%p85, %f324, %f324;
	and.pred  	%p86, %p84, %p85;
	@%p86 bra 	$L__BB10_40;
	add.rn.f32 	%f345, %f41, %f54;
	bra.uni 	$L__BB10_45;
$L__BB10_40:
	setp.neu.f32 	%p87, %f41, 0f00000000;
	setp.neu.f32 	%p88, %f43, 0f7F800000;
	and.pred  	%p89, %p87, %p88;
	@%p89 bra 	$L__BB10_42;
	setp.neu.f32 	%p96, %f42, 0f3F800000;
	add.f32 	%f329, %f41, %f41;
	mov.b32 	%r68, %f329;
	setp.lt.f32 	%p97, %f54, 0f00000000;
	xor.b32  	%r69, %r68, 2139095040;
	selp.b32 	%r70, %r69, %r68, %p97;
	and.b32  	%r71, %r70, 2147483647;
	selp.b32 	%r72, %r71, %r70, %p96;
	mov.b32 	%f345, %r72;
	bra.uni 	$L__BB10_45;
$L__BB10_42:
	setp.eq.f32 	%p90, %f41, 0fBF800000;
	setp.eq.f32 	%p91, %f324, 0f7F800000;
	and.pred  	%p92, %p90, %p91;
	@%p92 bra 	$L__BB10_45;
	setp.geu.f32 	%p93, %f41, 0f00000000;
	mov.f32 	%f345, %f44;
	@%p93 bra 	$L__BB10_45;
	setp.neu.f32 	%p94, %f42, 0f3F800000;
	neg.f32 	%f326, %f44;
	selp.f32 	%f327, %f44, %f326, %p94;
	cvt.rmi.f32.f32 	%f328, %f54;
	setp.neu.f32 	%p95, %f54, %f328;
	selp.f32 	%f345, 0f7FFFFFFF, %f327, %p95;
$L__BB10_45:
	mov.f32 	%f330, 0f3F800000;
	sub.f32 	%f331, %f330, %f345;
	fma.rn.f32 	%f346, %f40, %f331, %f55;
	st.global.f32 	[%rd1], %f346;
	bra.uni 	$L__BB10_47;
$L__BB10_46:
	ld.global.f32 	%f198, [%rd1];
	sub.f32 	%f199, %f198, %f55;
	fma.rn.f32 	%f346, %f54, %f199, %f55;
	st.global.f32 	[%rd1], %f346;
$L__BB10_47:
	setp.ne.s32 	%p98, %r6, 3;
	@%p98 bra 	$L__BB10_49;
	setp.eq.f32 	%p99, %f343, 0f00000000;
	selp.f32 	%f332, %f346, %f343, %p99;
	st.global.f32 	[%rd1], %f332;
$L__BB10_49:
	ret;

}
	// .globl	_Z15LowFreqContLumaPfiiffii
.visible .entry _Z15LowFreqContLumaPfiiffii(
	.param .u64 .ptr .align 1 _Z15LowFreqContLumaPfiiffii_param_0,
	.param .u32 _Z15LowFreqContLumaPfiiffii_param_1,
	.param .u32 _Z15LowFreqContLumaPfiiffii_param_2,
	.param .f32 _Z15LowFreqContLumaPfiiffii_param_3,
	.param .f32 _Z15LowFreqContLumaPfiiffii_param_4,
	.param .u32 _Z15LowFreqContLumaPfiiffii_param_5,
	.param .u32 _Z15LowFreqContLumaPfiiffii_param_6
)
{
	.reg .pred 	%p<99>;
	.reg .b32 	%r<73>;
	.reg .b32 	%f<343>;
	.reg .b64 	%rd<5>;

	ld.param.u64 	%rd2, [_Z15LowFreqContLumaPfiiffii_param_0];
	ld.param.u32 	%r3, [_Z15LowFreqContLumaPfiiffii_param_1];
	ld.param.u32 	%r7, [_Z15LowFreqContLumaPfiiffii_param_2];
	ld.param.f32 	%f53, [_Z15LowFreqContLumaPfiiffii_param_3];
	ld.param.f32 	%f54, [_Z15LowFreqContLumaPfiiffii_param_4];
	ld.param.u32 	%r5, [_Z15LowFreqContLumaPfiiffii_param_5];
	ld.param.u32 	%r6, [_Z15LowFreqContLumaPfiiffii_param_6];
	mov.u32 	%r8, %ctaid.x;
	mov.u32 	%r9, %ntid.x;
	mov.u32 	%r10, %tid.x;
	mad.lo.s32 	%r1, %r8, %r9, %r10;
	mov.u32 	%r11, %ctaid.y;
	mov.u32 	%r12, %ntid.y;
	mov.u32 	%r13, %tid.y;
	mad.lo.s32 	%r14, %r11, %r12, %r13;
	setp.ge.s32 	%p1, %r1, %r3;
	setp.ge.s32 	%p2, %r14, %r7;
	or.pred  	%p3, %p1, %p2;
	@%p3 bra 	$L__BB11_51;
	mad.lo.s32 	%r15, %r3, %r14, %r1;
	shl.b32 	%r16, %r15, 2;
	setp.ne.s32 	%p4, %r5, 1;
	cvta.to.global.u64 	%rd3, %rd2;
	mul.wide.s32 	%rd4, %r16, 4;
	add.s64 	%rd1, %rd3, %rd4;
	@%p4 bra 	$L__BB11_22;
	ld.global.f32 	%f338, [%rd1];
	setp.leu.f32 	%p5, %f338, 0f00000000;
	setp.geu.f32 	%p6, %f338, 0f3F800000;
	or.pred  	%p7, %p5, %p6;
	@%p7 bra 	$L__BB11_23;
	setp.gtu.f32 	%p8, %f338, %f54;
	mov.f32 	%f336, 0f3F800000;
	mov.f32 	%f337, 0f3F800000;
	@%p8 bra 	$L__BB11_13;
	div.rn.f32 	%f2, %f338, %f54;
	mul.f32 	%f58, %f53, 0f3F000000;
	cvt.rzi.f32.f32 	%f59, %f58;
	add.f32 	%f60, %f59, %f59;
	sub.f32 	%f61, %f53, %f60;
	abs.f32 	%f3, %f61;
	abs.f32 	%f4, %f2;
	setp.lt.f32 	%p9, %f4, 0f00800000;
	mul.f32 	%f62, %f4, 0f4B800000;
	selp.f32 	%f63, %f62, %f4, %p9;
	selp.f32 	%f64, 0fC1C00000, 0f00000000, %p9;
	mov.b32 	%r17, %f63;
	add.s32 	%r18, %r17, -1060439283;
	and.b32  	%r19, %r18, -8388608;
	sub.s32 	%r20, %r17, %r19;
	mov.b32 	%f65, %r20;
	cvt.rn.f32.s32 	%f66, %r19;
	fma.rn.f32 	%f67, %f66, 0f34000000, %f64;
	add.f32 	%f68, %f65, 0fBF800000;
	add.f32 	%f69, %f65, 0f3F800000;
	rcp.approx.ftz.f32 	%f70, %f69;
	add.f32 	%f71, %f68, %f68;
	mul.f32 	%f72, %f71, %f70;
	mul.f32 	%f73, %f72, %f72;
	sub.f32 	%f74, %f68, %f72;
	add.f32 	%f75, %f74, %f74;
	neg.f32 	%f76, %f72;
	fma.rn.f32 	%f77, %f76, %f68, %f75;
	mul.rn.f32 	%f78, %f70, %f77;
	fma.rn.f32 	%f79, %f73, 0f3A2C32E4, 0f3B52E7DB;
	fma.rn.f32 	%f80, %f79, %f73, 0f3C93BB73;
	fma.rn.f32 	%f81, %f80, %f73, 0f3DF6384F;
	mul.rn.f32 	%f82, %f81, %f73;
	fma.rn.f32 	%f83, %f72, 0f3FB8AA3B, %f67;
	sub.f32 	%f84, %f67, %f83;
	fma.rn.f32 	%f85, %f72, 0f3FB8AA3B, %f84;
	fma.rn.f32 	%f86, %f78, 0f3FB8AA3B, %f85;
	fma.rn.f32 	%f87, %f72, 0f32A55E34, %f86;
	mul.f32 	%f88, %f82, 0f40400000;
	fma.rn.f32 	%f89, %f88, %f78, %f87;
	fma.rn.f32 	%f90, %f82, %f72, %f89;
	add.rn.f32 	%f91, %f83, %f90;
	neg.f32 	%f92, %f83;
	add.rn.f32 	%f93, %f91, %f92;
	neg.f32 	%f94, %f93;
	add.rn.f32 	%f95, %f90, %f94;
	mul.rn.f32 	%f96, %f91, %f53;
	neg.f32 	%f97, %f96;
	fma.rn.f32 	%f98, %f91, %f53, %f97;
	fma.rn.f32 	%f99, %f95, %f53, %f98;
	cvt.rni.f32.f32 	%f100, %f96;
	sub.f32 	%f101, %f96, %f100;
	add.f32 	%f102, %f101, %f99;
	fma.rn.f32 	%f103, %f102, 0f391FCB8E, 0f3AAF85ED;
	fma.rn.f32 	%f104, %f103, %f102, 0f3C1D9856;
	fma.rn.f32 	%f105, %f104, %f102, 0f3D6357BB;
	fma.rn.f32 	%f106, %f105, %f102, 0f3E75FDEC;
	fma.rn.f32 	%f107, %f106, %f102, 0f3F317218;
	fma.rn.f32 	%f108, %f107, %f102, 0f3F800000;
	cvt.rzi.s32.f32 	%r21, %f100;
	setp.gt.f32 	%p10, %f100, 0f00000000;
	selp.b32 	%r22, 0, -2097152000, %p10;
	add.s32 	%r23, %r22, 2130706432;
	mov.b32 	%f109, %r23;
	mul.f32 	%f110, %f108, %f109;
	shl.b32 	%r24, %r21, 23;
	sub.s32 	%r25, %r24, %r22;
	mov.b32 	%f111, %r25;
	mul.f32 	%f112, %f110, %f111;
	abs.f32 	%f113, %f96;
	setp.gt.f32 	%p11, %f113, 0f43180000;
	setp.lt.f32 	%p12, %f96, 0f00000000;
	selp.f32 	%f114, 0f00000000, 0f7F800000, %p12;
	selp.f32 	%f5, %f114, %f112, %p11;
	setp.eq.f32 	%p13, %f2, 0f3F800000;
	setp.eq.f32 	%p14, %f53, 0f00000000;
	or.pred  	%p15, %p14, %p13;
	@%p15 bra 	$L__BB11_12;
	setp.num.f32 	%p16, %f4, %f4;
	abs.f32 	%f115, %f53;
	setp.num.f32 	%p17, %f115, %f115;
	and.pred  	%p18, %p16, %p17;
	@%p18 bra 	$L__BB11_7;
	add.rn.f32 	%f336, %f2, %f53;
	bra.uni 	$L__BB11_12;
$L__BB11_7:
	setp.neu.f32 	%p19, %f2, 0f00000000;
	setp.neu.f32 	%p20, %f4, 0f7F800000;
	and.pred  	%p21, %p19, %p20;
	@%p21 bra 	$L__BB11_9;
	setp.neu.f32 	%p28, %f3, 0f3F800000;
	add.f32 	%f120, %f2, %f2;
	mov.b32 	%r26, %f120;
	setp.lt.f32 	%p29, %f53, 0f00000000;
	xor.b32  	%r27, %r26, 2139095040;
	selp.b32 	%r28, %r27, %r26, %p29;
	and.b32  	%r29, %r28, 2147483647;
	selp.b32 	%r30, %r29, %r28, %p28;
	mov.b32 	%f336, %r30;
	bra.uni 	$L__BB11_12;
$L__BB11_9:
	setp.eq.f32 	%p22, %f2, 0fBF800000;
	setp.eq.f32 	%p23, %f115, 0f7F800000;
	and.pred  	%p24, %p22, %p23;
	@%p24 bra 	$L__BB11_12;
	setp.geu.f32 	%p25, %f2, 0f00000000;
	mov.f32 	%f336, %f5;
	@%p25 bra 	$L__BB11_12;
	setp.neu.f32 	%p26, %f3, 0f3F800000;
	neg.f32 	%f117, %f5;
	selp.f32 	%f118, %f5, %f117, %p26;
	cvt.rmi.f32.f32 	%f119, %f53;
	setp.neu.f32 	%p27, %f53, %f119;
	selp.f32 	%f336, 0f7FFFFFFF, %f118, %p27;
$L__BB11_12:
	mul.f32 	%f338, %f54, %f336;
	st.global.f32 	[%rd1], %f338;
	bra.uni 	$L__BB11_23;
$L__BB11_13:
	sub.f32 	%f122, %f338, %f54;
	mov.f32 	%f121, 0f3F800000;
	sub.f32 	%f12, %f121, %f54;
	div.rn.f32 	%f123, %f122, %f12;
	sub.f32 	%f13, %f121, %f123;
	mul.f32 	%f124, %f53, 0f3F000000;
	cvt.rzi.f32.f32 	%f125, %f124;
	add.f32 	%f126, %f125, %f125;
	sub.f32 	%f127, %f53, %f126;
	abs.f32 	%f14, %f127;
	abs.f32 	%f15, %f13;
	setp.lt.f32 	%p30, %f15, 0f00800000;
	mul.f32 	%f128, %f15, 0f4B800000;
	selp.f32 	%f129, %f128, %f15, %p30;
	selp.f32 	%f130, 0fC1C00000, 0f00000000, %p30;
	mov.b32 	%r31, %f129;
	add.s32 	%r32, %r31, -1060439283;
	and.b32  	%r33, %r32, -8388608;
	sub.s32 	%r34, %r31, %r33;
	mov.b32 	%f131, %r34;
	cvt.rn.f32.s32 	%f132, %r33;
	fma.rn.f32 	%f133, %f132, 0f34000000, %f130;
	add.f32 	%f134, %f131, 0fBF800000;
	add.f32 	%f135, %f131, 0f3F800000;
	rcp.approx.ftz.f32 	%f136, %f135;
	add.f32 	%f137, %f134, %f134;
	mul.f32 	%f138, %f137, %f136;
	mul.f32 	%f139, %f138, %f138;
	sub.f32 	%f140, %f134, %f138;
	add.f32 	%f141, %f140, %f140;
	neg.f32 	%f142, %f138;
	fma.rn.f32 	%f143, %f142, %f134, %f141;
	mul.rn.f32 	%f144, %f136, %f143;
	fma.rn.f32 	%f145, %f139, 0f3A2C32E4, 0f3B52E7DB;
	fma.rn.f32 	%f146, %f145, %f139, 0f3C93BB73;
	fma.rn.f32 	%f147, %f146, %f139, 0f3DF6384F;
	mul.rn.f32 	%f148, %f147, %f139;
	fma.rn.f32 	%f149, %f138, 0f3FB8AA3B, %f133;
	sub.f32 	%f150, %f133, %f149;
	fma.rn.f32 	%f151, %f138, 0f3FB8AA3B, %f150;
	fma.rn.f32 	%f152, %f144, 0f3FB8AA3B, %f151;
	fma.rn.f32 	%f153, %f138, 0f32A55E34, %f152;
	mul.f32 	%f154, %f148, 0f40400000;
	fma.rn.f32 	%f155, %f154, %f144, %f153;
	fma.rn.f32 	%f156, %f148, %f138, %f155;
	add.rn.f32 	%f157, %f149, %f156;
	neg.f32 	%f158, %f149;
	add.rn.f32 	%f159, %f157, %f158;
	neg.f32 	%f160, %f159;
	add.rn.f32 	%f161, %f156, %f160;
	mul.rn.f32 	%f162, %f157, %f53;
	neg.f32 	%f163, %f162;
	fma.rn.f32 	%f164, %f157, %f53, %f163;
	fma.rn.f32 	%f165, %f161, %f53, %f164;
	cvt.rni.f32.f32 	%f166, %f162;
	sub.f32 	%f167, %f162, %f166;
	add.f32 	%f168, %f167, %f165;
	fma.rn.f32 	%f169, %f168, 0f391FCB8E, 0f3AAF85ED;
	fma.rn.f32 	%f170, %f169, %f168, 0f3C1D9856;
	fma.rn.f32 	%f171, %f170, %f168, 0f3D6357BB;
	fma.rn.f32 	%f172, %f171, %f168, 0f3E75FDEC;
	fma.rn.f32 	%f173, %f172, %f168, 0f3F317218;
	fma.rn.f32 	%f174, %f173, %f168, 0f3F800000;
	cvt.rzi.s32.f32 	%r35, %f166;
	setp.gt.f32 	%p31, %f166, 0f00000000;
	selp.b32 	%r36, 0, -2097152000, %p31;
	add.s32 	%r37, %r36, 2130706432;
	mov.b32 	%f175, %r37;
	mul.f32 	%f176, %f174, %f175;
	shl.b32 	%r38, %r35, 23;
	sub.s32 	%r39, %r38, %r36;
	mov.b32 	%f177, %r39;
	mul.f32 	%f178, %f176, %f177;
	abs.f32 	%f179, %f162;
	setp.gt.f32 	%p32, %f179, 0f43180000;
	setp.lt.f32 	%p33, %f162, 0f00000000;
	selp.f32 	%f180, 0f00000000, 0f7F800000, %p33;
	selp.f32 	%f16, %f180, %f178, %p32;
	setp.eq.f32 	%p34, %f13, 0f3F800000;
	setp.eq.f32 	%p35, %f53, 0f00000000;
	or.pred  	%p36, %p35, %p34;
	@%p36 bra 	$L__BB11_21;
	setp.num.f32 	%p37, %f15, %f15;
	abs.f32 	%f181, %f53;
	setp.num.f32 	%p38, %f181, %f181;
	and.pred  	%p39, %p37, %p38;
	@%p39 bra 	$L__BB11_16;
	add.rn.f32 	%f337, %f13, %f53;
	bra.uni 	$L__BB11_21;
$L__BB11_16:
	setp.neu.f32 	%p40, %f13, 0f00000000;
	setp.neu.f32 	%p41, %f15, 0f7F800000;
	and.pred  	%p42, %p40, %p41;
	@%p42 bra 	$L__BB11_18;
	setp.neu.f32 	%p49, %f14, 0f3F800000;
	add.f32 	%f186, %f13, %f13;
	mov.b32 	%r40, %f186;
	setp.lt.f32 	%p50, %f53, 0f00000000;
	xor.b32  	%r41, %r40, 2139095040;
	selp.b32 	%r42, %r41, %r40, %p50;
	and.b32  	%r43, %r42, 2147483647;
	selp.b32 	%r44, %r43, %r42, %p49;
	mov.b32 	%f337, %r44;
	bra.uni 	$L__BB11_21;
$L__BB11_18:
	setp.eq.f32 	%p43, %f13, 0fBF800000;
	setp.eq.f32 	%p44, %f181, 0f7F800000;
	and.pred  	%p45, %p43, %p44;
	@%p45 bra 	$L__BB11_21;
	setp.geu.f32 	%p46, %f13, 0f00000000;
	mov.f32 	%f337, %f16;
	@%p46 bra 	$L__BB11_21;
	setp.neu.f32 	%p47, %f14, 0f3F800000;
	neg.f32 	%f183, %f16;
	selp.f32 	%f184, %f16, %f183, %p47;
	cvt.rmi.f32.f32 	%f185, %f53;
	setp.neu.f32 	%p48, %f53, %f185;
	selp.f32 	%f337, 0f7FFFFFFF, %f184, %p48;
$L__BB11_21:
	mov.f32 	%f187, 0f3F800000;
	sub.f32 	%f188, %f187, %f337;
	fma.rn.f32 	%f338, %f12, %f188, %f54;
	st.global.f32 	[%rd1], %f338;
	bra.uni 	$L__BB11_23;
$L__BB11_22:
	ld.global.f32 	%f55, [%rd1];
	sub.f32 	%f56, %f55, %f54;
	fma.rn.f32 	%f338, %f53, %f56, %f54;
	st.global.f32 	[%rd1], %f338;
$L__BB11_23:
	setp.eq.s32 	%p51, %r6, 3;
	@%p51 bra 	$L__BB11_26;
	setp.ne.s32 	%p52, %r6, 2;
	@%p52 bra 	$L__BB11_51;
	st.global.f32 	[%rd1+4], %f338;
	st.global.f32 	[%rd1+8], %f338;
	bra.uni 	$L__BB11_51;
$L__BB11_26:
	setp.ne.s32 	%p53, %r5, 1;
	cvt.rn.f32.s32 	%f189, %r3;
	cvt.rn.f32.u32 	%f26, %r7;
	cvt.rn.f32.s32 	%f190, %r1;
	cvt.rn.f32.u32 	%f27, %r14;
	add.f32 	%f191, %f189, 0fBF800000;
	div.rn.f32 	%f28, %f190, %f191;
	@%p53 bra 	$L__BB11_46;
	setp.gtu.f32 	%p54, %f28, %f54;
	mov.f32 	%f339, 0f3F800000;
	mov.f32 	%f340, 0f3F800000;
	@%p54 bra 	$L__BB11_37;
	div.rn.f32 	%f29, %f28, %f54;
	mul.f32 	%f194, %f53, 0f3F000000;
	cvt.rzi.f32.f32 	%f195, %f194;
	add.f32 	%f196, %f195, %f195;
	sub.f32 	%f197, %f53, %f196;
	abs.f32 	%f30, %f197;
	abs.f32 	%f31, %f29;
	setp.lt.f32 	%p55, %f31, 0f00800000;
	mul.f32 	%f198, %f31, 0f4B800000;
	selp.f32 	%f199, %f198, %f31, %p55;
	selp.f32 	%f200, 0fC1C00000, 0f00000000, %p55;
	mov.b32 	%r45, %f199;
	add.s32 	%r46, %r45, -1060439283;
	and.b32  	%r47, %r46, -8388608;
	sub.s32 	%r48, %r45, %r47;
	mov.b32 	%f201, %r48;
	cvt.rn.f32.s32 	%f202, %r47;
	fma.rn.f32 	%f203, %f202, 0f34000000, %f200;
	add.f32 	%f204, %f201, 0fBF800000;
	add.f32 	%f205, %f201, 0f3F800000;
	rcp.approx.ftz.f32 	%f206, %f205;
	add.f32 	%f207, %f204, %f204;
	mul.f32 	%f208, %f207, %f206;
	mul.f32 	%f209, %f208, %f208;
	sub.f32 	%f210, %f204, %f208;
	add.f32 	%f211, %f210, %f210;
	neg.f32 	%f212, %f208;
	fma.rn.f32 	%f213, %f212, %f204, %f211;
	mul.rn.f32 	%f214, %f206, %f213;
	fma.rn.f32 	%f215, %f209, 0f3A2C32E4, 0f3B52E7DB;
	fma.rn.f32 	%f216, %f215, %f209, 0f3C93BB73;
	fma.rn.f32 	%f217, %f216, %f209, 0f3DF6384F;
	mul.rn.f32 	%f218, %f217, %f209;
	fma.rn.f32 	%f219, %f208, 0f3FB8AA3B, %f203;
	sub.f32 	%f220, %f203, %f219;
	fma.rn.f32 	%f221, %f208, 0f3FB8AA3B, %f220;
	fma.rn.f32 	%f222, %f214, 0f3FB8AA3B, %f221;
	fma.rn.f32 	%f223, %f208, 0f32A55E34, %f222;
	mul.f32 	%f224, %f218, 0f40400000;
	fma.rn.f32 	%f225, %f224, %f214, %f223;
	fma.rn.f32 	%f226, %f218, %f208, %f225;
	add.rn.f32 	%f227, %f219, %f226;
	neg.f32 	%f228, %f219;
	add.rn.f32 	%f229, %f227, %f228;
	neg.f32 	%f230, %f229;
	add.rn.f32 	%f231, %f226, %f230;
	mul.rn.f32 	%f232, %f227, %f53;
	neg.f32 	%f233, %f232;
	fma.rn.f32 	%f234, %f227, %f53, %f233;
	fma.rn.f32 	%f235, %f231, %f53, %f234;
	cvt.rni.f32.f32 	%f236, %f232;
	sub.f32 	%f237, %f232, %f236;
	add.f32 	%f238, %f237, %f235;
	fma.rn.f32 	%f239, %f238, 0f391FCB8E, 0f3AAF85ED;
	fma.rn.f32 	%f240, %f239, %f238, 0f3C1D9856;
	fma.rn.f32 	%f241, %f240, %f238, 0f3D6357BB;
	fma.rn.f32 	%f242, %f241, %f238, 0f3E75FDEC;
	fma.rn.f32 	%f243, %f242, %f238, 0f3F317218;
	fma.rn.f32 	%f244, %f243, %f238, 0f3F800000;
	cvt.rzi.s32.f32 	%r49, %f236;
	setp.gt.f32 	%p56, %f236, 0f00000000;
	selp.b32 	%r50, 0, -2097152000, %p56;
	add.s32 	%r51, %r50, 2130706432;
	mov.b32 	%f245, %r51;
	mul.f32 	%f246, %f244, %f245;
	shl.b32 	%r52, %r49, 23;
	sub.s32 	%r53, %r52, %r50;
	mov.b32 	%f247, %r53;
	mul.f32 	%f248, %f246, %f247;
	abs.f32 	%f249, %f232;
	setp.gt.f32 	%p57, %f249, 0f43180000;
	setp.lt.f32 	%p58, %f232, 0f00000000;
	selp.f32 	%f250, 0f00000000, 0f7F800000, %p58;
	selp.f32 	%f32, %f250, %f248, %p57;
	setp.eq.f32 	%p59, %f29, 0f3F800000;
	setp.eq.f32 	%p60, %f53, 0f00000000;
	or.pred  	%p61, %p60, %p59;
	@%p61 bra 	$L__BB11_36;
	setp.num.f32 	%p62, %f31, %f31;
	abs.f32 	%f251, %f53;
	setp.num.f32 	%p63, %f251, %f251;
	and.pred  	%p64, %p62, %p63;
	@%p64 bra 	$L__BB11_31;
	add.rn.f32 	%f339, %f29, %f53;
	bra.uni 	$L__BB11_36;
$L__BB11_31:
	setp.neu.f32 	%p65, %f29, 0f00000000;
	setp.neu.f32 	%p66, %f31, 0f7F800000;
	and.pred  	%p67, %p65, %p66;
	@%p67 bra 	$L__BB11_33;
	setp.neu.f32 	%p74, %f30, 0f3F800000;
	add.f32 	%f256, %f29, %f29;
	mov.b32 	%r54, %f256;
	setp.lt.f32 	%p75, %f53, 0f00000000;
	xor.b32  	%r55, %r54, 2139095040;
	selp.b32 	%r56, %r55, %r54, %p75;
	and.b32  	%r57, %r56, 2147483647;
	selp.b32 	%r58, %r57, %r56, %p74;
	mov.b32 	%f339, %r58;
	bra.uni 	$L__BB11_36;
$L__BB11_33:
	setp.eq.f32 	%p68, %f29, 0fBF800000;
	setp.eq.f32 	%p69, %f251, 0f7F800000;
	and.pred  	%p70, %p68, %p69;
	@%p70 bra 	$L__BB11_36;
	setp.geu.f32 	%p71, %f29, 0f00000000;
	mov.f32 	%f339, %f32;
	@%p71 bra 	$L__BB11_36;
	setp.neu.f32 	%p72, %f30, 0f3F800000;
	neg.f32 	%f253, %f32;
	selp.f32 	%f254, %f32, %f253, %p72;
	cvt.rmi.f32.f32 	%f255, %f53;
	setp.neu.f32 	%p73, %f53, %f255;
	selp.f32 	%f339, 0f7FFFFFFF, %f254, %p73;
$L__BB11_36:
	mul.f32 	%f341, %f54, %f339;
	bra.uni 	$L__BB11_47;
$L__BB11_37:
	sub.f32 	%f258, %f28, %f54;
	mov.f32 	%f257, 0f3F800000;
	sub.f32 	%f39, %f257, %f54;
	div.rn.f32 	%f259, %f258, %f39;
	sub.f32 	%f40, %f257, %f259;
	mul.f32 	%f260, %f53, 0f3F000000;
	cvt.rzi.f32.f32 	%f261, %f260;
	add.f32 	%f262, %f261, %f261;
	sub.f32 	%f263, %f53, %f262;
	abs.f32 	%f41, %f263;
	abs.f32 	%f42, %f40;
	setp.lt.f32 	%p76, %f42, 0f00800000;
	mul.f32 	%f264, %f42, 0f4B800000;
	selp.f32 	%f265, %f264, %f42, %p76;
	selp.f32 	%f266, 0fC1C00000, 0f00000000, %p76;
	mov.b32 	%r59, %f265;
	add.s32 	%r60, %r59, -1060439283;
	and.b32  	%r61, %r60, -8388608;
	sub.s32 	%r62, %r59, %r61;
	mov.b32 	%f267, %r62;
	cvt.rn.f32.s32 	%f268, %r61;
	fma.rn.f32 	%f269, %f268, 0f34000000, %f266;
	add.f32 	%f270, %f267, 0fBF800000;
	add.f32 	%f271, %f267, 0f3F800000;
	rcp.approx.ftz.f32 	%f272, %f271;
	add.f32 	%f273, %f270, %f270;
	mul.f32 	%f274, %f273, %f272;
	mul.f32 	%f275, %f274, %f274;
	sub.f32 	%f276, %f270, %f274;
	add.f32 	%f277, %f276, %f276;
	neg.f32 	%f278, %f274;
	fma.rn.f32 	%f279, %f278, %f270, %f277;
	mul.rn.f32 	%f280, %f272, %f279;
	fma.rn.f32 	%f281, %f275, 0f3A2C32E4, 0f3B52E7DB;
	fma.rn.f32 	%f282, %f281, %f275, 0f3C93BB73;
	fma.rn.f32 	%f283, %f282, %f275, 0f3DF6384F;
	mul.rn.f32 	%f284, %f283, %f275;
	fma.rn.f32 	%f285, %f274, 0f3FB8AA3B, %f269;
	sub.f32 	%f286, %f269, %f285;
	fma.rn.f32 	%f287, %f274, 0f3FB8AA3B, %f286;
	fma.rn.f32 	%f288, %f280, 0f3FB8AA3B, %f287;
	fma.rn.f32 	%f289, %f274, 0f32A55E34, %f288;
	mul.f32 	%f290, %f284, 0f40400000;
	fma.rn.f32 	%f291, %f290, %f280, %f289;
	fma.rn.f32 	%f292, %f284, %f274, %f291;
	add.rn.f32 	%f293, %f285, %f292;
	neg.f32 	%f294, %f285;
	add.rn.f32 	%f295, %f293, %f294;
	neg.f32 	%f296, %f295;
	add.rn.f32 	%f297, %f292, %f296;
	mul.rn.f32 	%f298, %f293, %f53;
	neg.f32 	%f299, %f298;
	fma.rn.f32 	%f300, %f293, %f53, %f299;
	fma.rn.f32 	%f301, %f297, %f53, %f300;
	cvt.rni.f32.f32 	%f302, %f298;
	sub.f32 	%f303, %f298, %f302;
	add.f32 	%f304, %f303, %f301;
	fma.rn.f32 	%f305, %f304, 0f391FCB8E, 0f3AAF85ED;
	fma.rn.f32 	%f306, %f305, %f304, 0f3C1D9856;
	fma.rn.f32 	%f307, %f306, %f304, 0f3D6357BB;
	fma.rn.f32 	%f308, %f307, %f304, 0f3E75FDEC;
	fma.rn.f32 	%f309, %f308, %f304, 0f3F317218;
	fma.rn.f32 	%f310, %f309, %f304, 0f3F800000;
	cvt.rzi.s32.f32 	%r63, %f302;
	setp.gt.f32 	%p77, %f302, 0f00000000;
	selp.b32 	%r64, 0, -2097152000, %p77;
	add.s32 	%r65, %r64, 2130706432;
	mov.b32 	%f311, %r65;
	mul.f32 	%f312, %f310, %f311;
	shl.b32 	%r66, %r63, 23;
	sub.s32 	%r67, %r66, %r64;
	mov.b32 	%f313, %r67;
	mul.f32 	%f314, %f312, %f313;
	abs.f32 	%f315, %f298;
	setp.gt.f32 	%p78, %f315, 0f43180000;
	setp.lt.f32 	%p79, %f298, 0f00000000;
	selp.f32 	%f316, 0f00000000, 0f7F800000, %p79;
	selp.f32 	%f43, %f316, %f314, %p78;
	setp.eq.f32 	%p80, %f40, 0f3F800000;
	setp.eq.f32 	%p81, %f53, 0f00000000;
	or.pred  	%p82, %p81, %p80;
	@%p82 bra 	$L__BB11_45;
	setp.num.f32 	%p83, %f42, %f42;
	abs.f32 	%f317, %f53;
	setp.num.f32 	%p84, %f317, %f317;
	and.pred  	%p85, %p83, %p84;
	@%p85 bra 	$L__BB11_40;
	add.rn.f32 	%f340, %f40, %f53;
	bra.uni 	$L__BB11_45;
$L__BB11_40:
	setp.neu.f32 	%p86, %f40, 0f00000000;
	setp.neu.f32 	%p87, %f42, 0f7F800000;
	and.pred  	%p88, %p86, %p87;
	@%p88 bra 	$L__BB11_42;
	setp.neu.f32 	%p95, %f41, 0f3F800000;
	add.f32 	%f322, %f40, %f40;
	mov.b32 	%r68, %f322;
	setp.lt.f32 	%p96, %f53, 0f00000000;
	xor.b32  	%r69, %r68, 2139095040;
	selp.b32 	%r70, %r69, %r68, %p96;
	and.b32  	%r71, %r70, 2147483647;
	selp.b32 	%r72, %r71, %r70, %p95;
	mov.b32 	%f340, %r72;
	bra.uni 	$L__BB11_45;
$L__BB11_42:
	setp.eq.f32 	%p89, %f40, 0fBF800000;
	setp.eq.f32 	%p90, %f317, 0f7F800000;
	and.pred  	%p91, %p89, %p90;
	@%p91 bra 	$L__BB11_45;
	setp.geu.f32 	%p92, %f40, 0f00000000;
	mov.f32 	%f340, %f43;
	@%p92 bra 	$L__BB11_45;
	setp.neu.f32 	%p93, %f41, 0f3F800000;
	neg.f32 	%f319, %f43;
	selp.f32 	%f320, %f43, %f319, %p93;
	cvt.rmi.f32.f32 	%f321, %f53;
	setp.neu.f32 	%p94, %f53, %f321;
	selp.f32 	%f340, 0f7FFFFFFF, %f320, %p94;
$L__BB11_45:
	mov.f32 	%f323, 0f3F800000;
	sub.f32 	%f324, %f323, %f340;
	fma.rn.f32 	%f341, %f39, %f324, %f54;
	bra.uni 	$L__BB11_47;
$L__BB11_46:
	sub.f32 	%f192, %f28, %f54;
	fma.rn.f32 	%f341, %f53, %f192, %f54;
$L__BB11_47:
	add.f32 	%f325, %f27, 0fC0A00000;
	div.rn.f32 	%f326, %f325, %f26;
	setp.ltu.f32 	%p97, %f341, %f326;
	@%p97 bra 	$L__BB11_49;
	add.f32 	%f328, %f27, 0f40A00000;
	div.rn.f32 	%f329, %f328, %f26;
	setp.le.f32 	%p98, %f341, %f329;
	mov.f32 	%f342, 0f3F800000;
	@%p98 bra 	$L__BB11_50;
$L__BB11_49:
	mov.f32 	%f342, %f338;
$L__BB11_50:
	st.global.f32 	[%rd1], %f342;
	st.global.f32 	[%rd1+4], %f342;
	st.global.f32 	[%rd1+8], %f342;
$L__BB11_51:
	ret;

}
	// .globl	_Z12FrequencyAddPfS_ii
.visible .entry _Z12FrequencyAddPfS_ii(
	.param .u64 .ptr .align 1 _Z12FrequencyAddPfS_ii_param_0,
	.param .u64 .ptr .align 1 _Z12FrequencyAddPfS_ii_param_1,
	.param .u32 _Z12FrequencyAddPfS_ii_param_2,
	.param .u32 _Z12FrequencyAddPfS_ii_param_3
)
{
	.reg .pred 	%p<4>;
	.reg .b32 	%r<15>;
	.reg .b32 	%f<4>;
	.reg .b64 	%rd<8>;

	ld.param.u64 	%rd1, [_Z12FrequencyAddPfS_ii_param_0];
	ld.param.u64 	%rd2, [_Z12FrequencyAddPfS_ii_param_1];
	ld.param.u32 	%r3, [_Z12FrequencyAddPfS_ii_param_2];
	ld.param.u32 	%r4, [_Z12FrequencyAddPfS_ii_param_3];
	mov.u32 	%r6, %ctaid.x;
	mov.u32 	%r7, %ntid.x;
	mov.u32 	%r8, %tid.x;
	mad.lo.s32 	%r1, %r6, %r7, %r8;
	mov.u32 	%r9, %ctaid.y;
	mov.u32 	%r10, %ntid.y;
	mov.u32 	%r11, %tid.y;
	mad.lo.s32 	%r12, %r9, %r10, %r11;
	setp.ge.s32 	%p1, %r1, %r3;
	setp.ge.s32 	%p2, %r12, %r4;
	or.pred  	%p3, %p1, %p2;
	@%p3 bra 	$L__BB12_2;
	cvta.to.global.u64 	%rd3, %rd1;
	cvta.to.global.u64 	%rd4, %rd2;
	mad.lo.s32 	%r13, %r3, %r12, %r1;
	shl.b32 	%r14, %r13, 2;
	mul.wide.s32 	%rd5, %r14, 4;
	add.s64 	%rd6, %rd3, %rd5;
	ld.global.f32 	%f1, [%rd6];
	add.s64 	%rd7, %rd4, %rd5;
	ld.global.f32 	%f2, [%rd7];
	add.f32 	%f3, %f1, %f2;
	st.global.f32 	[%rd7], %f3;
$L__BB12_2:
	ret;

}
	// .globl	_Z12SimpleKernelPfS_ii
.visible .entry _Z12SimpleKernelPfS_ii(
	.param .u64 .ptr .align 1 _Z12SimpleKernelPfS_ii_param_0,
	.param .u64 .ptr .align 1 _Z12SimpleKernelPfS_ii_param_1,
	.param .u32 _Z12SimpleKernelPfS_ii_param_2,
	.param .u32 _Z12SimpleKernelPfS_ii_param_3
)
{
	.reg .pred 	%p<4>;
	.reg .b32 	%r<15>;
	.reg .b32 	%f<2>;
	.reg .b64 	%rd<8>;

	ld.param.u64 	%rd1, [_Z12SimpleKernelPfS_ii_param_0];
	ld.param.u64 	%rd2, [_Z12SimpleKernelPfS_ii_param_1];
	ld.param.u32 	%r3, [_Z12SimpleKernelPfS_ii_param_2];
	ld.param.u32 	%r4, [_Z12SimpleKernelPfS_ii_param_3];
	mov.u32 	%r6, %ctaid.x;
	mov.u32 	%r7, %ntid.x;
	mov.u32 	%r8, %tid.x;
	mad.lo.s32 	%r1, %r6, %r7, %r8;
	mov.u32 	%r9, %ctaid.y;
	mov.u32 	%r10, %ntid.y;
	mov.u32 	%r11, %tid.y;
	mad.lo.s32 	%r12, %r9, %r10, %r11;
	setp.ge.s32 	%p1, %r1, %r3;
	setp.ge.s32 	%p2, %r12, %r4;
	or.pred  	%p3, %p1, %p2;
	@%p3 bra 	$L__BB13_2;
	cvta.to.global.u64 	%rd3, %rd1;
	cvta.to.global.u64 	%rd4, %rd2;
	mad.lo.s32 	%r13, %r3, %r12, %r1;
	shl.b32 	%r14, %r13, 2;
	mul.wide.s32 	%rd5, %r14, 4;
	add.s64 	%rd6, %rd3, %rd5;
	ld.global.f32 	%f1, [%rd6];
	add.s64 	%rd7, %rd4, %rd5;
	st.global.f32 	[%rd7], %f1;
$L__BB13_2:
	ret;

}


// ===== COMPILED SASS (sm_100) =====

	.target	sm_100

	.elftype	@"ET_EXEC"


//--------------------- .note.nv.tkinfo           --------------------------
	.section	.note.nv.tkinfo,"",@"SHT_NOTE"
	.sectionflags	@"SHF_NOTE_NV_TKINFO"
	.tkinfo
        /*0018*/ 	.word	0x00000002
        /*0030*/ 	.string	""
        /*0030*/ 	.string	"ptxas"
        /*0030*/ 	.string	"Cuda compilation tools, release 13.0, V13.0.88"
        /*0030*/ 	.string	"Build cuda_13.0.r13.0/compiler.36424714_0"
        /*0030*/ 	.string	"-arch sm_100 -m 64 "



//--------------------- .note.nv.cuinfo           --------------------------
	.section	.note.nv.cuinfo,"",@"SHT_NOTE"
	.sectionflags	@"SHF_NOTE_NV_CUINFO"
        /*0018*/ 	.short	0x0002
        /*001a*/ 	.short	0x0064
        /*001c*/ 	.short	0x0082
	.zero		2


//--------------------- .nv.info                  --------------------------
	.section	.nv.info,"",@"SHT_CUDA_INFO"
	.align	4


	//----- nvinfo : EIATTR_REGCOUNT
	.align		4
        /*0000*/ 	.byte	0x04, 0x2f
        /*0002*/ 	.short	(.L_1 - .L_0)
	.align		4
.L_0:
        /*0004*/ 	.word	index@(_Z13d_arri_to_labPfS_ii)
        /*0008*/ 	.word	0x00000014


	//----- nvinfo : EIATTR_FRAME_SIZE
	.align		4
.L_1:
        /*000c*/ 	.byte	0x04, 0x11
        /*000e*/ 	.short	(.L_3 - .L_2)
	.align		4
.L_2:
        /*0010*/ 	.word	index@($__internal_8_$__cuda_sm3x_div_rn_noftz_f32_slowpath)
        /*0014*/ 	.word	0x00000000


	//----- nvinfo : EIATTR_FRAME_SIZE
	.align		4
.L_3:
        /*0018*/ 	.byte	0x04, 0x11
        /*001a*/ 	.short	(.L_5 - .L_4)
	.align		4
.L_4:
        /*001c*/ 	.word	index@(_Z13d_arri_to_labPfS_ii)
        /*0020*/ 	.word	0x00000000


	//----- nvinfo : EIATTR_REGCOUNT
	.align		4
.L_5:
        /*0024*/ 	.byte	0x04, 0x2f
        /*0026*/ 	.short	(.L_7 - .L_6)
	.align		4
.L_6:
        /*0028*/ 	.word	index@(_Z13d_lab_to_arriPfii)
        /*002c*/ 	.word	0x00000013


	//----- nvinfo : EIATTR_FRAME_SIZE
	.align		4
.L_7:
        /*0030*/ 	.byte	0x04, 0x11
        /*0032*/ 	.short	(.L_9 - .L_8)
	.align		4
.L_8:
        /*0034*/ 	.word	index@($__internal_7_$__cuda_sm3x_div_rn_noftz_f32_slowpath)
        /*0038*/ 	.word	0x00000000


	//----- nvinfo : EIATTR_FRAME_SIZE
	.align		4
.L_9:
        /*003c*/ 	.byte	0x04, 0x11
        /*003e*/ 	.short	(.L_11 - .L_10)
	.align		4
.L_10:
        /*0040*/ 	.word	index@(_Z13d_lab_to_arriPfii)
        /*0044*/ 	.word	0x00000000


	//----- nvinfo : EIATTR_REGCOUNT
	.align		4
.L_11:
        /*0048*/ 	.byte	0x04, 0x2f
        /*004a*/ 	.short	(.L_13 - .L_12)
	.align		4
.L_12:
        /*004c*/ 	.word	index@(_Z16d_acescct_to_labPfS_ii)
        /*0050*/ 	.word	0x00000014


	//----- nvinfo : EIATTR_FRAME_SIZE
	.align		4
.L_13:
        /*0054*/ 	.byte	0x04, 0x11
        /*0056*/ 	.short	(.L_15 - .L_14)
	.align		4
.L_14:
        /*0058*/ 	.word	index@($__internal_6_$__cuda_sm3x_div_rn_noftz_f32_slowpath)
        /*005c*/ 	.word	0x00000000


	//----- nvinfo : EIATTR_FRAME_SIZE
	.align		4
.L_15:
        /*0060*/ 	.byte	0x04, 0x11
        /*0062*/ 	.short	(.L_17 - .L_16)
	.align		4
.L_16:
        /*0064*/ 	.word	index@(_Z16d_acescct_to_labPfS_ii)
        /*0068*/ 	.word	0x00000000


	//----- nvinfo : EIATTR_REGCOUNT
	.align		4
.L_17:
        /*006c*/ 	.byte	0x04, 0x2f
        /*006e*/ 	.short	(.L_19 - .L_18)
	.align		4
.L_18:
        /*0070*/ 	.word	index@(_Z16d_lab_to_acescctPfii)
        /*0074*/ 	.word	0x00000014


	//----- nvinfo : EIATTR_FRAME_SIZE
	.align		4
.L_19:
        /*0078*/ 	.byte	0x04, 0x11
        /*007a*/ 	.short	(.L_21 - .L_20)
	.align		4
.L_20:
        /*007c*/ 	.word	index@($__internal_5_$__cuda_sm3x_div_rn_noftz_f32_slowpath)
        /*0080*/ 	.word	0x00000000


	//----- nvinfo : EIATTR_FRAME_SIZE
	.align		4
.L_21:
        /*0084*/ 	.byte	0x04, 0x11
        /*0086*/ 	.short	(.L_23 - .L_22)
	.align		4
.L_22:
        /*0088*/ 	.word	index@(_Z16d_lab_to_acescctPfii)
        /*008c*/ 	.word	0x00000000


	//----- nvinfo : EIATTR_REGCOUNT
	.align		4
.L_23:
        /*0090*/ 	.byte	0x04, 0x2f
        /*0092*/ 	.short	(.L_25 - .L_24)
	.align		4
.L_24:
        /*0094*/ 	.word	index@(_Z15d_rec709_to_labPfS_ii)
        /*0098*/ 	.word	0x00000015


	//----- nvinfo : EIATTR_FRAME_SIZE
	.align		4
.L_25:
        /*009c*/ 	.byte	0x04, 0x11
        /*009e*/ 	.short	(.L_27 - .L_26)
	.align		4
.L_26:
        /*00a0*/ 	.word	index@($__internal_4_$__cuda_sm3x_div_rn_noftz_f32_slowpath)
        /*00a4*/ 	.word	0x00000000


	//----- nvinfo : EIATTR_FRAME_SIZE
	.align		4
.L_27:
        /*00a8*/ 	.byte	0x04, 0x11
        /*00aa*/ 	.short	(.L_29 - .L_28)
	.align		4
.L_28:
        /*00ac*/ 	.word	index@(_Z15d_rec709_to_labPfS_ii)
        /*00b0*/ 	.word	0x00000000


	//----- nvinfo : EIATTR_REGCOUNT
	.align		4
.L_29:
        /*00b4*/ 	.byte	0x04, 0x2f
        /*00b6*/ 	.short	(.L_31 - .L_30)
	.align		4
.L_30:
        /*00b8*/ 	.word	index@(_Z15d_lab_to_rec709Pfii)
        /*00bc*/ 	.word	0x00000013


	//----- nvinfo : EIATTR_FRAME_SIZE
	.align		4
.L_31:
        /*00c0*/ 	.byte	0x04, 0x11
        /*00c2*/ 	.short	(.L_33 - .L_32)
	.align		4
.L_32:
        /*00c4*/ 	.word	index@($__internal_3_$__cuda_sm3x_div_rn_noftz_f32_slowpath)
        /*00c8*/ 	.word	0x00000000


	//----- nvinfo : EIATTR_FRAME_SIZE
	.align		4
.L_33:
        /*00cc*/ 	.byte	0x04, 0x11
        /*00ce*/ 	.short	(.L_35 - .L_34)
	.align		4
.L_34:
        /*00d0*/ 	.word	index@(_Z15d_lab_to_rec709Pfii)
        /*00d4*/ 	.word	0x00000000


	//----- nvinfo : EIATTR_REGCOUNT
	.align		4
.L_35:
        /*00d8*/ 	.byte	0x04, 0x2f
        /*00da*/ 	.short	(.L_37 - .L_36)
	.align		4
.L_36:
        /*00dc*/ 	.word	index@(_Z11d_transposePfS_ii)
        /*00e0*/ 	.word	0x0000000c


	//----- nvinfo : EIATTR_FRAME_SIZE
	.align		4
.L_37:
        /*00e4*/ 	.byte	0x04, 0x11
        /*00e6*/ 	.short	(.L_39 - .L_38)
	.align		4
.L_38:
        /*00e8*/ 	.word	index@(_Z11d_transposePfS_ii)
        /*00ec*/ 	.word	0x00000000


	//----- nvinfo : EIATTR_REGCOUNT
	.align		4
.L_39:
        /*00f0*/ 	.byte	0x04, 0x2f
        /*00f2*/ 	.short	(.L_41 - .L_40)
	.align		4
.L_40:
        /*00f4*/ 	.word	index@(_Z19d_recursiveGaussianPfS_iif)
        /*00f8*/ 	.word	0x00000020


	//----- nvinfo : EIATTR_FRAME_SIZE
	.align		4
.L_41:
        /*00fc*/ 	.byte	0x04, 0x11
        /*00fe*/ 	.short	(.L_43 - .L_42)
	.align		4
.L_42:
        /*0100*/ 	.word	index@($__internal_2_$__cuda_sm3x_div_rn_noftz_f32_slowpath)
        /*0104*/ 	.word	0x00000000


	//----- nvinfo : EIATTR_FRAME_SIZE
	.align		4
.L_43:
        /*0108*/ 	.byte	0x04, 0x11
        /*010a*/ 	.short	(.L_45 - .L_44)
	.align		4
.L_44:
        /*010c*/ 	.word	index@(_Z19d_recursiveGaussianPfS_iif)
        /*0110*/ 	.word	0x00000000


	//----- nvinfo : EIATTR_REGCOUNT
	.align		4
.L_45:
        /*0114*/ 	.byte	0x04, 0x2f
        /*0116*/ 	.short	(.L_47 - .L_46)
	.align		4
.L_46:
        /*0118*/ 	.word	index@(_Z16FrequencySharpenPfS_iifi)
        /*011c*/ 	.word	0x0000000e


	//----- nvinfo : EIATTR_FRAME_SIZE
	.align		4
.L_47:
        /*0120*/ 	.byte	0x04, 0x11
        /*0122*/ 	.short	(.L_49 - .L_48)
	.align		4
.L_48:
        /*0124*/ 	.word	index@(_Z16FrequencySharpenPfS_iifi)
        /*0128*/ 	.word	0x00000000


	//----- nvinfo : EIATTR_REGCOUNT
	.align		4
.L_49:
        /*012c*/ 	.byte	0x04, 0x2f
        /*012e*/ 	.short	(.L_51 - .L_50)
	.align		4
.L_50:
        /*0130*/ 	.word	index@(_Z20FrequencySharpenLumaPfS_iifi)
        /*0134*/ 	.word	0x0000000e


	//----- nvinfo : EIATTR_FRAME_SIZE
	.align		4
.L_51:
        /*0138*/ 	.byte	0x04, 0x11
        /*013a*/ 	.short	(.L_53 - .L_52)
	.align		4
.L_52:
        /*013c*/ 	.word	index@(_Z20FrequencySharpenLumaPfS_iifi)
        /*0140*/ 	.word	0x00000000


	//----- nvinfo : EIATTR_REGCOUNT
	.align		4
.L_53:
        /*0144*/ 	.byte	0x04, 0x2f
        /*0146*/ 	.short	(.L_55 - .L_54)
	.align		4
.L_54:
        /*0148*/ 	.word	index@(_Z11LowFreqContPfiiffii)
        /*014c*/ 	.word	0x00000016


	//----- nvinfo : EIATTR_FRAME_SIZE
	.align		4
.L_55:
        /*0150*/ 	.byte	0x04, 0x11
        /*0152*/ 	.short	(.L_57 - .L_56)
	.align		4
.L_56:
        /*0154*/ 	.word	index@($__internal_1_$__cuda_sm3x_div_rn_noftz_f32_slowpath)
        /*0158*/ 	.word	0x00000000


	//----- nvinfo : EIATTR_FRAME_SIZE
	.align		4
.L_57:
        /*015c*/ 	.byte	0x04, 0x11
        /*015e*/ 	.short	(.L_59 - .L_58)
	.align		4
.L_58:
        /*0160*/ 	.word	index@(_Z11LowFreqContPfiiffii)
        /*0164*/ 	.word	0x00000000


	//----- nvinfo : EIATTR_REGCOUNT
	.align		4
.L_59:
        /*0168*/ 	.byte	0x04, 0x2f
        /*016a*/ 	.short	(.L_61 - .L_60)
	.align		4
.L_60:
        /*016c*/ 	.word	index@(_Z15LowFreqContLumaPfiiffii)
        /*0170*/ 	.word	0x00000016


	//----- nvinfo : EIATTR_FRAME_SIZE
	.align		4
.L_61:
        /*0174*/ 	.byte	0x04, 0x11
        /*0176*/ 	.short	(.L_63 - .L_62)
	.align		4
.L_62:
        /*0178*/ 	.word	index@($__internal_0_$__cuda_sm3x_div_rn_noftz_f32_slowpath)
        /*017c*/ 	.word	0x00000000


	//----- nvinfo : EIATTR_FRAME_SIZE
	.align		4
.L_63:
        /*0180*/ 	.byte	0x04, 0x11
        /*0182*/ 	.short	(.L_65 - .L_64)
	.align		4
.L_64:
        /*0184*/ 	.word	index@(_Z15LowFreqContLumaPfiiffii)
        /*0188*/ 	.word	0x00000000


	//----- nvinfo : EIATTR_REGCOUNT
	.align		4
.L_65:
        /*018c*/ 	.byte	0x04, 0x2f
        /*018e*/ 	.short	(.L_67 - .L_66)
	.align		4
.L_66:
        /*0190*/ 	.word	index@(_Z12FrequencyAddPfS_ii)
        /*0194*/ 	.word	0x0000000a


	//----- nvinfo : EIATTR_FRAME_SIZE
	.align		4
.L_67:
        /*0198*/ 	.byte	0x04, 0x11
        /*019a*/ 	.short	(.L_69 - .L_68)
	.align		4
.L_68:
        /*019c*/ 	.word	index@(_Z12FrequencyAddPfS_ii)
        /*01a0*/ 	.word	0x00000000


	//----- nvinfo : EIATTR_REGCOUNT
	.align		4
.L_69:
        /*01a4*/ 	.byte	0x04, 0x2f
        /*01a6*/ 	.short	(.L_71 - .L_70)
	.align		4
.L_70:
        /*01a8*/ 	.word	index@(_Z12SimpleKernelPfS_ii)
        /*01ac*/ 	.word	0x0000000a


	//----- nvinfo : EIATTR_FRAME_SIZE
	.align		4
.L_71:
        /*01b0*/ 	.byte	0x04, 0x11
        /*01b2*/ 	.short	(.L_73 - .L_72)
	.align		4
.L_72:
        /*01b4*/ 	.word	index@(_Z12SimpleKernelPfS_ii)
        /*01b8*/ 	.word	0x00000000


	//----- nvinfo : EIATTR_MIN_STACK_SIZE
	.align		4
.L_73:
        /*01bc*/ 	.byte	0x04, 0x12
        /*01be*/ 	.short	(.L_75 - .L_74)
	.align		4
.L_74:
        /*01c0*/ 	.word	index@(_Z12SimpleKernelPfS_ii)
        /*01c4*/ 	.word	0x00000000


	//----- nvinfo : EIATTR_MIN_STACK_SIZE
	.align		4
.L_75:
        /*01c8*/ 	.byte	0x04, 0x12
        /*01ca*/ 	.short	(.L_77 - .L_76)
	.align		4
.L_76:
        /*01cc*/ 	.word	index@(_Z12FrequencyAddPfS_ii)
        /*01d0*/ 	.word	0x00000000


	//----- nvinfo : EIATTR_MIN_STACK_SIZE
	.align		4
.L_77:
        /*01d4*/ 	.byte	0x04, 0x12
        /*01d6*/ 	.short	(.L_79 - .L_78)
	.align		4
.L_78:
        /*01d8*/ 	.word	index@(_Z15LowFreqContLumaPfiiffii)
        /*01dc*/ 	.word	0x00000000


	//----- nvinfo : EIATTR_MIN_STACK_SIZE
	.align		4
.L_79:
        /*01e0*/ 	.byte	0x04, 0x12
        /*01e2*/ 	.short	(.L_81 - .L_80)
	.align		4
.L_80:
        /*01e4*/ 	.word	index@(_Z11LowFreqContPfiiffii)
        /*01e8*/ 	.word	0x00000000


	//----- nvinfo : EIATTR_MIN_STACK_SIZE
	.align		4
.L_81:
        /*01ec*/ 	.byte	0x04, 0x12
        /*01ee*/ 	.short	(.L_83 - .L_82)
	.align		4
.L_82:
        /*01f0*/ 	.word	index@(_Z20FrequencySharpenLumaPfS_iifi)
        /*01f4*/ 	.word	0x00000000


	//----- nvinfo : EIATTR_MIN_STACK_SIZE
	.align		4
.L_83:
        /*01f8*/ 	.byte	0x04, 0x12
        /*01fa*/ 	.short	(.L_85 - .L_84)
	.align		4
.L_84:
        /*01fc*/ 	.word	index@(_Z16FrequencySharpenPfS_iifi)
        /*0200*/ 	.word	0x00000000


	//----- nvinfo : EIATTR_MIN_STACK_SIZE
	.align		4
.L_85:
        /*0204*/ 	.byte	0x04, 0x12
        /*0206*/ 	.short	(.L_87 - .L_86)
	.align		4
.L_86:
        /*0208*/ 	.word	index@(_Z19d_recursiveGaussianPfS_iif)
        /*020c*/ 	.word	0x00000000


	//----- nvinfo : EIATTR_MIN_STACK_SIZE
	.align		4
.L_87:
        /*0210*/ 	.byte	0x04, 0x12
        /*0212*/ 	.short	(.L_89 - .L_88)
	.align		4
.L_88:
        /*0214*/ 	.word	index@(_Z11d_transposePfS_ii)
        /*0218*/ 	.word	0x00000000


	//----- nvinfo : EIATTR_MIN_STACK_SIZE
	.align		4
.L_89:
        /*021c*/ 	.byte	0x04, 0x12
        /*021e*/ 	.short	(.L_91 - .L_90)
	.align		4
.L_90:
        /*0220*/ 	.word	index@(_Z15d_lab_to_rec709Pfii)
        /*0224*/ 	.word	0x00000000


	//----- nvinfo : EIATTR_MIN_STACK_SIZE
	.align		4
.L_91:
        /*0228*/ 	.byte	0x04, 0x12
        /*022a*/ 	.short	(.L_93 - .L_92)
	.align		4
.L_92:
        /*022c*/ 	.word	index@(_Z15d_rec709_to_labPfS_ii)
        /*0230*/ 	.word	0x00000000


	//----- nvinfo : EIATTR_MIN_STACK_SIZE
	.align		4
.L_93:
        /*0234*/ 	.byte	0x04, 0x12
        /*0236*/ 	.short	(.L_95 - .L_94)
	.align		4
.L_94:
        /*0238*/ 	.word	index@(_Z16d_lab_to_acescctPfii)
        /*023c*/ 	.word	0x00000000


	//----- nvinfo : EIATTR_MIN_STACK_SIZE
	.align		4
.L_95:
        /*0240*/ 	.byte	0x04, 0x12
        /*0242*/ 	.short	(.L_97 - .L_96)
	.align		4
.L_96:
        /*0244*/ 	.word	index@(_Z16d_acescct_to_labPfS_ii)
        /*0248*/ 	.word	0x00000000


	//----- nvinfo : EIATTR_MIN_STACK_SIZE
	.align		4
.L_97:
        /*024c*/ 	.byte	0x04, 0x12
        /*024e*/ 	.short	(.L_99 - .L_98)
	.align		4
.L_98:
        /*0250*/ 	.word	index@(_Z13d_lab_to_arriPfii)
        /*0254*/ 	.word	0x00000000


	//----- nvinfo : EIATTR_MIN_STACK_SIZE
	.align		4
.L_99:
        /*0258*/ 	.byte	0x04, 0x12
        /*025a*/ 	.short	(.L_101 - .L_100)
	.align		4
.L_100:
        /*025c*/ 	.word	index@(_Z13d_arri_to_labPfS_ii)
        /*0260*/ 	.word	0x00000000
.L_101:


//--------------------- .nv.compat                --------------------------
	.section	.nv.compat,"",@"SHT_CUDA_COMPAT_INFO"
	.align	4
        /*0000*/ 	.byte	0x02, 0x09, 0x00, 0x00, 0x02, 0x02, 0x01, 0x00, 0x02, 0x05, 0x05, 0x00, 0x03, 0x07, 0x01, 0x01
        /*0010*/ 	.byte	0x02, 0x03, 0x00, 0x00, 0x02, 0x06, 0x01, 0x00, 0x04, 0x0b, 0x08, 0x00, 0x01, 0x00, 0x00, 0x00
        /*0020*/ 	.byte	0x00, 0x00, 0x00, 0x00


//--------------------- .nv.info._Z12SimpleKernelPfS_ii --------------------------
	.section	.nv.info._Z12SimpleKernelPfS_ii,"",@"SHT_CUDA_INFO"
	.sectionflags	@""
	.align	4


	//----- nvinfo : EIATTR_CUDA_API_VERSION
	.align		4
        /*0000*/ 	.byte	0x04, 0x37
        /*0002*/ 	.short	(.L_103 - .L_102)
.L_102:
        /*0004*/ 	.word	0x00000082


	//----- nvinfo : EIATTR_KPARAM_INFO
	.align		4
.L_103:
        /*0008*/ 	.byte	0x04, 0x17
        /*000a*/ 	.short	(.L_105 - .L_104)
.L_104:
        /*000c*/ 	.word	0x00000000
        /*0010*/ 	.short	0x0003
        /*0012*/ 	.short	0x0014
        /*0014*/ 	.byte	0x00, 0xf0, 0x11, 0x00


	//----- nvinfo : EIATTR_KPARAM_INFO
	.align		4
.L_105:
        /*0018*/ 	.byte	0x04, 0x17
        /*001a*/ 	.short	(.L_107 - .L_106)
.L_106:
        /*001c*/ 	.word	0x00000000
        /*0020*/ 	.short	0x0002
        /*0022*/ 	.short	0x0010
        /*0024*/ 	.byte	0x00, 0xf0, 0x11, 0x00


	//----- nvinfo : EIATTR_KPARAM_INFO
	.align		4
.L_107:
        /*0028*/ 	.byte	0x04, 0x17
        /*002a*/ 	.short	(.L_109 - .L_108)
.L_108:
        /*002c*/ 	.word	0x00000000
        /*0030*/ 	.short	0x0001
        /*0032*/ 	.short	0x0008
        /*0034*/ 	.byte	0x00, 0xf5, 0x21, 0x00


	//----- nvinfo : EIATTR_KPARAM_INFO
	.align		4
.L_109:
        /*0038*/ 	.byte	0x04, 0x17
        /*003a*/ 	.short	(.L_111 - .L_110)
.L_110:
        /*003c*/ 	.word	0x00000000
        /*0040*/ 	.short	0x0000
        /*0042*/ 	.short	0x0000
        /*0044*/ 	.byte	0x00, 0xf5, 0x21, 0x00


	//----- nvinfo : EIATTR_SPARSE_MMA_MASK
	.align		4
.L_111:
        /*0048*/ 	.byte	0x03, 0x50
        /*004a*/ 	.short	0x0000


	//----- nvinfo : EIATTR_MAXREG_COUNT
	.align		4
        /*004c*/ 	.byte	0x03, 0x1b
        /*004e*/ 	.short	0x00ff


	//----- nvinfo : EIATTR_MERCURY_ISA_VERSION
	.align		4
        /*0050*/ 	.byte	0x03, 0x5f
        /*0052*/ 	.short	0x0101


	//----- nvinfo : EIATTR_VRC_CTA_INIT_COUNT
	.align		4
        /*0054*/ 	.byte	0x02, 0x4a
	.zero		1
	.zero		1


	//----- nvinfo : EIATTR_EXIT_INSTR_OFFSETS
	.align		4
        /*0058*/ 	.byte	0x04, 0x1c
        /*005a*/ 	.short	(.L_113 - .L_112)


	//   ....[0]....
.L_112:
        /*005c*/ 	.word	0x000000c0


	//   ....[1]....
        /*0060*/ 	.word	0x00000160


	//----- nvinfo : EIATTR_CBANK_PARAM_SIZE
	.align		4
.L_113:
        /*0064*/ 	.byte	0x03, 0x19
        /*0066*/ 	.short	0x0018


	//----- nvinfo : EIATTR_PARAM_CBANK
	.align		4
        /*0068*/ 	.byte	0x04, 0x0a
        /*006a*/ 	.short	(.L_115 - .L_114)
	.align		4
.L_114:
        /*006c*/ 	.word	index@(.nv.constant0._Z12SimpleKernelPfS_ii)
        /*0070*/ 	.short	0x0380
        /*0072*/ 	.short	0x0018


	//----- nvinfo : EIATTR_SW_WAR
	.align		4
.L_115:
        /*0074*/ 	.byte	0x04, 0x36
        /*0076*/ 	.short	(.L_117 - .L_116)
.L_116:
        /*0078*/ 	.word	0x00000008
.L_117:


//--------------------- .nv.info._Z12FrequencyAddPfS_ii --------------------------
	.section	.nv.info._Z12FrequencyAddPfS_ii,"",@"SHT_CUDA_INFO"
	.sectionflags	@""
	.align	4


	//----- nvinfo : EIATTR_CUDA_API_VERSION
	.align		4
        /*0000*/ 	.byte	0x04, 0x37
        /*0002*/ 	.short	(.L_119 - .L_118)
.L_118:
        /*0004*/ 	.word	0x00000082


	//----- nvinfo : EIATTR_KPARAM_INFO
	.align		4
.L_119:
        /*0008*/ 	.byte	0x04, 0x17
        /*000a*/ 	.short	(.L_121 - .L_120)
.L_120:
        /*000c*/ 	.word	0x00000000
        /*0010*/ 	.short	0x0003
        /*0012*/ 	.short	0x0014
        /*0014*/ 	.byte	0x00, 0xf0, 0x11, 0x00


	//----- nvinfo : EIATTR_KPARAM_INFO
	.align		4
.L_121:
        /*0018*/ 	.byte	0x04, 0x17
        /*001a*/ 	.short	(.L_123 - .L_122)
.L_122:
        /*001c*/ 	.word	0x00000000
        /*0020*/ 	.short	0x0002
        /*0022*/ 	.short	0x0010
        /*0024*/ 	.byte	0x00, 0xf0, 0x11, 0x00


	//----- nvinfo : EIATTR_KPARAM_INFO
	.align		4
.L_123:
        /*0028*/ 	.byte	0x04, 0x17
        /*002a*/ 	.short	(.L_125 - .L_124)
.L_124:
        /*002c*/ 	.word	0x00000000
        /*0030*/ 	.short	0x0001
        /*0032*/ 	.short	0x0008
        /*0034*/ 	.byte	0x00, 0xf5, 0x21, 0x00


	//----- nvinfo : EIATTR_KPARAM_INFO
	.align		4
.L_125:
        /*0038*/ 	.byte	0x04, 0x17
        /*003a*/ 	.short	(.L_127 - .L_126)
.L_126:
        /*003c*/ 	.word	0x00000000
        /*0040*/ 	.short	0x0000
        /*0042*/ 	.short	0x0000
        /*0044*/ 	.byte	0x00, 0xf5, 0x21, 0x00


	//----- nvinfo : EIATTR_SPARSE_MMA_MASK
	.align		4
.L_127:
        /*0048*/ 	.byte	0x03, 0x50
        /*004a*/ 	.short	0x0000


	//----- nvinfo : EIATTR_MAXREG_COUNT
	.align		4
        /*004c*/ 	.byte	0x03, 0x1b
        /*004e*/ 	.short	0x00ff


	//----- nvinfo : EIATTR_MERCURY_ISA_VERSION
	.align		4
        /*0050*/ 	.byte	0x03, 0x5f
        /*0052*/ 	.short	0x0101


	//----- nvinfo : EIATTR_VRC_CTA_INIT_COUNT
	.align		4
        /*0054*/ 	.byte	0x02, 0x4a
	.zero		1
	.zero		1


	//----- nvinfo : EIATTR_EXIT_INSTR_OFFSETS
	.align		4
        /*0058*/ 	.byte	0x04, 0x1c
        /*005a*/ 	.short	(.L_129 - .L_128)


	//   ....[0]....
.L_128:
        /*005c*/ 	.word	0x000000c0


	//   ....[1]....
        /*0060*/ 	.word	0x00000180


	//----- nvinfo : EIATTR_CBANK_PARAM_SIZE
	.align		4
.L_129:
        /*0064*/ 	.byte	0x03, 0x19
        /*0066*/ 	.short	0x0018


	//----- nvinfo : EIATTR_PARAM_CBANK
	.align		4
        /*0068*/ 	.byte	0x04, 0x0a
        /*006a*/ 	.short	(.L_131 - .L_130)
	.align		4
.L_130:
        /*006c*/ 	.word	index@(.nv.constant0._Z12FrequencyAddPfS_ii)
        /*0070*/ 	.short	0x0380
        /*0072*/ 	.short	0x0018


	//----- nvinfo : EIATTR_SW_WAR
	.align		4
.L_131:
        /*0074*/ 	.byte	0x04, 0x36
        /*0076*/ 	.short	(.L_133 - .L_132)
.L_132:
        /*0078*/ 	.word	0x00000008
.L_133:


//--------------------- .nv.info._Z15LowFreqContLumaPfiiffii --------------------------
	.section	.nv.info._Z15LowFreqContLumaPfiiffii,"",@"SHT_CUDA_INFO"
	.sectionflags	@""
	.align	4


	//----- nvinfo : EIATTR_CUDA_API_VERSION
	.align		4
        /*0000*/ 	.byte	0x04, 0x37
        /*0002*/ 	.short	(.L_135 - .L_134)
.L_134:
        /*0004*/ 	.word	0x00000082


	//----- nvinfo : EIATTR_KPARAM_INFO
	.align		4
.L_135:
        /*0008*/ 	.byte	0x04, 0x17
        /*000a*/ 	.short	(.L_137 - .L_136)
.L_136:
        /*000c*/ 	.word	0x00000000
        /*0010*/ 	.short	0x0006
        /*0012*/ 	.short	0x001c
        /*0014*/ 	.byte	0x00, 0xf0, 0x11, 0x00


	//----- nvinfo : EIATTR_KPARAM_INFO
	.align		4
.L_137:
        /*0018*/ 	.byte	0x04, 0x17
        /*001a*/ 	.short	(.L_139 - .L_138)
.L_138:
        /*001c*/ 	.word	0x00000000
        /*0020*/ 	.short	0x0005
        /*0022*/ 	.short	0x0018
        /*0024*/ 	.byte	0x00, 0xf0, 0x11, 0x00


	//----- nvinfo : EIATTR_KPARAM_INFO
	.align		4
.L_139:
        /*0028*/ 	.byte	0x04, 0x17
        /*002a*/ 	.short	(.L_141 - .L_140)
.L_140:
        /*002c*/ 	.word	0x00000000
        /*0030*/ 	.short	0x0004
        /*0032*/ 	.short	0x0014
        /*0034*/ 	.byte	0x00, 0xf0, 0x11, 0x00


	//----- nvinfo : EIATTR_KPARAM_INFO
	.align		4
.L_141:
        /*0038*/ 	.byte	0x04, 0x17
        /*003a*/ 	.short	(.L_143 - .L_142)
.L_142:
        /*003c*/ 	.word	0x00000000
        /*0040*/ 	.short	0x0003
        /*0042*/ 	.short	0x0010
        /*0044*/ 	.byte	0x00, 0xf0, 0x11, 0x00


	//----- nvinfo : EIATTR_KPARAM_INFO
	.align		4
.L_143:
        /*0048*/ 	.byte	0x04, 0x17
        /*004a*/ 	.short	(.L_145 - .L_144)
.L_144:
        /*004c*/ 	.word	0x00000000
        /*0050*/ 	.short	0x0002
        /*0052*/ 	.short	0x000c
        /*0054*/ 	.byte	0x00, 0xf0, 0x11, 0x00


	//----- nvinfo : EIATTR_KPARAM_INFO
	.align		4
.L_145:
        /*0058*/ 	.byte	0x04, 0x17
        /*005a*/ 	.short	(.L_147 - .L_146)
.L_146:
        /*005c*/ 	.word	0x00000000
        /*0060*/ 	.short	0x0001
        /*0062*/ 	.short	0x0008
        /*0064*/ 	.byte	0x00, 0xf0, 0x11, 0x00


	//----- nvinfo : EIATTR_KPARAM_INFO
	.align		4
.L_147:
        /*0068*/ 	.byte	0x04, 0x17
        /*006a*/ 	.short	(.L_149 - .L_148)
.L_148:
        /*006c*/ 	.word	0x00000000
        /*0070*/ 	.short	0x0000
        /*0072*/ 	.short	0x0000
        /*0074*/ 	.byte	0x00, 0xf5, 0x21, 0x00


	//----- nvinfo : EIATTR_SPARSE_MMA_MASK
	.align		4
.L_149:
        /*0078*/ 	.byte	0x03, 0x50
        /*007a*/ 	.short	0x0000


	//----- nvinfo : EIATTR_MAXREG_COUNT
	.align		4
        /*007c*/ 	.byte	0x03, 0x1b
        /*007e*/ 	.short	0x00ff


	//----- nvinfo : EIATTR_MERCURY_ISA_VERSION
	.align		4
        /*0080*/ 	.byte	0x03, 0x5f
        /*0082*/ 	.short	0x0101


	//----- nvinfo : EIATTR_VRC_CTA_INIT_COUNT
	.align		4
        /*0084*/ 	.byte	0x02, 0x4a
	.zero		1
	.zero		1


	//----- nvinfo : EIATTR_EXIT_INSTR_OFFSETS
	.align		4
        /*0088*/ 	.byte	0x04, 0x1c
        /*008a*/ 	.short	(.L_151 - .L_150)


	//   ....[0]....
.L_150:
        /*008c*/ 	.word	0x000000c0


	//   ....[1]....
        /*0090*/ 	.word	0x00001070


	//   ....[2]....
        /*0094*/ 	.word	0x000010a0


	//   ....[3]....
        /*0098*/ 	.word	0x00002320


	//----- nvinfo : EIATTR_CRS_STACK_SIZE
	.align		4
.L_151:
        /*009c*/ 	.byte	0x04, 0x1e
        /*009e*/ 	.short	(.L_153 - .L_152)
.L_152:
        /*00a0*/ 	.word	0x00000000


	//----- nvinfo : EIATTR_CBANK_PARAM_SIZE
	.align		4
.L_153:
        /*00a4*/ 	.byte	0x03, 0x19
        /*00a6*/ 	.short	0x0020


	//----- nvinfo : EIATTR_PARAM_CBANK
	.align		4
        /*00a8*/ 	.byte	0x04, 0x0a
        /*00aa*/ 	.short	(.L_155 - .L_154)
	.align		4
.L_154:
        /*00ac*/ 	.word	index@(.nv.constant0._Z15LowFreqContLumaPfiiffii)
        /*00b0*/ 	.short	0x0380
        /*00b2*/ 	.short	0x0020


	//----- nvinfo : EIATTR_SW_WAR
	.align		4
.L_155:
        /*00b4*/ 	.byte	0x04, 0x36
        /*00b6*/ 	.short	(.L_157 - .L_156)
.L_156:
        /*00b8*/ 	.word	0x00000008
.L_157:


//--------------------- .nv.info._Z11LowFreqContPfiiffii --------------------------
	.section	.nv.info._Z11LowFreqContPfiiffii,"",@"SHT_CUDA_INFO"
	.sectionflags	@""
	.align	4


	//----- nvinfo : EIATTR_CUDA_API_VERSION
	.align		4
        /*0000*/ 	.byte	0x04, 0x37
        /*0002*/ 	.short	(.L_159 - .L_158)
.L_158:
        /*0004*/ 	.word	0x00000082


	//----- nvinfo : EIATTR_KPARAM_INFO
	.align		4
.L_159:
        /*0008*/ 	.byte	0x04, 0x17
        /*000a*/ 	.short	(.L_161 - .L_160)
.L_160:
        /*000c*/ 	.word	0x00000000
        /*0010*/ 	.short	0x0006
        /*0012*/ 	.short	0x001c
        /*0014*/ 	.byte	0x00, 0xf0, 0x11, 0x00


	//----- nvinfo : EIATTR_KPARAM_INFO
	.align		4
.L_161:
        /*0018*/ 	.byte	0x04, 0x17
        /*001a*/ 	.short	(.L_163 - .L_162)
.L_162:
        /*001c*/ 	.word	0x00000000
        /*0020*/ 	.short	0x0005
        /*0022*/ 	.short	0x0018
        /*0024*/ 	.byte	0x00, 0xf0, 0x11, 0x00


	//----- nvinfo : EIATTR_KPARAM_INFO
	.align		4
.L_163:
        /*0028*/ 	.byte	0x04, 0x17
        /*002a*/ 	.short	(.L_165 - .L_164)
.L_164:
        /*002c*/ 	.word	0x00000000
        /*0030*/ 	.short	0x0004
        /*0032*/ 	.short	0x0014
        /*0034*/ 	.byte	0x00, 0xf0, 0x11, 0x00


	//----- nvinfo : EIATTR_KPARAM_INFO
	.align		4
.L_165:
        /*0038*/ 	.byte	0x04, 0x17
        /*003a*/ 	.short	(.L_167 - .L_166)
.L_166:
        /*003c*/ 	.word	0x00000000
        /*0040*/ 	.short	0x0003
        /*0042*/ 	.short	0x0010
        /*0044*/ 	.byte	0x00, 0xf0, 0x11, 0x00


	//----- nvinfo : EIATTR_KPARAM_INFO
	.align		4
.L_167:
        /*0048*/ 	.byte	0x04, 0x17
        /*004a*/ 	.short	(.L_169 - .L_168)
.L_168:
        /*004c*/ 	.word	0x00000000
        /*0050*/ 	.short	0x0002
        /*0052*/ 	.short	0x000c
        /*0054*/ 	.byte	0x00, 0xf0, 0x11, 0x00


	//----- nvinfo : EIATTR_KPARAM_INFO
	.align		4
.L_169:
        /*0058*/ 	.byte	0x04, 0x17
        /*005a*/ 	.short	(.L_171 - .L_170)
.L_170:
        /*005c*/ 	.word	0x00000000
        /*0060*/ 	.short	0x0001
        /*0062*/ 	.short	0x0008
        /*0064*/ 	.byte	0x00, 0xf0, 0x11, 0x00


	//----- nvinfo : EIATTR_KPARAM_INFO
	.align		4
.L_171:
        /*0068*/ 	.byte	0x04, 0x17
        /*006a*/ 	.short	(.L_173 - .L_172)
.L_172:
        /*006c*/ 	.word	0x00000000
        /*0070*/ 	.short	0x0000
        /*0072*/ 	.short	0x0000
        /*0074*/ 	.byte	0x00, 0xf5, 0x21, 0x00


	//----- nvinfo : EIATTR_SPARSE_MMA_MASK
	.align		4
.L_173:
        /*0078*/ 	.byte	0x03, 0x50
        /*007a*/ 	.short	0x0000


	//----- nvinfo : EIATTR_MAXREG_COUNT
	.align		4
        /*007c*/ 	.byte	0x03, 0x1b
        /*007e*/ 	.short	0x00ff


	//----- nvinfo : EIATTR_MERCURY_ISA_VERSION
	.align		4
        /*0080*/ 	.byte	0x03, 0x5f
        /*0082*/ 	.short	0x0101


	//----- nvinfo : EIATTR_VRC_CTA_INIT_COUNT
	.align		4
        /*0084*/ 	.byte	0x02, 0x4a
	.zero		1
	.zero		1


	//----- nvinfo : EIATTR_EXIT_INSTR_OFFSETS
	.align		4
        /*0088*/ 	.byte	0x04, 0x1c
        /*008a*/ 	.short	(.L_175 - .L_174)


	//   ....[0]....
.L_174:
        /*008c*/ 	.word	0x000000c0


	//   ....[1]....
        /*0090*/ 	.word	0x000022a0


	//   ....[2]....
        /*0094*/ 	.word	0x000022e0


	//----- nvinfo : EIATTR_CRS_STACK_SIZE
	.align		4
.L_175:
        /*0098*/ 	.byte	0x04, 0x1e
        /*009a*/ 	.short	(.L_177 - .L_176)
.L_176:
        /*009c*/ 	.word	0x00000000


	//----- nvinfo : EIATTR_CBANK_PARAM_SIZE
	.align		4
.L_177:
        /*00a0*/ 	.byte	0x03, 0x19
        /*00a2*/ 	.short	0x0020


	//----- nvinfo : EIATTR_PARAM_CBANK
	.align		4
        /*00a4*/ 	.byte	0x04, 0x0a
        /*00a6*/ 	.short	(.L_179 - .L_178)
	.align		4
.L_178:
        /*00a8*/ 	.word	index@(.nv.constant0._Z11LowFreqContPfiiffii)
        /*00ac*/ 	.short	0x0380
        /*00ae*/ 	.short	0x0020


	//----- nvinfo : EIATTR_SW_WAR
	.align		4
.L_179:
        /*00b0*/ 	.byte	0x04, 0x36
        /*00b2*/ 	.short	(.L_181 - .L_180)
.L_180:
        /*00b4*/ 	.word	0x00000008
.L_181:


//--------------------- .nv.info._Z20FrequencySharpenLumaPfS_iifi --------------------------
	.section	.nv.info._Z20FrequencySharpenLumaPfS_iifi,"",@"SHT_CUDA_INFO"
	.sectionflags	@""
	.align	4


	//----- nvinfo : EIATTR_CUDA_API_VERSION
	.align		4
        /*0000*/ 	.byte	0x04, 0x37
        /*0002*/ 	.short	(.L_183 - .L_182)
.L_182:
        /*0004*/ 	.word	0x00000082


	//----- nvinfo : EIATTR_KPARAM_INFO
	.align		4
.L_183:
        /*0008*/ 	.byte	0x04, 0x17
        /*000a*/ 	.short	(.L_185 - .L_184)
.L_184:
        /*000c*/ 	.word	0x00000000
        /*0010*/ 	.short	0x0005
        /*0012*/ 	.short	0x001c
        /*0014*/ 	.byte	0x00, 0xf0, 0x11, 0x00


	//----- nvinfo : EIATTR_KPARAM_INFO
	.align		4
.L_185:
        /*0018*/ 	.byte	0x04, 0x17
        /*001a*/ 	.short	(.L_187 - .L_186)
.L_186:
        /*001c*/ 	.word	0x00000000
        /*0020*/ 	.short	0x0004
        /*0022*/ 	.short	0x0018
        /*0024*/ 	.byte	0x00, 0xf0, 0x11, 0x00


	//----- nvinfo : EIATTR_KPARAM_INFO
	.align		4
.L_187:
        /*0028*/ 	.byte	0x04, 0x17
        /*002a*/ 	.short	(.L_189 - .L_188)
.L_188:
        /*002c*/ 	.word	0x00000000
        /*0030*/ 	.short	0x0003
        /*0032*/ 	.short	0x0014
        /*0034*/ 	.byte	0x00, 0xf0, 0x11, 0x00


	//----- nvinfo : EIATTR_KPARAM_INFO
	.align		4
.L_189:
        /*0038*/ 	.byte	0x04, 0x17
        /*003a*/ 	.short	(.L_191 - .L_190)
.L_190:
        /*003c*/ 	.word	0x00000000
        /*0040*/ 	.short	0x0002
        /*0042*/ 	.short	0x0010
        /*0044*/ 	.byte	0x00, 0xf0, 0x11, 0x00


	//----- nvinfo : EIATTR_KPARAM_INFO
	.align		4
.L_191:
        /*0048*/ 	.byte	0x04, 0x17
        /*004a*/ 	.short	(.L_193 - .L_192)
.L_192:
        /*004c*/ 	.word	0x00000000
        /*0050*/ 	.short	0x0001
        /*0052*/ 	.short	0x0008
        /*0054*/ 	.byte	0x00, 0xf5, 0x21, 0x00


	//----- nvinfo : EIATTR_KPARAM_INFO
	.align		4
.L_193:
        /*0058*/ 	.byte	0x04, 0x17
        /*005a*/ 	.short	(.L_195 - .L_194)
.L_194:
        /*005c*/ 	.word	0x00000000
        /*0060*/ 	.short	0x0000
        /*0062*/ 	.short	0x0000
        /*0064*/ 	.byte	0x00, 0xf5, 0x21, 0x00


	//----- nvinfo : EIATTR_SPARSE_MMA_MASK
	.align		4
.L_195:
        /*0068*/ 	.byte	0x03, 0x50
        /*006a*/ 	.short	0x0000


	//----- nvinfo : EIATTR_MAXREG_COUNT
	.align		4
        /*006c*/ 	.byte	0x03, 0x1b
        /*006e*/ 	.short	0x00ff


	//----- nvinfo : EIATTR_MERCURY_ISA_VERSION
	.align		4
        /*0070*/ 	.byte	0x03, 0x5f
        /*0072*/ 	.short	0x0101


	//----- nvinfo : EIATTR_VRC_CTA_INIT_COUNT
	.align		4
        /*0074*/ 	.byte	0x02, 0x4a
	.zero		1
	.zero		1


	//----- nvinfo : EIATTR_EXIT_INSTR_OFFSETS
	.align		4
        /*0078*/ 	.byte	0x04, 0x1c
        /*007a*/ 	.short	(.L_197 - .L_196)


	//   ....[0]....
.L_196:
        /*007c*/ 	.word	0x000000c0


	//   ....[1]....
        /*0080*/ 	.word	0x000001d0


	//   ....[2]....
        /*0084*/ 	.word	0x00000210


	//----- nvinfo : EIATTR_CBANK_PARAM_SIZE
	.align		4
.L_197:
        /*0088*/ 	.byte	0x03, 0x19
        /*008a*/ 	.short	0x0020


	//----- nvinfo : EIATTR_PARAM_CBANK
	.align		4
        /*008c*/ 	.byte	0x04, 0x0a
        /*008e*/ 	.short	(.L_199 - .L_198)
	.align		4
.L_198:
        /*0090*/ 	.word	index@(.nv.constant0._Z20FrequencySharpenLumaPfS_iifi)
        /*0094*/ 	.short	0x0380
        /*0096*/ 	.short	0x0020


	//----- nvinfo : EIATTR_SW_WAR
	.align		4
.L_199:
        /*0098*/ 	.byte	0x04, 0x36
        /*009a*/ 	.short	(.L_201 - .L_200)
.L_200:
        /*009c*/ 	.word	0x00000008
.L_201:


//--------------------- .nv.info._Z16FrequencySharpenPfS_iifi --------------------------
	.section	.nv.info._Z16FrequencySharpenPfS_iifi,"",@"SHT_CUDA_INFO"
	.sectionflags	@""
	.align	4


	//----- nvinfo : EIATTR_CUDA_API_VERSION
	.align		4
        /*0000*/ 	.byte	0x04, 0x37
        /*0002*/ 	.short	(.L_203 - .L_202)
.L_202:
        /*0004*/ 	.word	0x00000082


	//----- nvinfo : EIATTR_KPARAM_INFO
	.align		4
.L_203:
        /*0008*/ 	.byte	0x04, 0x17
        /*000a*/ 	.short	(.L_205 - .L_204)
.L_204:
        /*000c*/ 	.word	0x00000000
        /*0010*/ 	.short	0x0005
        /*0012*/ 	.short	0x001c
        /*0014*/ 	.byte	0x00, 0xf0, 0x11, 0x00


	//----- nvinfo : EIATTR_KPARAM_INFO
	.align		4
.L_205:
        /*0018*/ 	.byte	0x04, 0x17
        /*001a*/ 	.short	(.L_207 - .L_206)
.L_206:
        /*001c*/ 	.word	0x00000000
        /*0020*/ 	.short	0x0004
        /*0022*/ 	.short	0x0018
        /*0024*/ 	.byte	0x00, 0xf0, 0x11, 0x00


	//----- nvinfo : EIATTR_KPARAM_INFO
	.align		4
.L_207:
        /*0028*/ 	.byte	0x04, 0x17
        /*002a*/ 	.short	(.L_209 - .L_208)
.L_208:
        /*002c*/ 	.word	0x00000000
        /*0030*/ 	.short	0x0003
        /*0032*/ 	.short	0x0014
        /*0034*/ 	.byte	0x00, 0xf0, 0x11, 0x00


	//----- nvinfo : EIATTR_KPARAM_INFO
	.align		4
.L_209:
        /*0038*/ 	.byte	0x04, 0x17
        /*003a*/ 	.short	(.L_211 - .L_210)
.L_210:
        /*003c*/ 	.word	0x00000000
        /*0040*/ 	.short	0x0002
        /*0042*/ 	.short	0x0010
        /*0044*/ 	.byte	0x00, 0xf0, 0x11, 0x00


	//----- nvinfo : EIATTR_KPARAM_INFO
	.align		4
.L_211:
        /*0048*/ 	.byte	0x04, 0x17
        /*004a*/ 	.short	(.L_213 - .L_212)
.L_212:
        /*004c*/ 	.word	0x00000000
        /*0050*/ 	.short	0x0001
        /*0052*/ 	.short	0x0008
        /*0054*/ 	.byte	0x00, 0xf5, 0x21, 0x00


	//----- nvinfo : EIATTR_KPARAM_INFO
	.align		4
.L_213:
        /*0058*/ 	.byte	0x04, 0x17
        /*005a*/ 	.short	(.L_215 - .L_214)
.L_214:
        /*005c*/ 	.word	0x00000000
        /*0060*/ 	.short	0x0000
        /*0062*/ 	.short	0x0000
        /*0064*/ 	.byte	0x00, 0xf5, 0x21, 0x00


	//----- nvinfo : EIATTR_SPARSE_MMA_MASK
	.align		4
.L_215:
        /*0068*/ 	.byte	0x03, 0x50
        /*006a*/ 	.short	0x0000


	//----- nvinfo : EIATTR_MAXREG_COUNT
	.align		4
        /*006c*/ 	.byte	0x03, 0x1b
        /*006e*/ 	.short	0x00ff


	//----- nvinfo : EIATTR_MERCURY_ISA_VERSION
	.align		4
        /*0070*/ 	.byte	0x03, 0x5f
        /*0072*/ 	.short	0x0101


	//----- nvinfo : EIATTR_VRC_CTA_INIT_COUNT
	.align		4
        /*0074*/ 	.byte	0x02, 0x4a
	.zero		1
	.zero		1


	//----- nvinfo : EIATTR_EXIT_INSTR_OFFSETS
	.align		4
        /*0078*/ 	.byte	0x04, 0x1c
        /*007a*/ 	.short	(.L_217 - .L_216)


	//   ....[0]....
.L_216:
        /*007c*/ 	.word	0x000000c0


	//   ....[1]....
        /*0080*/ 	.word	0x000001d0


	//   ....[2]....
        /*0084*/ 	.word	0x000001f0


	//----- nvinfo : EIATTR_CBANK_PARAM_SIZE
	.align		4
.L_217:
        /*0088*/ 	.byte	0x03, 0x19
        /*008a*/ 	.short	0x0020


	//----- nvinfo : EIATTR_PARAM_CBANK
	.align		4
        /*008c*/ 	.byte	0x04, 0x0a
        /*008e*/ 	.short	(.L_219 - .L_218)
	.align		4
.L_218:
        /*0090*/ 	.word	index@(.nv.constant0._Z16FrequencySharpenPfS_iifi)
        /*0094*/ 	.short	0x0380
        /*0096*/ 	.short	0x0020


	//----- nvinfo : EIATTR_SW_WAR
	.align		4
.L_219:
        /*0098*/ 	.byte	0x04, 0x36
        /*009a*/ 	.short	(.L_221 - .L_220)
.L_220:
        /*009c*/ 	.word	0x00000008
.L_221:


//--------------------- .nv.info._Z19d_recursiveGaussianPfS_iif --------------------------
	.section	.nv.info._Z19d_recursiveGaussianPfS_iif,"",@"SHT_CUDA_INFO"
	.sectionflags	@""
	.align	4


	//----- nvinfo : EIATTR_CUDA_API_VERSION
	.align		4
        /*0000*/ 	.byte	0x04, 0x37
        /*0002*/ 	.short	(.L_223 - .L_222)
.L_222:
        /*0004*/ 	.word	0x00000082


	//----- nvinfo : EIATTR_KPARAM_INFO
	.align		4
.L_223:
        /*0008*/ 	.byte	0x04, 0x17
        /*000a*/ 	.short	(.L_225 - .L_224)
.L_224:
        /*000c*/ 	.word	0x00000000
        /*0010*/ 	.short	0x0004
        /*0012*/ 	.short	0x0018
        /*0014*/ 	.byte	0x00, 0xf0, 0x11, 0x00


	//----- nvinfo : EIATTR_KPARAM_INFO
	.align		4
.L_225:
        /*0018*/ 	.byte	0x04, 0x17
        /*001a*/ 	.short	(.L_227 - .L_226)
.L_226:
        /*001c*/ 	.word	0x00000000
        /*0020*/ 	.short	0x0003
        /*0022*/ 	.short	0x0014
        /*0024*/ 	.byte	0x00, 0xf0, 0x11, 0x00


	//----- nvinfo : EIATTR_KPARAM_INFO
	.align		4
.L_227:
        /*0028*/ 	.byte	0x04, 0x17
        /*002a*/ 	.short	(.L_229 - .L_228)
.L_228:
        /*002c*/ 	.word	0x00000000
        /*0030*/ 	.short	0x0002
        /*0032*/ 	.short	0x0010
        /*0034*/ 	.byte	0x00, 0xf0, 0x11, 0x00


	//----- nvinfo : EIATTR_KPARAM_INFO
	.align		4
.L_229:
        /*0038*/ 	.byte	0x04, 0x17
        /*003a*/ 	.short	(.L_231 - .L_230)
.L_230:
        /*003c*/ 	.word	0x00000000
        /*0040*/ 	.short	0x0001
        /*0042*/ 	.short	0x0008
        /*0044*/ 	.byte	0x00, 0xf5, 0x21, 0x00


	//----- nvinfo : EIATTR_KPARAM_INFO
	.align		4
.L_231:
        /*0048*/ 	.byte	0x04, 0x17
        /*004a*/ 	.short	(.L_233 - .L_232)
.L_232:
        /*004c*/ 	.word	0x00000000
        /*0050*/ 	.short	0x0000
        /*0052*/ 	.short	0x0000
        /*0054*/ 	.byte	0x00, 0xf5, 0x21, 0x00


	//----- nvinfo : EIATTR_SPARSE_MMA_MASK
	.align		4
.L_233:
        /*0058*/ 	.byte	0x03, 0x50
        /*005a*/ 	.short	0x0000


	//----- nvinfo : EIATTR_MAXREG_COUNT
	.align		4
        /*005c*/ 	.byte	0x03, 0x1b
        /*005e*/ 	.short	0x00ff


	//----- nvinfo : EIATTR_MERCURY_ISA_VERSION
	.align		4
        /*0060*/ 	.byte	0x03, 0x5f
        /*0062*/ 	.short	0x0101


	//----- nvinfo : EIATTR_VRC_CTA_INIT_COUNT
	.align		4
        /*0064*/ 	.byte	0x02, 0x4a
	.zero		1
	.zero		1


	//----- nvinfo : EIATTR_EXIT_INSTR_OFFSETS
	.align		4
        /*0068*/ 	.byte	0x04, 0x1c
        /*006a*/ 	.short	(.L_235 - .L_234)


	//   ....[0]....
.L_234:
        /*006c*/ 	.word	0x000005e0


	//   ....[1]....
        /*0070*/ 	.word	0x00000fe0


	//   ....[2]....
        /*0074*/ 	.word	0x00001680


	//   ....[3]....
        /*0078*/ 	.word	0x00001960


	//   ....[4]....
        /*007c*/ 	.word	0x00001ae0


	//   ....[5]....
        /*0080*/ 	.word	0x00001ba0


	//----- nvinfo : EIATTR_CRS_STACK_SIZE
	.align		4
.L_235:
        /*0084*/ 	.byte	0x04, 0x1e
        /*0086*/ 	.short	(.L_237 - .L_236)
.L_236:
        /*0088*/ 	.word	0x00000000


	//----- nvinfo : EIATTR_CBANK_PARAM_SIZE
	.align		4
.L_237:
        /*008c*/ 	.byte	0x03, 0x19
        /*008e*/ 	.short	0x001c


	//----- nvinfo : EIATTR_PARAM_CBANK
	.align		4
        /*0090*/ 	.byte	0x04, 0x0a
        /*0092*/ 	.short	(.L_239 - .L_238)
	.align		4
.L_238:
        /*0094*/ 	.word	index@(.nv.constant0._Z19d_recursiveGaussianPfS_iif)
        /*0098*/ 	.short	0x0380
        /*009a*/ 	.short	0x001c


	//----- nvinfo : EIATTR_SW_WAR
	.align		4
.L_239:
        /*009c*/ 	.byte	0x04, 0x36
        /*009e*/ 	.short	(.L_241 - .L_240)
.L_240:
        /*00a0*/ 	.word	0x00000008
.L_241:


//--------------------- .nv.info._Z11d_transposePfS_ii --------------------------
	.section	.nv.info._Z11d_transposePfS_ii,"",@"SHT_CUDA_INFO"
	.sectionflags	@""
	.align	4


	//----- nvinfo : EIATTR_CUDA_API_VERSION
	.align		4
        /*0000*/ 	.byte	0x04, 0x37
        /*0002*/ 	.short	(.L_243 - .L_242)
.L_242:
        /*0004*/ 	.word	0x00000082


	//----- nvinfo : EIATTR_KPARAM_INFO
	.align		4
.L_243:
        /*0008*/ 	.byte	0x04, 0x17
        /*000a*/ 	.short	(.L_245 - .L_244)
.L_244:
        /*000c*/ 	.word	0x00000000
        /*0010*/ 	.short	0x0003
        /*0012*/ 	.short	0x0014
        /*0014*/ 	.byte	0x00, 0xf0, 0x11, 0x00


	//----- nvinfo : EIATTR_KPARAM_INFO
	.align		4
.L_245:
        /*0018*/ 	.byte	0x04, 0x17
        /*001a*/ 	.short	(.L_247 - .L_246)
.L_246:
        /*001c*/ 	.word	0x00000000
        /*0020*/ 	.short	0x0002
        /*0022*/ 	.short	0x0010
        /*0024*/ 	.byte	0x00, 0xf0, 0x11, 0x00


	//----- nvinfo : EIATTR_KPARAM_INFO
	.align		4
.L_247:
        /*0028*/ 	.byte	0x04, 0x17
        /*002a*/ 	.short	(.L_249 - .L_248)
.L_248:
        /*002c*/ 	.word	0x00000000
        /*0030*/ 	.short	0x0001
        /*0032*/ 	.short	0x0008
        /*0034*/ 	.byte	0x00, 0xf5, 0x21, 0x00


	//----- nvinfo : EIATTR_KPARAM_INFO
	.align		4
.L_249:
        /*0038*/ 	.byte	0x04, 0x17
        /*003a*/ 	.short	(.L_251 - .L_250)
.L_250:
        /*003c*/ 	.word	0x00000000
        /*0040*/ 	.short	0x0000
        /*0042*/ 	.short	0x0000
        /*0044*/ 	.byte	0x00, 0xf5, 0x21, 0x00


	//----- nvinfo : EIATTR_SPARSE_MMA_MASK
	.align		4
.L_251:
        /*0048*/ 	.byte	0x03, 0x50
        /*004a*/ 	.short	0x0000


	//----- nvinfo : EIATTR_MAXREG_COUNT
	.align		4
        /*004c*/ 	.byte	0x03, 0x1b
        /*004e*/ 	.short	0x00ff


	//----- nvinfo : EIATTR_NUM_BARRIERS
	.align		4
        /*0050*/ 	.byte	0x02, 0x4c
        /*0052*/ 	.byte	0x01
	.zero		1


	//----- nvinfo : EIATTR_MERCURY_ISA_VERSION
	.align		4
        /*0054*/ 	.byte	0x03, 0x5f
        /*0056*/ 	.short	0x0101


	//----- nvinfo : EIATTR_VRC_CTA_INIT_COUNT
	.align		4
        /*0058*/ 	.byte	0x02, 0x4a
	.zero		1
	.zero		1


	//----- nvinfo : EIATTR_EXIT_INSTR_OFFSETS
	.align		4
        /*005c*/ 	.byte	0x04, 0x1c
        /*005e*/ 	.short	(.L_253 - .L_252)


	//   ....[0]....
.L_252:
        /*0060*/ 	.word	0x000001a0


	//   ....[1]....
        /*0064*/ 	.word	0x00000260


	//----- nvinfo : EIATTR_CBANK_PARAM_SIZE
	.align		4
.L_253:
        /*0068*/ 	.byte	0x03, 0x19
        /*006a*/ 	.short	0x0018


	//----- nvinfo : EIATTR_PARAM_CBANK
	.align		4
        /*006c*/ 	.byte	0x04, 0x0a
        /*006e*/ 	.short	(.L_255 - .L_254)
	.align		4
.L_254:
        /*0070*/ 	.word	index@(.nv.constant0._Z11d_transposePfS_ii)
        /*0074*/ 	.short	0x0380
        /*0076*/ 	.short	0x0018


	//----- nvinfo : EIATTR_SW_WAR
	.align		4
.L_255:
        /*0078*/ 	.byte	0x04, 0x36
        /*007a*/ 	.short	(.L_257 - .L_256)
.L_256:
        /*007c*/ 	.word	0x00000008
.L_257:


//--------------------- .nv.info._Z15d_lab_to_rec709Pfii --------------------------
	.section	.nv.info._Z15d_lab_to_rec709Pfii,"",@"SHT_CUDA_INFO"
	.sectionflags	@""
	.align	4


	//----- nvinfo : EIATTR_CUDA_API_VERSION
	.align		4
        /*0000*/ 	.byte	0x04, 0x37
        /*0002*/ 	.short	(.L_259 - .L_258)
.L_258:
        /*0004*/ 	.word	0x00000082


	//----- nvinfo : EIATTR_KPARAM_INFO
	.align		4
.L_259:
        /*0008*/ 	.byte	0x04, 0x17
        /*000a*/ 	.short	(.L_261 - .L_260)
.L_260:
        /*000c*/ 	.word	0x00000000
        /*0010*/ 	.short	0x0002
        /*0012*/ 	.short	0x000c
        /*0014*/ 	.byte	0x00, 0xf0, 0x11, 0x00


	//----- nvinfo : EIATTR_KPARAM_INFO
	.align		4
.L_261:
        /*0018*/ 	.byte	0x04, 0x17
        /*001a*/ 	.short	(.L_263 - .L_262)
.L_262:
        /*001c*/ 	.word	0x00000000
        /*0020*/ 	.short	0x0001
        /*0022*/ 	.short	0x0008
        /*0024*/ 	.byte	0x00, 0xf0, 0x11, 0x00


	//----- nvinfo : EIATTR_KPARAM_INFO
	.align		4
.L_263:
        /*0028*/ 	.byte	0x04, 0x17
        /*002a*/ 	.short	(.L_265 - .L_264)
.L_264:
        /*002c*/ 	.word	0x00000000
        /*0030*/ 	.short	0x0000
        /*0032*/ 	.short	0x0000
        /*0034*/ 	.byte	0x00, 0xf5, 0x21, 0x00


	//----- nvinfo : EIATTR_SPARSE_MMA_MASK
	.align		4
.L_265:
        /*0038*/ 	.byte	0x03, 0x50
        /*003a*/ 	.short	0x0000


	//----- nvinfo : EIATTR_MAXREG_COUNT
	.align		4
        /*003c*/ 	.byte	0x03, 0x1b
        /*003e*/ 	.short	0x00ff


	//----- nvinfo : EIATTR_MERCURY_ISA_VERSION
	.align		4
        /*0040*/ 	.byte	0x03, 0x5f
        /*0042*/ 	.short	0x0101


	//----- nvinfo : EIATTR_VRC_CTA_INIT_COUNT
	.align		4
        /*0044*/ 	.byte	0x02, 0x4a
	.zero		1
	.zero		1


	//----- nvinfo : EIATTR_EXIT_INSTR_OFFSETS
	.align		4
        /*0048*/ 	.byte	0x04, 0x1c
        /*004a*/ 	.short	(.L_267 - .L_266)


	//   ....[0]....
.L_266:
        /*004c*/ 	.word	0x000000c0


	//   ....[1]....
        /*0050*/ 	.word	0x00001740


	//----- nvinfo : EIATTR_CRS_STACK_SIZE
	.align		4
.L_267:
        /*0054*/ 	.byte	0x04, 0x1e
        /*0056*/ 	.short	(.L_269 - .L_268)
.L_268:
        /*0058*/ 	.word	0x00000000


	//----- nvinfo : EIATTR_CBANK_PARAM_SIZE
	.align		4
.L_269:
        /*005c*/ 	.byte	0x03, 0x19
        /*005e*/ 	.short	0x0010


	//----- nvinfo : EIATTR_PARAM_CBANK
	.align		4
        /*0060*/ 	.byte	0x04, 0x0a
        /*0062*/ 	.short	(.L_271 - .L_270)
	.align		4
.L_270:
        /*0064*/ 	.word	index@(.nv.constant0._Z15d_lab_to_rec709Pfii)
        /*0068*/ 	.short	0x0380
        /*006a*/ 	.short	0x0010


	//----- nvinfo : EIATTR_SW_WAR
	.align		4
.L_271:
        /*006c*/ 	.byte	0x04, 0x36
        /*006e*/ 	.short	(.L_273 - .L_272)
.L_272:
        /*0070*/ 	.word	0x00000008
.L_273:


//--------------------- .nv.info._Z15d_rec709_to_labPfS_ii --------------------------
	.section	.nv.info._Z15d_rec709_to_labPfS_ii,"",@"SHT_CUDA_INFO"
	.sectionflags	@""
	.align	4


	//----- nvinfo : EIATTR_CUDA_API_VERSION
	.align		4
        /*0000*/ 	.byte	0x04, 0x37
        /*0002*/ 	.short	(.L_275 - .L_274)
.L_274:
        /*0004*/ 	.word	0x00000082


	//----- nvinfo : EIATTR_KPARAM_INFO
	.align		4
.L_275:
        /*0008*/ 	.byte	0x04, 0x17
        /*000a*/ 	.short	(.L_277 - .L_276)
.L_276:
        /*000c*/ 	.word	0x00000000
        /*0010*/ 	.short	0x0003
        /*0012*/ 	.short	0x0014
        /*0014*/ 	.byte	0x00, 0xf0, 0x11, 0x00


	//----- nvinfo : EIATTR_KPARAM_INFO
	.align		4
.L_277:
        /*0018*/ 	.byte	0x04, 0x17
        /*001a*/ 	.short	(.L_279 - .L_278)
.L_278:
        /*001c*/ 	.word	0x00000000
        /*0020*/ 	.short	0x0002
        /*0022*/ 	.short	0x0010
        /*0024*/ 	.byte	0x00, 0xf0, 0x11, 0x00


	//----- nvinfo : EIATTR_KPARAM_INFO
	.align		4
.L_279:
        /*0028*/ 	.byte	0x04, 0x17
        /*002a*/ 	.short	(.L_281 - .L_280)
.L_280:
        /*002c*/ 	.word	0x00000000
        /*0030*/ 	.short	0x0001
        /*0032*/ 	.short	0x0008
        /*0034*/ 	.byte	0x00, 0xf5, 0x21, 0x00


	//----- nvinfo : EIATTR_KPARAM_INFO
	.align		4
.L_281:
        /*0038*/ 	.byte	0x04, 0x17
        /*003a*/ 	.short	(.L_283 - .L_282)
.L_282:
        /*003c*/ 	.word	0x00000000
        /*0040*/ 	.short	0x0000
        /*0042*/ 	.short	0x0000
        /*0044*/ 	.byte	0x00, 0xf5, 0x21, 0x00


	//----- nvinfo : EIATTR_SPARSE_MMA_MASK
	.align		4
.L_283:
        /*0048*/ 	.byte	0x03, 0x50
        /*004a*/ 	.short	0x0000


	//----- nvinfo : EIATTR_MAXREG_COUNT
	.align		4
        /*004c*/ 	.byte	0x03, 0x1b
        /*004e*/ 	.short	0x00ff


	//----- nvinfo : EIATTR_MERCURY_ISA_VERSION
	.align		4
        /*0050*/ 	.byte	0x03, 0x5f
        /*0052*/ 	.short	0x0101


	//----- nvinfo : EIATTR_VRC_CTA_INIT_COUNT
	.align		4
        /*0054*/ 	.byte	0x02, 0x4a
	.zero		1
	.zero		1


	//----- nvinfo : EIATTR_EXIT_INSTR_OFFSETS
	.align		4
        /*0058*/ 	.byte	0x04, 0x1c
        /*005a*/ 	.short	(.L_285 - .L_284)


	//   ....[0]....
.L_284:
        /*005c*/ 	.word	0x000000c0


	//   ....[1]....
        /*0060*/ 	.word	0x000021a0


	//----- nvinfo : EIATTR_CRS_STACK_SIZE
	.align		4
.L_285:
        /*0064*/ 	.byte	0x04, 0x1e
        /*0066*/ 	.short	(.L_287 - .L_286)
.L_286:
        /*0068*/ 	.word	0x00000000


	//----- nvinfo : EIATTR_CBANK_PARAM_SIZE
	.align		4
.L_287:
        /*006c*/ 	.byte	0x03, 0x19
        /*006e*/ 	.short	0x0018


	//----- nvinfo : EIATTR_PARAM_CBANK
	.align		4
        /*0070*/ 	.byte	0x04, 0x0a
        /*0072*/ 	.short	(.L_289 - .L_288)
	.align		4
.L_288:
        /*0074*/ 	.word	index@(.nv.constant0._Z15d_rec709_to_labPfS_ii)
        /*0078*/ 	.short	0x0380
        /*007a*/ 	.short	0x0018


	//----- nvinfo : EIATTR_SW_WAR
	.align		4
.L_289:
        /*007c*/ 	.byte	0x04, 0x36
        /*007e*/ 	.short	(.L_291 - .L_290)
.L_290:
        /*0080*/ 	.word	0x00000008
.L_291:


//--------------------- .nv.info._Z16d_lab_to_acescctPfii --------------------------
	.section	.nv.info._Z16d_lab_to_acescctPfii,"",@"SHT_CUDA_INFO"
	.sectionflags	@""
	.align	4


	//----- nvinfo : EIATTR_CUDA_API_VERSION
	.align		4
        /*0000*/ 	.byte	0x04, 0x37
        /*0002*/ 	.short	(.L_293 - .L_292)
.L_292:
        /*0004*/ 	.word	0x00000082


	//----- nvinfo : EIATTR_KPARAM_INFO
	.align		4
.L_293:
        /*0008*/ 	.byte	0x04, 0x17
        /*000a*/ 	.short	(.L_295 - .L_294)
.L_294:
        /*000c*/ 	.word	0x00000000
        /*0010*/ 	.short	0x0002
        /*0012*/ 	.short	0x000c
        /*0014*/ 	.byte	0x00, 0xf0, 0x11, 0x00


	//----- nvinfo : EIATTR_KPARAM_INFO
	.align		4
.L_295:
        /*0018*/ 	.byte	0x04, 0x17
        /*001a*/ 	.short	(.L_297 - .L_296)
.L_296:
        /*001c*/ 	.word	0x00000000
        /*0020*/ 	.short	0x0001
        /*0022*/ 	.short	0x0008
        /*0024*/ 	.byte	0x00, 0xf0, 0x11, 0x00


	//----- nvinfo : EIATTR_KPARAM_INFO
	.align		4
.L_297:
        /*0028*/ 	.byte	0x04, 0x17
        /*002a*/ 	.short	(.L_299 - .L_298)
.L_298:
        /*002c*/ 	.word	0x00000000
        /*0030*/ 	.short	0x0000
        /*0032*/ 	.short	0x0000
        /*0034*/ 	.byte	0x00, 0xf5, 0x21, 0x00


	//----- nvinfo : EIATTR_SPARSE_MMA_MASK
	.align		4
.L_299:
        /*0038*/ 	.byte	0x03, 0x50
        /*003a*/ 	.short	0x0000


	//----- nvinfo : EIATTR_MAXREG_COUNT
	.align		4
        /*003c*/ 	.byte	0x03, 0x1b
        /*003e*/ 	.short	0x00ff


	//----- nvinfo : EIATTR_MERCURY_ISA_VERSION
	.align		4
        /*0040*/ 	.byte	0x03, 0x5f
        /*0042*/ 	.short	0x0101


	//----- nvinfo : EIATTR_VRC_CTA_INIT_COUNT
	.align		4
        /*0044*/ 	.byte	0x02, 0x4a
	.zero		1
	.zero		1


	//----- nvinfo : EIATTR_EXIT_INSTR_OFFSETS
	.align		4
        /*0048*/ 	.byte	0x04, 0x1c
        /*004a*/ 	.short	(.L_301 - .L_300)


	//   ....[0]....
.L_300:
        /*004c*/ 	.word	0x000000c0


	//   ....[1]....
        /*0050*/ 	.word	0x00001140


	//----- nvinfo : EIATTR_CRS_STACK_SIZE
	.align		4
.L_301:
        /*0054*/ 	.byte	0x04, 0x1e
        /*0056*/ 	.short	(.L_303 - .L_302)
.L_302:
        /*0058*/ 	.word	0x00000000


	//----- nvinfo : EIATTR_CBANK_PARAM_SIZE
	.align		4
.L_303:
        /*005c*/ 	.byte	0x03, 0x19
        /*005e*/ 	.short	0x0010


	//----- nvinfo : EIATTR_PARAM_CBANK
	.align		4
        /*0060*/ 	.byte	0x04, 0x0a
        /*0062*/ 	.short	(.L_305 - .L_304)
	.align		4
.L_304:
        /*0064*/ 	.word	index@(.nv.constant0._Z16d_lab_to_acescctPfii)
        /*0068*/ 	.short	0x0380
        /*006a*/ 	.short	0x0010


	//----- nvinfo : EIATTR_SW_WAR
	.align		4
.L_305:
        /*006c*/ 	.byte	0x04, 0x36
        /*006e*/ 	.short	(.L_307 - .L_306)
.L_306:
        /*0070*/ 	.word	0x00000008
.L_307:


//--------------------- .nv.info._Z16d_acescct_to_labPfS_ii --------------------------
	.section	.nv.info._Z16d_acescct_to_labPfS_ii,"",@"SHT_CUDA_INFO"
	.sectionflags	@""
	.align	4


	//----- nvinfo : EIATTR_CUDA_API_VERSION
	.align		4
        /*0000*/ 	.byte	0x04, 0x37
        /*0002*/ 	.short	(.L_309 - .L_308)
.L_308:
        /*0004*/ 	.word	0x00000082


	//----- nvinfo : EIATTR_KPARAM_INFO
	.align		4
.L_309:
        /*0008*/ 	.byte	0x04, 0x17
        /*000a*/ 	.short	(.L_311 - .L_310)
.L_310:
        /*000c*/ 	.word	0x00000000
        /*0010*/ 	.short	0x0003
        /*0012*/ 	.short	0x0014
        /*0014*/ 	.byte	0x00, 0xf0, 0x11, 0x00


	//----- nvinfo : EIATTR_KPARAM_INFO
	.align		4
.L_311:
        /*0018*/ 	.byte	0x04, 0x17
        /*001a*/ 	.short	(.L_313 - .L_312)
.L_312:
        /*001c*/ 	.word	0x00000000
        /*0020*/ 	.short	0x0002
        /*0022*/ 	.short	0x0010
        /*0024*/ 	.byte	0x00, 0xf0, 0x11, 0x00


	//----- nvinfo : EIATTR_KPARAM_INFO
	.align		4
.L_313:
        /*0028*/ 	.byte	0x04, 0x17
        /*002a*/ 	.short	(.L_315 - .L_314)
.L_314:
        /*002c*/ 	.word	0x00000000
        /*0030*/ 	.short	0x0001
        /*0032*/ 	.short	0x0008
        /*0034*/ 	.byte	0x00, 0xf5, 0x21, 0x00


	//----- nvinfo : EIATTR_KPARAM_INFO
	.align		4
.L_315:
        /*0038*/ 	.byte	0x04, 0x17
        /*003a*/ 	.short	(.L_317 - .L_316)
.L_316:
        /*003c*/ 	.word	0x00000000
        /*0040*/ 	.short	0x0000
        /*0042*/ 	.short	0x0000
        /*0044*/ 	.byte	0x00, 0xf5, 0x21, 0x00


	//----- nvinfo : EIATTR_SPARSE_MMA_MASK
	.align		4
.L_317:
        /*0048*/ 	.byte	0x03, 0x50
        /*004a*/ 	.short	0x0000


	//----- nvinfo : EIATTR_MAXREG_COUNT
	.align		4
        /*004c*/ 	.byte	0x03, 0x1b
        /*004e*/ 	.short	0x00ff


	//----- nvinfo : EIATTR_MERCURY_ISA_VERSION
	.align		4
        /*0050*/ 	.byte	0x03, 0x5f
        /*0052*/ 	.short	0x0101


	//----- nvinfo : EIATTR_VRC_CTA_INIT_COUNT
	.align		4
        /*0054*/ 	.byte	0x02, 0x4a
	.zero		1
	.zero		1


	//----- nvinfo : EIATTR_EXIT_INSTR_OFFSETS
	.align		4
        /*0058*/ 	.byte	0x04, 0x1c
        /*005a*/ 	.short	(.L_319 - .L_318)


	//   ....[0]....
.L_318:
        /*005c*/ 	.word	0x000000c0


	//   ....[1]....
        /*0060*/ 	.word	0x00001df0


	//----- nvinfo : EIATTR_CRS_STACK_SIZE
	.align		4
.L_319:
        /*0064*/ 	.byte	0x04, 0x1e
        /*0066*/ 	.short	(.L_321 - .L_320)
.L_320:
        /*0068*/ 	.word	0x00000000


	//----- nvinfo : EIATTR_CBANK_PARAM_SIZE
	.align		4
.L_321:
        /*006c*/ 	.byte	0x03, 0x19
        /*006e*/ 	.short	0x0018


	//----- nvinfo : EIATTR_PARAM_CBANK
	.align		4
        /*0070*/ 	.byte	0x04, 0x0a
        /*0072*/ 	.short	(.L_323 - .L_322)
	.align		4
.L_322:
        /*0074*/ 	.word	index@(.nv.constant0._Z16d_acescct_to_labPfS_ii)
        /*0078*/ 	.short	0x0380
        /*007a*/ 	.short	0x0018


	//----- nvinfo : EIATTR_SW_WAR
	.align		4
.L_323:
        /*007c*/ 	.byte	0x04, 0x36
        /*007e*/ 	.short	(.L_325 - .L_324)
.L_324:
        /*0080*/ 	.word	0x00000008
.L_325:


//--------------------- .nv.info._Z13d_lab_to_arriPfii --------------------------
	.section	.nv.info._Z13d_lab_to_arriPfii,"",@"SHT_CUDA_INFO"
	.sectionflags	@""
	.align	4


	//----- nvinfo : EIATTR_CUDA_API_VERSION
	.align		4
        /*0000*/ 	.byte	0x04, 0x37
        /*0002*/ 	.short	(.L_327 - .L_326)
.L_326:
        /*0004*/ 	.word	0x00000082


	//----- nvinfo : EIATTR_KPARAM_INFO
	.align		4
.L_327:
        /*0008*/ 	.byte	0x04, 0x17
        /*000a*/ 	.short	(.L_329 - .L_328)
.L_328:
        /*000c*/ 	.word	0x00000000
        /*0010*/ 	.short	0x0002
        /*0012*/ 	.short	0x000c
        /*0014*/ 	.byte	0x00, 0xf0, 0x11, 0x00


	//----- nvinfo : EIATTR_KPARAM_INFO
	.align		4
.L_329:
        /*0018*/ 	.byte	0x04, 0x17
        /*001a*/ 	.short	(.L_331 - .L_330)
.L_330:
        /*001c*/ 	.word	0x00000000
        /*0020*/ 	.short	0x0001
        /*0022*/ 	.short	0x0008
        /*0024*/ 	.byte	0x00, 0xf0, 0x11, 0x00


	//----- nvinfo : EIATTR_KPARAM_INFO
	.align		4
.L_331:
        /*0028*/ 	.byte	0x04, 0x17
        /*002a*/ 	.short	(.L_333 - .L_332)
.L_332:
        /*002c*/ 	.word	0x00000000
        /*0030*/ 	.short	0x0000
        /*0032*/ 	.short	0x0000
        /*0034*/ 	.byte	0x00, 0xf5, 0x21, 0x00


	//----- nvinfo : EIATTR_SPARSE_MMA_MASK
	.align		4
.L_333:
        /*0038*/ 	.byte	0x03, 0x50
        /*003a*/ 	.short	0x0000


	//----- nvinfo : EIATTR_MAXREG_COUNT
	.align		4
        /*003c*/ 	.byte	0x03, 0x1b
        /*003e*/ 	.short	0x00ff


	//----- nvinfo : EIATTR_MERCURY_ISA_VERSION
	.align		4
        /*0040*/ 	.byte	0x03, 0x5f
        /*0042*/ 	.short	0x0101


	//----- nvinfo : EIATTR_VRC_CTA_INIT_COUNT
	.align		4
        /*0044*/ 	.byte	0x02, 0x4a
	.zero		1
	.zero		1


	//----- nvinfo : EIATTR_EXIT_INSTR_OFFSETS
	.align		4
        /*0048*/ 	.byte	0x04, 0x1c
        /*004a*/ 	.short	(.L_335 - .L_334)


	//   ....[0]....
.L_334:
        /*004c*/ 	.word	0x000000c0


	//   ....[1]....
        /*0050*/ 	.word	0x00000fd0


	//----- nvinfo : EIATTR_CRS_STACK_SIZE
	.align		4
.L_335:
        /*0054*/ 	.byte	0x04, 0x1e
        /*0056*/ 	.short	(.L_337 - .L_336)
.L_336:
        /*0058*/ 	.word	0x00000000


	//----- nvinfo : EIATTR_CBANK_PARAM_SIZE
	.align		4
.L_337:
        /*005c*/ 	.byte	0x03, 0x19
        /*005e*/ 	.short	0x0010


	//----- nvinfo : EIATTR_PARAM_CBANK
	.align		4
        /*0060*/ 	.byte	0x04, 0x0a
        /*0062*/ 	.short	(.L_339 - .L_338)
	.align		4
.L_338:
        /*0064*/ 	.word	index@(.nv.constant0._Z13d_lab_to_arriPfii)
        /*0068*/ 	.short	0x0380
        /*006a*/ 	.short	0x0010


	//----- nvinfo : EIATTR_SW_WAR
	.align		4
.L_339:
        /*006c*/ 	.byte	0x04, 0x36
        /*006e*/ 	.short	(.L_341 - .L_340)
.L_340:
        /*0070*/ 	.word	0x00000008
.L_341:


//--------------------- .nv.info._Z13d_arri_to_labPfS_ii --------------------------
	.section	.nv.info._Z13d_arri_to_labPfS_ii,"",@"SHT_CUDA_INFO"
	.sectionflags	@""
	.align	4


	//----- nvinfo : EIATTR_CUDA_API_VERSION
	.align		4
        /*0000*/ 	.byte	0x04, 0x37
        /*0002*/ 	.short	(.L_343 - .L_342)
.L_342:
        /*0004*/ 	.word	0x00000082


	//----- nvinfo : EIATTR_KPARAM_INFO
	.align		4
.L_343:
        /*0008*/ 	.byte	0x04, 0x17
        /*000a*/ 	.short	(.L_345 - .L_344)
.L_344:
        /*000c*/ 	.word	0x00000000
        /*0010*/ 	.short	0x0003
        /*0012*/ 	.short	0x0014
        /*0014*/ 	.byte	0x00, 0xf0, 0x11, 0x00


	//----- nvinfo : EIATTR_KPARAM_INFO
	.align		4
.L_345:
        /*0018*/ 	.byte	0x04, 0x17
        /*001a*/ 	.short	(.L_347 - .L_346)
.L_346:
        /*001c*/ 	.word	0x00000000
        /*0020*/ 	.short	0x0002
        /*0022*/ 	.short	0x0010
        /*0024*/ 	.byte	0x00, 0xf0, 0x11, 0x00


	//----- nvinfo : EIATTR_KPARAM_INFO
	.align		4
.L_347:
        /*0028*/ 	.byte	0x04, 0x17
        /*002a*/ 	.short	(.L_349 - .L_348)
.L_348:
        /*002c*/ 	.word	0x00000000
        /*0030*/ 	.short	0x0001
        /*0032*/ 	.short	0x0008
        /*0034*/ 	.byte	0x00, 0xf5, 0x21, 0x00


	//----- nvinfo : EIATTR_KPARAM_INFO
	.align		4
.L_349:
        /*0038*/ 	.byte	0x04, 0x17
        /*003a*/ 	.short	(.L_351 - .L_350)
.L_350:
        /*003c*/ 	.word	0x00000000
        /*0040*/ 	.short	0x0000
        /*0042*/ 	.short	0x0000
        /*0044*/ 	.byte	0x00, 0xf5, 0x21, 0x00


	//----- nvinfo : EIATTR_SPARSE_MMA_MASK
	.align		4
.L_351:
        /*0048*/ 	.byte	0x03, 0x50
        /*004a*/ 	.short	0x0000


	//----- nvinfo : EIATTR_MAXREG_COUNT
	.align		4
        /*004c*/ 	.byte	0x03, 0x1b
        /*004e*/ 	.short	0x00ff


	//----- nvinfo : EIATTR_MERCURY_ISA_VERSION
	.align		4
        /*0050*/ 	.byte	0x03, 0x5f
        /*0052*/ 	.short	0x0101


	//----- nvinfo : EIATTR_VRC_CTA_INIT_COUNT
	.align		4
        /*0054*/ 	.byte	0x02, 0x4a
	.zero		1
	.zero		1


	//----- nvinfo : EIATTR_EXIT_INSTR_OFFSETS
	.align		4
        /*0058*/ 	.byte	0x04, 0x1c
        /*005a*/ 	.short	(.L_353 - .L_352)


	//   ....[0]....
.L_352:
        /*005c*/ 	.word	0x000000c0


	//   ....[1]....
        /*0060*/ 	.word	0x00002440


	//----- nvinfo : EIATTR_CRS_STACK_SIZE
	.align		4
.L_353:
        /*0064*/ 	.byte	0x04, 0x1e
        /*0066*/ 	.short	(.L_355 - .L_354)
.L_354:
        /*0068*/ 	.word	0x00000000


	//----- nvinfo : EIATTR_CBANK_PARAM_SIZE
	.align		4
.L_355:
        /*006c*/ 	.byte	0x03, 0x19
        /*006e*/ 	.short	0x0018


	//----- nvinfo : EIATTR_PARAM_CBANK
	.align		4
        /*0070*/ 	.byte	0x04, 0x0a
        /*0072*/ 	.short	(.L_357 - .L_356)
	.align		4
.L_356:
        /*0074*/ 	.word	index@(.nv.constant0._Z13d_arri_to_labPfS_ii)
        /*0078*/ 	.short	0x0380
        /*007a*/ 	.short	0x0018


	//----- nvinfo : EIATTR_SW_WAR
	.align		4
.L_357:
        /*007c*/ 	.byte	0x04, 0x36
        /*007e*/ 	.short	(.L_359 - .L_358)
.L_358:
        /*0080*/ 	.word	0x00000008
.L_359:


//--------------------- .nv.callgraph             --------------------------
	.section	.nv.callgraph,"",@"SHT_CUDA_CALLGRAPH"
	.align	4
	.sectionentsize	8
	.align		4
        /*0000*/ 	.word	0x00000000
	.align		4
        /*0004*/ 	.word	0xffffffff
	.align		4
        /*0008*/ 	.word	0x00000000
	.align		4
        /*000c*/ 	.word	0xfffffffe
	.align		4
        /*0010*/ 	.word	0x00000000
	.align		4
        /*0014*/ 	.word	0xfffffffd
	.align		4
        /*0018*/ 	.word	0x00000000
	.align		4
        /*001c*/ 	.word	0xfffffffc


//--------------------- .text._Z12SimpleKernelPfS_ii --------------------------
	.section	.text._Z12SimpleKernelPfS_ii,"ax",@progbits
	.align	128
        .global         _Z12SimpleKernelPfS_ii
        .type           _Z12SimpleKernelPfS_ii,@function
        .size           _Z12SimpleKernelPfS_ii,(.L_x_352 - _Z12SimpleKernelPfS_ii)
        .other          _Z12SimpleKernelPfS_ii,@"STO_CUDA_ENTRY STV_DEFAULT"
_Z12SimpleKernelPfS_ii:
.text._Z12SimpleKernelPfS_ii:
[----:B------:R-:W-:Y:S01]  /*0000*/  LDC R1, c[0x0][0x37c] ;  /* 0x0000df00ff017b82 */ /* 0x000fe20000000800 */
[----:B------:R-:W0:Y:S07]  /*0010*/  S2R R2, SR_TID.Y ;  /* 0x0000000000027919 */ /* 0x000e2e0000002200 */
[----:B------:R-:W1:Y:S01]  /*0020*/  LDC R0, c[0x0][0x360] ;  /* 0x0000d800ff007b82 */ /* 0x000e620000000800 */
[----:B------:R-:W2:Y:S01]  /*0030*/  LDCU.64 UR6, c[0x0][0x390] ;  /* 0x00007200ff0677ac */ /* 0x000ea20008000a00 */
[----:B------:R-:W1:Y:S06]  /*0040*/  S2R R3, SR_TID.X ;  /* 0x0000000000037919 */ /* 0x000e6c0000002100 */
[----:B------:R-:W0:Y:S08]  /*0050*/  S2UR UR5, SR_CTAID.Y ;  /* 0x00000000000579c3 */ /* 0x000e300000002600 */
[----:B------:R-:W0:Y:S08]  /*0060*/  LDC R5, c[0x0][0x364] ;  /* 0x0000d900ff057b82 */ /* 0x000e300000000800 */
[----:B------:R-:W1:Y:S01]  /*0070*/  S2UR UR4, SR_CTAID.X ;  /* 0x00000000000479c3 */ /* 0x000e620000002500 */
[----:B0-----:R-:W-:-:S05]  /*0080*/  IMAD R5, R5, UR5, R2 ;  /* 0x0000000505057c24 */ /* 0x001fca000f8e0202 */
[----:B--2---:R-:W-:Y:S01]  /*0090*/  ISETP.GE.AND P0, PT, R5, UR7, PT ;  /* 0x0000000705007c0c */ /* 0x004fe2000bf06270 */
[----:B-1----:R-:W-:-:S05]  /*00a0*/  IMAD R0, R0, UR4, R3 ;  /* 0x0000000400007c24 */ /* 0x002fca000f8e0203 */
[----:B------:R-:W-:-:S13]  /*00b0*/  ISETP.GE.OR P0, PT, R0, UR6, P0 ;  /* 0x0000000600007c0c */ /* 0x000fda0008706670 */
[----:B------:R-:W-:Y:S05]  /*00c0*/  @P0 EXIT ;  /* 0x000000000000094d */ /* 0x000fea0003800000 */
[----:B------:R-:W0:Y:S01]  /*00d0*/  LDC.64 R2, c[0x0][0x380] ;  /* 0x0000e000ff027b82 */ /* 0x000e220000000a00 */
[----:B------:R-:W1:Y:S01]  /*00e0*/  LDCU.64 UR4, c[0x0][0x358] ;  /* 0x00006b00ff0477ac */ /* 0x000e620008000a00 */
[----:B------:R-:W-:-:S05]  /*00f0*/  IMAD R0, R5, UR6, R0 ;  /* 0x0000000605007c24 */ /* 0x000fca000f8e0200 */
[----:B------:R-:W-:Y:S01]  /*0100*/  SHF.L.U32 R7, R0, 0x2, RZ ;  /* 0x0000000200077819 */ /* 0x000fe200000006ff */
[----:B------:R-:W2:Y:S04]  /*0110*/  LDC.64 R4, c[0x0][0x388] ;  /* 0x0000e200ff047b82 */ /* 0x000ea80000000a00 */
[----:B0-----:R-:W-:-:S06]  /*0120*/  IMAD.WIDE R2, R7, 0x4, R2 ;  /* 0x0000000407027825 */ /* 0x001fcc00078e0202 */
[----:B-1----:R-:W3:Y:S01]  /*0130*/  LDG.E R3, desc[UR4][R2.64] ;  /* 0x0000000402037981 */ /* 0x002ee2000c1e1900 */
[----:B--2---:R-:W-:-:S05]  /*0140*/  IMAD.WIDE R4, R7, 0x4, R4 ;  /* 0x0000000407047825 */ /* 0x004fca00078e0204 */
[----:B---3--:R-:W-:Y:S01]  /*0150*/  STG.E desc[UR4][R4.64], R3 ;  /* 0x0000000304007986 */ /* 0x008fe2000c101904 */
[----:B------:R-:W-:Y:S05]  /*0160*/  EXIT ;  /* 0x000000000000794d */ /* 0x000fea0003800000 */
.L_x_0:
[----:B------:R-:W-:-:S00]  /*0170*/  BRA `(.L_x_0) ;  /* 0xfffffffc00fc7947 */ /* 0x000fc0000383ffff */
[----:B------:R-:W-:-:S00]  /*0180*/  NOP ;  /* 0x0000000000007918 */ /* 0x000fc00000000000 */
[----:B------:R-:W-:-:S00]  /*0190*/  NOP ;  /* 0x0000000000007918 */ /* 0x000fc00000000000 */
[----:B------:R-:W-:-:S00]  /*01a0*/  NOP ;  /* 0x0000000000007918 */ /* 0x000fc00000000000 */
[----:B------:R-:W-:-:S00]  /*01b0*/  NOP ;  /* 0x0000000000007918 */ /* 0x000fc00000000000 */
[----:B------:R-:W-:-:S00]  /*01c0*/  NOP ;  /* 0x0000000000007918 */ /* 0x000fc00000000000 */
[----:B------:R-:W-:-:S00]  /*01d0*/  NOP ;  /* 0x0000000000007918 */ /* 0x000fc00000000000 */
[----:B------:R-:W-:-:S00]  /*01e0*/  NOP ;  /* 0x0000000000007918 */ /* 0x000fc00000000000 */
[----:B------:R-:W-:-:S00]  /*01f0*/  NOP ;  /* 0x0000000000007918 */ /* 0x000fc00000000000 */
.L_x_352:


//--------------------- .text._Z12FrequencyAddPfS_ii --------------------------
	.section	.text._Z12FrequencyAddPfS_ii,"ax",@progbits
	.align	128
        .global         _Z12FrequencyAddPfS_ii
        .type           _Z12FrequencyAddPfS_ii,@function
        .size           _Z12FrequencyAddPfS_ii,(.L_x_353 - _Z12FrequencyAddPfS_ii)
        .other          _Z12FrequencyAddPfS_ii,@"STO_CUDA_ENTRY STV_DEFAULT"
_Z12FrequencyAddPfS_ii:
.text._Z12FrequencyAddPfS_ii:
        /* <DEDUP_REMOVED lines=21> */
[----:B------:R-:W3:Y:S02]  /*0150*/  LDG.E R7, desc[UR4][R4.64] ;  /* 0x0000000404077981 */ /* 0x000ee4000c1e1900 */
[----:B---3--:R-:W-:-:S05]  /*0160*/  FADD R7, R2, R7 ;  /* 0x0000000702077221 */ /* 0x008fca0000000000 */
[----:B------:R-:W-:Y:S01]  /*0170*/  STG.E desc[UR4][R4.64], R7 ;  /* 0x0000000704007986 */ /* 0x000fe2000c101904 */
[----:B------:R-:W-:Y:S05]  /*0180*/  EXIT ;  /* 0x000000000000794d */ /* 0x000fea0003800000 */
.L_x_1:
        /* <DEDUP_REMOVED lines=15> */
.L_x_353:


//--------------------- .text._Z15LowFreqContLumaPfiiffii --------------------------
	.section	.text._Z15LowFreqContLumaPfiiffii,"ax",@progbits
	.align	128
        .global         _Z15LowFreqContLumaPfiiffii
        .type           _Z15LowFreqContLumaPfiiffii,@function
        .size           _Z15LowFreqContLumaPfiiffii,(.L_x_343 - _Z15LowFreqContLumaPfiiffii)
        .other          _Z15LowFreqContLumaPfiiffii,@"STO_CUDA_ENTRY STV_DEFAULT"
_Z15LowFreqContLumaPfiiffii:
.text._Z15LowFreqContLumaPfiiffii:
        /* <DEDUP_REMOVED lines=13> */
[----:B------:R-:W0:Y:S01]  /*00d0*/  LDCU UR7, c[0x0][0x398] ;  /* 0x00007300ff0777ac */ /* 0x000e220008000800 */
[----:B------:R-:W1:Y:S01]  /*00e0*/  LDC.64 R4, c[0x0][0x380] ;  /* 0x0000e000ff047b82 */ /* 0x000e620000000a00 */
[----:B------:R-:W-:Y:S01]  /*00f0*/  IMAD R0, R6, UR6, R7 ;  /* 0x0000000606007c24 */ /* 0x000fe2000f8e0207 */
[----:B------:R-:W-:Y:S01]  /*0100*/  BSSY.RECONVERGENT B0, `(.L_x_2) ;  /* 0x00000f2000007945 */ /* 0x000fe20003800200 */
[----:B------:R-:W2:Y:S03]  /*0110*/  LDCU.64 UR4, c[0x0][0x358] ;  /* 0x00006b00ff0477ac */ /* 0x000ea60008000a00 */
[----:B------:R-:W-:Y:S01]  /*0120*/  SHF.L.U32 R3, R0, 0x2, RZ ;  /* 0x0000000200037819 */ /* 0x000fe200000006ff */
[----:B0-----:R-:W-:-:S04]  /*0130*/  UISETP.NE.AND UP0, UPT, UR7, 0x1, UPT ;  /* 0x000000010700788c */ /* 0x001fc8000bf05270 */
[----:B-1----:R-:W-:-:S05]  /*0140*/  IMAD.WIDE R4, R3, 0x4, R4 ;  /* 0x0000000403047825 */ /* 0x002fca00078e0204 */
[----:B--2---:R-:W-:Y:S05]  /*0150*/  BRA.U UP0, `(.L_x_3) ;  /* 0x0000000d009c7547 */ /* 0x004fea000b800000 */
[----:B------:R-:W2:Y:S02]  /*0160*/  LDG.E R0, desc[UR4][R4.64] ;  /* 0x0000000404007981 */ /* 0x000ea4000c1e1900 */
[----:B--2---:R-:W-:-:S04]  /*0170*/  FSETP.GEU.AND P0, PT, R0, 1, PT ;  /* 0x3f8000000000780b */ /* 0x004fc80003f0e000 */
[----:B------:R-:W-:-:S13]  /*0180*/  FSETP.LEU.OR P0, PT, R0, RZ, P0 ;  /* 0x000000ff0000720b */ /* 0x000fda000070b400 */
[----:B------:R-:W-:Y:S05]  /*0190*/  @P0 BRA `(.L_x_4) ;  /* 0x0000000c00a00947 */ /* 0x000fea0003800000 */
[----:B------:R-:W0:Y:S01]  /*01a0*/  LDC R11, c[0x0][0x394] ;  /* 0x0000e500ff0b7b82 */ /* 0x000e220000000800 */
[----:B------:R-:W-:Y:S01]  /*01b0*/  HFMA2 R8, -RZ, RZ, 1.875, 0 ;  /* 0x3f800000ff087431 */ /* 0x000fe200000001ff */
[----:B0-----:R-:W-:-:S13]  /*01c0*/  FSETP.GTU.AND P0, PT, R0, R11, PT ;  /* 0x0000000b0000720b */ /* 0x001fda0003f0c000 */
[----:B------:R-:W-:Y:S05]  /*01d0*/  @P0 BRA `(.L_x_5) ;  /* 0x0000000400bc0947 */ /* 0x000fea0003800000 */
[----:B------:R-:W0:Y:S01]  /*01e0*/  MUFU.RCP R2, R11 ;  /* 0x0000000b00027308 */ /* 0x000e220000001000 */
[----:B------:R-:W-:Y:S01]  /*01f0*/  BSSY.RECONVERGENT B1, `(.L_x_6) ;  /* 0x000000e000017945 */ /* 0x000fe20003800200 */
[----:B------:R-:W-:-:S06]  /*0200*/  MOV R8, 0x3f800000 ;  /* 0x3f80000000087802 */ /* 0x000fcc0000000f00 */
[----:B------:R-:W1:Y:S01]  /*0210*/  FCHK P0, R0, R11 ;  /* 0x0000000b00007302 */ /* 0x000e620000000000 */
[----:B0-----:R-:W-:-:S04]  /*0220*/  FFMA R3, R2, -R11, 1 ;  /* 0x3f80000002037423 */ /* 0x001fc8000000080b */
[----:B------:R-:W-:-:S04]  /*0230*/  FFMA R3, R2, R3, R2 ;  /* 0x0000000302037223 */ /* 0x000fc80000000002 */
[----:B------:R-:W-:-:S04]  /*0240*/  FFMA R2, R0, R3, RZ ;  /* 0x0000000300027223 */ /* 0x000fc800000000ff */
[----:B------:R-:W-:-:S04]  /*0250*/  FFMA R9, R2, -R11, R0 ;  /* 0x8000000b02097223 */ /* 0x000fc80000000000 */
[----:B------:R-:W-:Y:S01]  /*0260*/  FFMA R2, R3, R9, R2 ;  /* 0x0000000903027223 */ /* 0x000fe20000000002 */
[----:B-1----:R-:W-:Y:S06]  /*0270*/  @!P0 BRA `(.L_x_7) ;  /* 0x0000000000148947 */ /* 0x002fec0003800000 */
[----:B------:R-:W0:Y:S01]  /*0280*/  LDCU UR6, c[0x0][0x394] ;  /* 0x00007280ff0677ac */ /* 0x000e220008000800 */
[----:B------:R-:W-:Y:S02]  /*0290*/  MOV R2, R0 ;  /* 0x0000000000027202 */ /* 0x000fe40000000f00 */
[----:B------:R-:W-:Y:S02]  /*02a0*/  MOV R10, 0x2d0 ;  /* 0x000002d0000a7802 */ /* 0x000fe40000000f00 */
[----:B0-----:R-:W-:-:S07]  /*02b0*/  MOV R3, UR6 ;  /* 0x0000000600037c02 */ /* 0x001fce0008000f00 */
[----:B------:R-:W-:Y:S05]  /*02c0*/  CALL.REL.NOINC `($__internal_0_$__cuda_sm3x_div_rn_noftz_f32_slowpath) ;  /* 0x0000002000187944 */ /* 0x000fea0003c00000 */
.L_x_7:
[----:B------:R-:W-:Y:S05]  /*02d0*/  BSYNC.RECONVERGENT B1 ;  /* 0x0000000000017941 */ /* 0x000fea0003800200 */
.L_x_6:
[C---:B------:R-:W-:Y:S01]  /*02e0*/  FMUL R3, |R2|.reuse, 16777216 ;  /* 0x4b80000002037820 */ /* 0x040fe20000400200 */
[----:B------:R-:W-:Y:S01]  /*02f0*/  FSETP.GEU.AND P0, PT, |R2|, 1.175494350822287508e-38, PT ;  /* 0x008000000200780b */ /* 0x000fe20003f0e200 */
[----:B------:R-:W-:Y:S01]  /*0300*/  HFMA2 R15, -RZ, RZ, 0.771484375, 0.21533203125 ;  /* 0x3a2c32e4ff0f7431 */ /* 0x000fe200000001ff */
[----:B------:R-:W-:Y:S02]  /*0310*/  BSSY.RECONVERGENT B1, `(.L_x_8) ;  /* 0x0000057000017945 */ /* 0x000fe40003800200 */
[----:B------:R-:W-:-:S04]  /*0320*/  FSEL R3, R3, |R2|, !P0 ;  /* 0x4000000203037208 */ /* 0x000fc80004000000 */
[----:B------:R-:W-:-:S04]  /*0330*/  IADD3 R0, PT, PT, R3, -0x3f3504f3, RZ ;  /* 0xc0cafb0d03007810 */ /* 0x000fc80007ffe0ff */
[----:B------:R-:W-:-:S04]  /*0340*/  LOP3.LUT R10, R0, 0xff800000, RZ, 0xc0, !PT ;  /* 0xff800000000a7812 */ /* 0x000fc800078ec0ff */
[-C--:B------:R-:W-:Y:S02]  /*0350*/  IADD3 R3, PT, PT, R3, -R10.reuse, RZ ;  /* 0x8000000a03037210 */ /* 0x080fe40007ffe0ff */
[----:B------:R-:W-:-:S03]  /*0360*/  I2FP.F32.S32 R10, R10 ;  /* 0x0000000a000a7245 */ /* 0x000fc60000201400 */
[C---:B------:R-:W-:Y:S01]  /*0370*/  FADD R12, R3.reuse, 1 ;  /* 0x3f800000030c7421 */ /* 0x040fe20000000000 */
[----:B------:R-:W-:Y:S01]  /*0380*/  FADD R11, R3, -1 ;  /* 0xbf800000030b7421 */ /* 0x000fe20000000000 */
[----:B------:R-:W-:-:S03]  /*0390*/  FSEL R3, RZ, -24, P0 ;  /* 0xc1c00000ff037808 */ /* 0x000fc60000000000 */
[----:B------:R-:W-:Y:S01]  /*03a0*/  FADD R9, R11, R11 ;  /* 0x0000000b0b097221 */ /* 0x000fe20000000000 */
[----:B------:R-:W0:Y:S03]  /*03b0*/  MUFU.RCP R12, R12 ;  /* 0x0000000c000c7308 */ /* 0x000e260000001000 */
[----:B0-----:R-:W-:Y:S01]  /*03c0*/  FMUL R0, R12, R9 ;  /* 0x000000090c007220 */ /* 0x001fe20000400000 */
[----:B------:R-:W-:-:S03]  /*03d0*/  FFMA R9, R10, 1.1920928955078125e-07, R3 ;  /* 0x340000000a097823 */ /* 0x000fc60000000003 */
[----:B------:R-:W-:Y:S01]  /*03e0*/  FADD R13, R11, -R0 ;  /* 0x800000000b0d7221 */ /* 0x000fe20000000000 */
[CC--:B------:R-:W-:Y:S01]  /*03f0*/  FMUL R10, R0.reuse, R0.reuse ;  /* 0x00000000000a7220 */ /* 0x0c0fe20000400000 */
[----:B------:R-:W-:Y:S02]  /*0400*/  FFMA R3, R0, 1.4426950216293334961, R9 ;  /* 0x3fb8aa3b00037823 */ /* 0x000fe40000000009 */
[----:B------:R-:W-:Y:S01]  /*0410*/  FADD R14, R13, R13 ;  /* 0x0000000d0d0e7221 */ /* 0x000fe20000000000 */
[C---:B------:R-:W-:Y:S01]  /*0420*/  FFMA R13, R10.reuse, R15, 0.0032181653659790754318 ;  /* 0x3b52e7db0a0d7423 */ /* 0x040fe2000000000f */
[----:B------:R-:W-:Y:S02]  /*0430*/  FADD R15, R9, -R3 ;  /* 0x80000003090f7221 */ /* 0x000fe40000000000 */
[----:B------:R-:W-:Y:S01]  /*0440*/  FFMA R11, R11, -R0, R14 ;  /* 0x800000000b0b7223 */ /* 0x000fe2000000000e */
[----:B------:R-:W-:Y:S01]  /*0450*/  FFMA R13, R10, R13, 0.018033718690276145935 ;  /* 0x3c93bb730a0d7423 */ /* 0x000fe2000000000d */
[----:B------:R-:W0:Y:S02]  /*0460*/  LDC R9, c[0x0][0x390] ;  /* 0x0000e400ff097b82 */ /* 0x000e240000000800 */
[----:B------:R-:W-:Y:S01]  /*0470*/  FMUL R11, R12, R11 ;  /* 0x0000000b0c0b7220 */ /* 0x000fe20000400000 */
[----:B------:R-:W-:Y:S01]  /*0480*/  FFMA R12, R0, 1.4426950216293334961, R15 ;  /* 0x3fb8aa3b000c7823 */ /* 0x000fe2000000000f */
[----:B------:R-:W-:-:S03]  /*0490*/  FFMA R13, R10, R13, 0.12022458761930465698 ;  /* 0x3df6384f0a0d7423 */ /* 0x000fc6000000000d */
[----:B------:R-:W-:Y:S01]  /*04a0*/  FFMA R15, R11, 1.4426950216293334961, R12 ;  /* 0x3fb8aa3b0b0f7823 */ /* 0x000fe2000000000c */
[----:B------:R-:W-:-:S03]  /*04b0*/  FMUL R13, R10, R13 ;  /* 0x0000000d0a0d7220 */ /* 0x000fc60000400000 */
[----:B------:R-:W-:Y:S01]  /*04c0*/  FFMA R10, R0, 1.9251366722983220825e-08, R15 ;  /* 0x32a55e34000a7823 */ /* 0x000fe2000000000f */
[----:B------:R-:W-:-:S04]  /*04d0*/  FMUL R12, R13, 3 ;  /* 0x404000000d0c7820 */ /* 0x000fc80000400000 */
[----:B------:R-:W-:Y:S01]  /*04e0*/  FFMA R10, R11, R12, R10 ;  /* 0x0000000c0b0a7223 */ /* 0x000fe2000000000a */
[----:B------:R-:W-:-:S03]  /*04f0*/  MOV R12, 0x391fcb8e ;  /* 0x391fcb8e000c7802 */ /* 0x000fc60000000f00 */
[----:B------:R-:W-:-:S04]  /*0500*/  FFMA R10, R0, R13, R10 ;  /* 0x0000000d000a7223 */ /* 0x000fc8000000000a */
[----:B------:R-:W-:-:S04]  /*0510*/  FADD R11, R3, R10 ;  /* 0x0000000a030b7221 */ /* 0x000fc80000000000 */
[----:B0-----:R-:W-:Y:S01]  /*0520*/  FMUL R0, R11, R9 ;  /* 0x000000090b007220 */ /* 0x001fe20000400000 */
[----:B------:R-:W-:-:S03]  /*0530*/  FADD R3, -R3, R11 ;  /* 0x0000000b03037221 */ /* 0x000fc60000000100 */
[----:B------:R-:W0:Y:S01]  /*0540*/  FRND R13, R0 ;  /* 0x00000000000d7307 */ /* 0x000e220000201000 */
[----:B------:R-:W-:Y:S01]  /*0550*/  FADD R10, R10, -R3 ;  /* 0x800000030a0a7221 */ /* 0x000fe20000000000 */
[-C--:B------:R-:W-:Y:S01]  /*0560*/  FFMA R11, R11, R9.reuse, -R0 ;  /* 0x000000090b0b7223 */ /* 0x080fe20000000800 */
[C---:B------:R-:W-:Y:S02]  /*0570*/  FSETP.GT.AND P1, PT, |R0|.reuse, 152, PT ;  /* 0x431800000000780b */ /* 0x040fe40003f24200 */
[----:B------:R-:W-:Y:S01]  /*0580*/  FSETP.GEU.AND P2, PT, R0, RZ, PT ;  /* 0x000000ff0000720b */ /* 0x000fe20003f4e000 */
[----:B------:R-:W-:Y:S02]  /*0590*/  FFMA R10, R10, R9, R11 ;  /* 0x000000090a0a7223 */ /* 0x000fe4000000000b */
[----:B------:R-:W1:Y:S01]  /*05a0*/  F2I.NTZ R11, R0 ;  /* 0x00000000000b7305 */ /* 0x000e620000203100 */
[----:B0-----:R-:W-:Y:S01]  /*05b0*/  FADD R3, R0, -R13 ;  /* 0x8000000d00037221 */ /* 0x001fe20000000000 */
[----:B------:R-:W-:-:S03]  /*05c0*/  FSETP.GT.AND P0, PT, R13, RZ, PT ;  /* 0x000000ff0d00720b */ /* 0x000fc60003f04000 */
[----:B------:R-:W-:-:S04]  /*05d0*/  FADD R3, R10, R3 ;  /* 0x000000030a037221 */ /* 0x000fc80000000000 */
[C---:B------:R-:W-:Y:S01]  /*05e0*/  FFMA R10, R3.reuse, R12, 0.0013391353422775864601 ;  /* 0x3aaf85ed030a7423 */ /* 0x040fe2000000000c */
[----:B------:R-:W-:Y:S02]  /*05f0*/  SEL R12, RZ, 0x83000000, P0 ;  /* 0x83000000ff0c7807 */ /* 0x000fe40000000000 */
[----:B------:R-:W-:Y:S01]  /*0600*/  FSETP.NEU.AND P0, PT, R2, 1, PT ;  /* 0x3f8000000200780b */ /* 0x000fe20003f0d000 */
[----:B------:R-:W-:Y:S01]  /*0610*/  FFMA R10, R3, R10, 0.0096188392490148544312 ;  /* 0x3c1d9856030a7423 */ /* 0x000fe2000000000a */
[----:B------:R-:W-:Y:S02]  /*0620*/  IADD3 R13, PT, PT, R12, 0x7f000000, RZ ;  /* 0x7f0000000c0d7810 */ /* 0x000fe40007ffe0ff */
[----:B------:R-:W-:Y:S01]  /*0630*/  FSETP.EQ.OR P0, PT, R9, RZ, !P0 ;  /* 0x000000ff0900720b */ /* 0x000fe20004702400 */
[----:B------:R-:W-:Y:S01]  /*0640*/  FFMA R10, R3, R10, 0.055503588169813156128 ;  /* 0x3d6357bb030a7423 */ /* 0x000fe2000000000a */
[----:B-1----:R-:W-:-:S03]  /*0650*/  LEA R11, R11, -R12, 0x17 ;  /* 0x8000000c0b0b7211 */ /* 0x002fc600078eb8ff */
[----:B------:R-:W-:-:S04]  /*0660*/  FFMA R10, R3, R10, 0.24022644758224487305 ;  /* 0x3e75fdec030a7423 */ /* 0x000fc8000000000a */
[----:B------:R-:W-:-:S04]  /*0670*/  FFMA R10, R3, R10, 0.69314718246459960938 ;  /* 0x3f317218030a7423 */ /* 0x000fc8000000000a */
[----:B------:R-:W-:-:S04]  /*0680*/  FFMA R10, R3, R10, 1 ;  /* 0x3f800000030a7423 */ /* 0x000fc8000000000a */
[----:B------:R-:W-:-:S04]  /*0690*/  FMUL R10, R10, R13 ;  /* 0x0000000d0a0a7220 */ /* 0x000fc80000400000 */
[----:B------:R-:W-:Y:S01]  /*06a0*/  FMUL R11, R10, R11 ;  /* 0x0000000b0a0b7220 */ /* 0x000fe20000400000 */
[----:B------:R-:W-:Y:S01]  /*06b0*/  @P1 FSEL R11, RZ, +INF , !P2 ;  /* 0x7f800000ff0b1808 */ /* 0x000fe20005000000 */
[----:B------:R-:W-:Y:S06]  /*06c0*/  @P0 BRA `(.L_x_9) ;  /* 0x00000000006c0947 */ /* 0x000fec0003800000 */
[----:B------:R-:W-:-:S04]  /*06d0*/  FSETP.NAN.AND P0, PT, |R9|, |R9|, PT ;  /* 0x400000090900720b */ /* 0x000fc80003f08200 */
[----:B------:R-:W-:-:S13]  /*06e0*/  FSETP.NUM.AND P0, PT, |R2|, |R2|, !P0 ;  /* 0x400000020200720b */ /* 0x000fda0004707200 */
[----:B------:R-:W-:Y:S01]  /*06f0*/  @!P0 FADD R8, R2, R9 ;  /* 0x0000000902088221 */ /* 0x000fe20000000000 */
[----:B------:R-:W-:Y:S06]  /*0700*/  @!P0 BRA `(.L_x_9) ;  /* 0x00000000005c8947 */ /* 0x000fec0003800000 */
[----:B------:R-:W-:Y:S01]  /*0710*/  FMUL R3, R9, 0.5 ;  /* 0x3f00000009037820 */ /* 0x000fe20000400000 */
[----:B------:R-:W-:-:S04]  /*0720*/  FSETP.NEU.AND P0, PT, |R2|, +INF , PT ;  /* 0x7f8000000200780b */ /* 0x000fc80003f0d200 */
[----:B------:R-:W-:Y:S01]  /*0730*/  FSETP.NEU.AND P0, PT, R2, RZ, P0 ;  /* 0x000000ff0200720b */ /* 0x000fe2000070d000 */
[----:B------:R-:W0:Y:S03]  /*0740*/  FRND.TRUNC R3, R3 ;  /* 0x0000000300037307 */ /* 0x000e26000020d000 */
[----:B------:R-:W-:Y:S01]  /*0750*/  FSETP.GEU.OR P1, PT, R9, RZ, P0 ;  /* 0x000000ff0900720b */ /* 0x000fe2000072e400 */
[----:B0-----:R-:W-:-:S04]  /*0760*/  FADD R0, R3, R3 ;  /* 0x0000000303007221 */ /* 0x001fc80000000000 */
[----:B------:R-:W-:-:S04]  /*0770*/  FADD R10, -R0, R9 ;  /* 0x00000009000a7221 */ /* 0x000fc80000000100 */
[----:B------:R-:W-:Y:S01]  /*0780*/  @!P0 FADD R0, R2, R2 ;  /* 0x0000000202008221 */ /* 0x000fe20000000000 */
[----:B------:R-:W-:-:S04]  /*0790*/  FSETP.NEU.AND P2, PT, |R10|, 1, !P0 ;  /* 0x3f8000000a00780b */ /* 0x000fc8000474d200 */
[----:B------:R-:W-:-:S09]  /*07a0*/  @!P1 LOP3.LUT R0, R0, 0x7f800000, RZ, 0x3c, !PT ;  /* 0x7f80000000009812 */ /* 0x000fd200078e3cff */
[----:B------:R-:W-:-:S04]  /*07b0*/  @P2 LOP3.LUT R0, R0, 0x7fffffff, RZ, 0xc0, !PT ;  /* 0x7fffffff00002812 */ /* 0x000fc800078ec0ff */
[----:B------:R-:W-:Y:S01]  /*07c0*/  @!P0 MOV R8, R0 ;  /* 0x0000000000088202 */ /* 0x000fe20000000f00 */
[----:B------:R-:W-:Y:S06]  /*07d0*/  @!P0 BRA `(.L_x_9) ;  /* 0x0000000000288947 */ /* 0x000fec0003800000 */
[----:B------:R-:W-:Y:S02]  /*07e0*/  FSETP.NEU.AND P0, PT, |R9|, +INF , PT ;  /* 0x7f8000000900780b */ /* 0x000fe40003f0d200 */
[----:B------:R-:W-:-:S13]  /*07f0*/  FSETP.EQ.AND P1, PT, R2, -1, PT ;  /* 0xbf8000000200780b */ /* 0x000fda0003f22000 */
[----:B------:R-:W-:Y:S05]  /*0800*/  @!P0 BRA P1, `(.L_x_9) ;  /* 0x00000000001c8947 */ /* 0x000fea0000800000 */
[----:B------:R-:W-:Y:S02]  /*0810*/  FSETP.GEU.AND P1, PT, R2, RZ, PT ;  /* 0x000000ff0200720b */ /* 0x000fe40003f2e000 */
[----:B------:R-:W-:-:S11]  /*0820*/  MOV R8, R11 ;  /* 0x0000000b00087202 */ /* 0x000fd60000000f00 */
[----:B------:R-:W0:Y:S01]  /*0830*/  @!P1 FRND.FLOOR R0, R9 ;  /* 0x0000000900009307 */ /* 0x000e220000205000 */
[----:B------:R-:W-:Y:S02]  /*0840*/  @!P1 FSETP.NEU.AND P2, PT, |R10|, 1, PT ;  /* 0x3f8000000a00980b */ /* 0x000fe40003f4d200 */
[----:B0-----:R-:W-:Y:S02]  /*0850*/  @!P1 FSETP.NEU.AND P0, PT, R0, R9, PT ;  /* 0x000000090000920b */ /* 0x001fe40003f0d000 */
[----:B------:R-:W-:-:S04]  /*0860*/  @!P1 FSEL R0, R11, -R11, P2 ;  /* 0x8000000b0b009208 */ /* 0x000fc80001000000 */
[----:B------:R-:W-:-:S07]  /*0870*/  @!P1 FSEL R8, R0, +QNAN , !P0 ;  /* 0x7fffffff00089808 */ /* 0x000fce0004000000 */
.L_x_9:
[----:B------:R-:W-:Y:S05]  /*0880*/  BSYNC.RECONVERGENT B1 ;  /* 0x0000000000017941 */ /* 0x000fea0003800200 */
.L_x_8:
[----:B------:R-:W0:Y:S02]  /*0890*/  LDCU UR6, c[0x0][0x394] ;  /* 0x00007280ff0677ac */ /* 0x000e240008000800 */
[----:B0-----:R-:W-:-:S05]  /*08a0*/  FMUL R0, R8, UR6 ;  /* 0x0000000608007c20 */ /* 0x001fca0008400000 */
[----:B------:R1:W-:Y:S01]  /*08b0*/  STG.E desc[UR4][R4.64], R0 ;  /* 0x0000000004007986 */ /* 0x0003e2000c101904 */
[----:B------:R-:W-:Y:S05]  /*08c0*/  BRA `(.L_x_4) ;  /* 0x0000000400d47947 */ /* 0x000fea0003800000 */
.L_x_5:
[----:B------:R-:W-:Y:S01]  /*08d0*/  FADD R3, -R11, 1 ;  /* 0x3f8000000b037421 */ /* 0x000fe20000000100 */
[----:B------:R-:W-:Y:S01]  /*08e0*/  FADD R2, R0, -R11 ;  /* 0x8000000b00027221 */ /* 0x000fe20000000000 */
[----:B------:R-:W-:Y:S02]  /*08f0*/  BSSY.RECONVERGENT B1, `(.L_x_10) ;  /* 0x000000c000017945 */ /* 0x000fe40003800200 */
[----:B------:R-:W0:Y:S08]  /*0900*/  MUFU.RCP R10, R3 ;  /* 0x00000003000a7308 */ /* 0x000e300000001000 */
[----:B------:R-:W1:Y:S01]  /*0910*/  FCHK P0, R2, R3 ;  /* 0x0000000302007302 */ /* 0x000e620000000000 */
[----:B0-----:R-:W-:-:S04]  /*0920*/  FFMA R9, -R3, R10, 1 ;  /* 0x3f80000003097423 */ /* 0x001fc8000000010a */
[----:B------:R-:W-:-:S04]  /*0930*/  FFMA R9, R10, R9, R10 ;  /* 0x000000090a097223 */ /* 0x000fc8000000000a */
[----:B------:R-:W-:-:S04]  /*0940*/  FFMA R0, R2, R9, RZ ;  /* 0x0000000902007223 */ /* 0x000fc800000000ff */
[----:B------:R-:W-:-:S04]  /*0950*/  FFMA R10, -R3, R0, R2 ;  /* 0x00000000030a7223 */ /* 0x000fc80000000102 */
[----:B------:R-:W-:Y:S01]  /*0960*/  FFMA R0, R9, R10, R0 ;  /* 0x0000000a09007223 */ /* 0x000fe20000000000 */
[----:B-1----:R-:W-:Y:S06]  /*0970*/  @!P0 BRA `(.L_x_11) ;  /* 0x00000000000c8947 */ /* 0x002fec0003800000 */
[----:B------:R-:W-:-:S07]  /*0980*/  MOV R10, 0x9a0 ;  /* 0x000009a0000a7802 */ /* 0x000fce0000000f00 */
[----:B------:R-:W-:Y:S05]  /*0990*/  CALL.REL.NOINC `($__internal_0_$__cuda_sm3x_div_rn_noftz_f32_slowpath) ;  /* 0x0000001800647944 */ /* 0x000fea0003c00000 */
[----:B------:R-:W-:-:S07]  /*09a0*/  MOV R0, R2 ;  /* 0x0000000200007202 */ /* 0x000fce0000000f00 */
.L_x_11:
[----:B------:R-:W-:Y:S05]  /*09b0*/  BSYNC.RECONVERGENT B1 ;  /* 0x0000000000017941 */ /* 0x000fea0003800200 */
.L_x_10:
[----:B------:R-:W-:Y:S01]  /*09c0*/  FADD R2, -R0, 1 ;  /* 0x3f80000000027421 */ /* 0x000fe20000000100 */
[----:B------:R-:W-:Y:S01]  /*09d0*/  HFMA2 R18, -RZ, RZ, 0.771484375, 0.21533203125 ;  /* 0x3a2c32e4ff127431 */ /* 0x000fe200000001ff */
[----:B------:R-:W-:Y:S02]  /*09e0*/  BSSY.RECONVERGENT B1, `(.L_x_12) ;  /* 0x0000059000017945 */ /* 0x000fe40003800200 */
[C---:B------:R-:W-:Y:S01]  /*09f0*/  FMUL R9, |R2|.reuse, 16777216 ;  /* 0x4b80000002097820 */ /* 0x040fe20000400200 */
[----:B------:R-:W-:-:S04]  /*0a00*/  FSETP.GEU.AND P0, PT, |R2|, 1.175494350822287508e-38, PT ;  /* 0x008000000200780b */ /* 0x000fc80003f0e200 */
[----:B------:R-:W-:-:S04]  /*0a10*/  FSEL R9, R9, |R2|, !P0 ;  /* 0x4000000209097208 */ /* 0x000fc80004000000 */
[----:B------:R-:W-:-:S04]  /*0a20*/  IADD3 R10, PT, PT, R9, -0x3f3504f3, RZ ;  /* 0xc0cafb0d090a7810 */ /* 0x000fc80007ffe0ff */
[----:B------:R-:W-:Y:S02]  /*0a30*/  LOP3.LUT R12, R10, 0xff800000, RZ, 0xc0, !PT ;  /* 0xff8000000a0c7812 */ /* 0x000fe400078ec0ff */
[----:B------:R-:W-:Y:S02]  /*0a40*/  FSEL R10, RZ, -24, P0 ;  /* 0xc1c00000ff0a7808 */ /* 0x000fe40000000000 */
[-C--:B------:R-:W-:Y:S02]  /*0a50*/  IADD3 R9, PT, PT, R9, -R12.reuse, RZ ;  /* 0x8000000c09097210 */ /* 0x080fe40007ffe0ff */
[----:B------:R-:W-:-:S03]  /*0a60*/  I2FP.F32.S32 R11, R12 ;  /* 0x0000000c000b7245 */ /* 0x000fc60000201400 */
[C---:B------:R-:W-:Y:S01]  /*0a70*/  FADD R13, R9.reuse, 1 ;  /* 0x3f800000090d7421 */ /* 0x040fe20000000000 */
[----:B------:R-:W-:Y:S01]  /*0a80*/  FADD R14, R9, -1 ;  /* 0xbf800000090e7421 */ /* 0x000fe20000000000 */
[----:B------:R-:W-:-:S03]  /*0a90*/  FFMA R12, R11, 1.1920928955078125e-07, R10 ;  /* 0x340000000b0c7823 */ /* 0x000fc6000000000a */
[----:B------:R-:W-:Y:S01]  /*0aa0*/  FADD R16, R14, R14 ;  /* 0x0000000e0e107221 */ /* 0x000fe20000000000 */
[----:B------:R-:W0:Y:S03]  /*0ab0*/  MUFU.RCP R13, R13 ;  /* 0x0000000d000d7308 */ /* 0x000e260000001000 */
[----:B0-----:R-:W-:-:S04]  /*0ac0*/  FMUL R9, R13, R16 ;  /* 0x000000100d097220 */ /* 0x001fc80000400000 */
        /* <DEDUP_REMOVED lines=55> */
[----:B------:R-:W-:-:S09]  /*0e40*/  FSETP.GEU.OR P1, PT, R11, RZ, P0 ;  /* 0x000000ff0b00720b */ /* 0x000fd2000072e400 */
[----:B------:R-:W-:Y:S01]  /*0e50*/  @!P0 FADD R9, R2, R2 ;  /* 0x0000000202098221 */ /* 0x000fe20000000000 */
[----:B0-----:R-:W-:-:S04]  /*0e60*/  FADD R14, R12, R12 ;  /* 0x0000000c0c0e7221 */ /* 0x001fc80000000000 */
[----:B------:R-:W-:Y:S01]  /*0e70*/  @!P1 LOP3.LUT R9, R9, 0x7f800000, RZ, 0x3c, !PT ;  /* 0x7f80000009099812 */ /* 0x000fe200078e3cff */
[----:B------:R-:W-:-:S05]  /*0e80*/  FADD R14, -R14, R11 ;  /* 0x0000000b0e0e7221 */ /* 0x000fca0000000100 */
[----:B------:R-:W-:-:S13]  /*0e90*/  FSETP.NEU.AND P2, PT, |R14|, 1, !P0 ;  /* 0x3f8000000e00780b */ /* 0x000fda000474d200 */
[----:B------:R-:W-:-:S04]  /*0ea0*/  @P2 LOP3.LUT R9, R9, 0x7fffffff, RZ, 0xc0, !PT ;  /* 0x7fffffff09092812 */ /* 0x000fc800078ec0ff */
[----:B------:R-:W-:Y:S01]  /*0eb0*/  @!P0 MOV R8, R9 ;  /* 0x0000000900088202 */ /* 0x000fe20000000f00 */
[----:B------:R-:W-:Y:S06]  /*0ec0*/  @!P0 BRA `(.L_x_13) ;  /* 0x0000000000288947 */ /* 0x000fec0003800000 */
[----:B------:R-:W-:Y:S02]  /*0ed0*/  FSETP.EQ.AND P1, PT, R2, -1, PT ;  /* 0xbf8000000200780b */ /* 0x000fe40003f22000 */
[----:B------:R-:W-:-:S13]  /*0ee0*/  FSETP.NEU.AND P0, PT, |R11|, +INF , PT ;  /* 0x7f8000000b00780b */ /* 0x000fda0003f0d200 */
[----:B------:R-:W-:Y:S05]  /*0ef0*/  @!P0 BRA P1, `(.L_x_13) ;  /* 0x00000000001c8947 */ /* 0x000fea0000800000 */
[----:B------:R-:W-:Y:S02]  /*0f00*/  FSETP.GEU.AND P0, PT, -R0, -1, PT ;  /* 0xbf8000000000780b */ /* 0x000fe40003f0e100 */
[----:B------:R-:W-:-:S11]  /*0f10*/  MOV R8, R10 ;  /* 0x0000000a00087202 */ /* 0x000fd60000000f00 */
[----:B------:R-:W0:Y:S01]  /*0f20*/  @!P0 FRND.FLOOR R0, R11 ;  /* 0x0000000b00008307 */ /* 0x000e220000205000 */
[----:B------:R-:W-:Y:S02]  /*0f30*/  @!P0 FSETP.NEU.AND P1, PT, |R14|, 1, PT ;  /* 0x3f8000000e00880b */ /* 0x000fe40003f2d200 */
[----:B0-----:R-:W-:Y:S02]  /*0f40*/  @!P0 FSETP.NEU.AND P2, PT, R0, R11, PT ;  /* 0x0000000b0000820b */ /* 0x001fe40003f4d000 */
[----:B------:R-:W-:-:S04]  /*0f50*/  @!P0 FSEL R0, R10, -R10, P1 ;  /* 0x8000000a0a008208 */ /* 0x000fc80000800000 */
[----:B------:R-:W-:-:S07]  /*0f60*/  @!P0 FSEL R8, R0, +QNAN , !P2 ;  /* 0x7fffffff00088808 */ /* 0x000fce0005000000 */
.L_x_13:
[----:B------:R-:W-:Y:S05]  /*0f70*/  BSYNC.RECONVERGENT B1 ;  /* 0x0000000000017941 */ /* 0x000fea0003800200 */
.L_x_12:
[----:B------:R-:W0:Y:S01]  /*0f80*/  LDCU UR6, c[0x0][0x394] ;  /* 0x00007280ff0677ac */ /* 0x000e220008000800 */
[----:B------:R-:W-:-:S04]  /*0f90*/  FADD R8, -R8, 1 ;  /* 0x3f80000008087421 */ /* 0x000fc80000000100 */
[----:B0-----:R-:W-:-:S05]  /*0fa0*/  FFMA R0, R3, R8, UR6 ;  /* 0x0000000603007e23 */ /* 0x001fca0008000008 */
[----:B------:R0:W-:Y:S01]  /*0fb0*/  STG.E desc[UR4][R4.64], R0 ;  /* 0x0000000004007986 */ /* 0x0001e2000c101904 */
[----:B------:R-:W-:Y:S05]  /*0fc0*/  BRA `(.L_x_4) ;  /* 0x0000000000147947 */ /* 0x000fea0003800000 */
.L_x_3:
[----:B------:R-:W2:Y:S01]  /*0fd0*/  LDG.E R0, desc[UR4][R4.64] ;  /* 0x0000000404007981 */ /* 0x000ea2000c1e1900 */
[----:B------:R-:W2:Y:S02]  /*0fe0*/  LDC.64 R2, c[0x0][0x390] ;  /* 0x0000e400ff027b82 */ /* 0x000ea40000000a00 */
[----:B--2---:R-:W-:-:S04]  /*0ff0*/  FADD R0, -R3, R0 ;  /* 0x0000000003007221 */ /* 0x004fc80000000100 */
[----:B------:R-:W-:-:S05]  /*1000*/  FFMA R0, R0, R2, R3 ;  /* 0x0000000200007223 */ /* 0x000fca0000000003 */
[----:B------:R2:W-:Y:S02]  /*1010*/  STG.E desc[UR4][R4.64], R0 ;  /* 0x0000000004007986 */ /* 0x0005e4000c101904 */
.L_x_4:
[----:B------:R-:W-:Y:S05]  /*1020*/  BSYNC.RECONVERGENT B0 ;  /* 0x0000000000007941 */ /* 0x000fea0003800200 */
.L_x_2:
[----:B------:R-:W3:Y:S02]  /*1030*/  LDC R2, c[0x0][0x39c] ;  /* 0x0000e700ff027b82 */ /* 0x000ee40000000800 */
[----:B---3--:R-:W-:-:S13]  /*1040*/  ISETP.NE.AND P0, PT, R2, 0x3, PT ;  /* 0x000000030200780c */ /* 0x008fda0003f05270 */
[----:B------:R-:W-:Y:S05]  /*1050*/  @!P0 BRA `(.L_x_14) ;  /* 0x0000000000148947 */ /* 0x000fea0003800000 */
[----:B------:R-:W-:-:S13]  /*1060*/  ISETP.NE.AND P0, PT, R2, 0x2, PT ;  /* 0x000000020200780c */ /* 0x000fda0003f05270 */
[----:B------:R-:W-:Y:S05]  /*1070*/  @P0 EXIT ;  /* 0x000000000000094d */ /* 0x000fea0003800000 */
[----:B------:R-:W-:Y:S04]  /*1080*/  STG.E desc[UR4][R4.64+0x4], R0 ;  /* 0x0000040004007986 */ /* 0x000fe8000c101904 */
[----:B------:R-:W-:Y:S01]  /*1090*/  STG.E desc[UR4][R4.64+0x8], R0 ;  /* 0x0000080004007986 */ /* 0x000fe2000c101904 */
[----:B------:R-:W-:Y:S05]  /*10a0*/  EXIT ;  /* 0x000000000000794d */ /* 0x000fea0003800000 */
.L_x_14:
[----:B------:R-:W3:Y:S01]  /*10b0*/  LDCU UR6, c[0x0][0x388] ;  /* 0x00007100ff0677ac */ /* 0x000ee20008000800 */
[----:B------:R-:W-:Y:S01]  /*10c0*/  BSSY.RECONVERGENT B0, `(.L_x_15) ;  /* 0x0000012000007945 */ /* 0x000fe20003800200 */
[----:B------:R-:W-:Y:S02]  /*10d0*/  I2FP.F32.U32 R6, R6 ;  /* 0x0000000600067245 */ /* 0x000fe40000201000 */
[----:B---3--:R-:W-:Y:S01]  /*10e0*/  I2FP.F32.S32 R2, UR6 ;  /* 0x0000000600027c45 */ /* 0x008fe20008201400 */
[----:B------:R-:W3:Y:S04]  /*10f0*/  LDCU UR6, c[0x0][0x398] ;  /* 0x00007300ff0677ac */ /* 0x000ee80008000800 */
[----:B------:R-:W-:Y:S01]  /*1100*/  FADD R3, R2, -1 ;  /* 0xbf80000002037421 */ /* 0x000fe20000000000 */
[----:B------:R-:W-:-:S03]  /*1110*/  I2FP.F32.S32 R2, R7 ;  /* 0x0000000700027245 */ /* 0x000fc60000201400 */
[----:B------:R-:W4:Y:S08]  /*1120*/  MUFU.RCP R8, R3 ;  /* 0x0000000300087308 */ /* 0x000f300000001000 */
[----:B------:R-:W5:Y:S01]  /*1130*/  FCHK P0, R2, R3 ;  /* 0x0000000302007302 */ /* 0x000f620000000000 */
[----:B---3--:R-:W-:Y:S01]  /*1140*/  UISETP.NE.AND UP0, UPT, UR6, 0x1, UPT ;  /* 0x000000010600788c */ /* 0x008fe2000bf05270 */
[----:B----4-:R-:W-:-:S04]  /*1150*/  FFMA R9, -R3, R8, 1 ;  /* 0x3f80000003097423 */ /* 0x010fc80000000108 */
[----:B------:R-:W-:-:S04]  /*1160*/  FFMA R9, R8, R9, R8 ;  /* 0x0000000908097223 */ /* 0x000fc80000000008 */
[----:B------:R-:W-:-:S04]  /*1170*/  FFMA R8, R2, R9, RZ ;  /* 0x0000000902087223 */ /* 0x000fc800000000ff */
[----:B------:R-:W-:-:S04]  /*1180*/  FFMA R7, -R3, R8, R2 ;  /* 0x0000000803077223 */ /* 0x000fc80000000102 */
[----:B------:R-:W-:Y:S01]  /*1190*/  FFMA R9, R9, R7, R8 ;  /* 0x0000000709097223 */ /* 0x000fe20000000008 */
[----:B-----5:R-:W-:Y:S06]  /*11a0*/  @!P0 BRA `(.L_x_16) ;  /* 0x00000000000c8947 */ /* 0x020fec0003800000 */
[----:B------:R-:W-:-:S07]  /*11b0*/  MOV R10, 0x11d0 ;  /* 0x000011d0000a7802 */ /* 0x000fce0000000f00 */
[----:B012---:R-:W-:Y:S05]  /*11c0*/  CALL.REL.NOINC `($__internal_0_$__cuda_sm3x_div_rn_noftz_f32_slowpath) ;  /* 0x0000001000587944 */ /* 0x007fea0003c00000 */
[----:B------:R-:W-:-:S07]  /*11d0*/  MOV R9, R2 ;  /* 0x0000000200097202 */ /* 0x000fce0000000f00 */
.L_x_16:
[----:B------:R-:W-:Y:S05]  /*11e0*/  BSYNC.RECONVERGENT B0 ;  /* 0x0000000000007941 */ /* 0x000fea0003800200 */
.L_x_15:
[----:B------:R-:W3:Y:S01]  /*11f0*/  LDCU UR6, c[0x0][0x38c] ;  /* 0x00007180ff0677ac */ /* 0x000ee20008000800 */
[----:B------:R-:W-:Y:S01]  /*1200*/  BSSY.RECONVERGENT B0, `(.L_x_17) ;  /* 0x00000e7000007945 */ /* 0x000fe20003800200 */
[----:B---3--:R-:W-:-:S03]  /*1210*/  I2FP.F32.U32 R7, UR6 ;  /* 0x0000000600077c45 */ /* 0x008fc60008201000 */
[----:B------:R-:W-:Y:S05]  /*1220*/  BRA.U UP0, `(.L_x_18) ;  /* 0x0000000d00847547 */ /* 0x000fea000b800000 */
[----:B------:R-:W3:Y:S01]  /*1230*/  LDC R12, c[0x0][0x394] ;  /* 0x0000e500ff0c7b82 */ /* 0x000ee20000000800 */
[----:B------:R-:W-:Y:S01]  /*1240*/  HFMA2 R8, -RZ, RZ, 1.875, 0 ;  /* 0x3f800000ff087431 */ /* 0x000fe200000001ff */
[----:B---3--:R-:W-:-:S13]  /*1250*/  FSETP.GTU.AND P0, PT, R9, R12, PT ;  /* 0x0000000c0900720b */ /* 0x008fda0003f0c000 */
[----:B------:R-:W-:Y:S05]  /*1260*/  @P0 BRA `(.L_x_19) ;  /* 0x0000000400b80947 */ /* 0x000fea0003800000 */
[----:B------:R-:W3:Y:S01]  /*1270*/  MUFU.RCP R3, R12 ;  /* 0x0000000c00037308 */ /* 0x000ee20000001000 */
[----:B------:R-:W-:Y:S01]  /*1280*/  BSSY.RECONVERGENT B1, `(.L_x_20) ;  /* 0x000000e000017945 */ /* 0x000fe20003800200 */
[----:B------:R-:W-:-:S06]  /*1290*/  MOV R8, 0x3f800000 ;  /* 0x3f80000000087802 */ /* 0x000fcc0000000f00 */
[----:B------:R-:W4:Y:S01]  /*12a0*/  FCHK P0, R9, R12 ;  /* 0x0000000c09007302 */ /* 0x000f220000000000 */
[----:B---3--:R-:W-:-:S04]  /*12b0*/  FFMA R2, R3, -R12, 1 ;  /* 0x3f80000003027423 */ /* 0x008fc8000000080c */
[----:B------:R-:W-:-:S04]  /*12c0*/  FFMA R2, R3, R2, R3 ;  /* 0x0000000203027223 */ /* 0x000fc80000000003 */
[----:B------:R-:W-:-:S04]  /*12d0*/  FFMA R10, R2, R9, RZ ;  /* 0x00000009020a7223 */ /* 0x000fc800000000ff */
[----:B------:R-:W-:-:S04]  /*12e0*/  FFMA R3, R10, -R12, R9 ;  /* 0x8000000c0a037223 */ /* 0x000fc80000000009 */
[----:B------:R-:W-:Y:S01]  /*12f0*/  FFMA R2, R2, R3, R10 ;  /* 0x0000000302027223 */ /* 0x000fe2000000000a */
[----:B----4-:R-:W-:Y:S06]  /*1300*/  @!P0 BRA `(.L_x_21) ;  /* 0x0000000000148947 */ /* 0x010fec0003800000 */
[----:B------:R-:W3:Y:S01]  /*1310*/  LDCU UR6, c[0x0][0x394] ;  /* 0x00007280ff0677ac */ /* 0x000ee20008000800 */
[----:B------:R-:W-:Y:S02]  /*1320*/  MOV R2, R9 ;  /* 0x0000000900027202 */ /* 0x000fe40000000f00 */
[----:B------:R-:W-:Y:S02]  /*1330*/  MOV R10, 0x1360 ;  /* 0x00001360000a7802 */ /* 0x000fe40000000f00 */
[----:B---3--:R-:W-:-:S07]  /*1340*/  MOV R3, UR6 ;  /* 0x0000000600037c02 */ /* 0x008fce0008000f00 */
[----:B012---:R-:W-:Y:S05]  /*1350*/  CALL.REL.NOINC `($__internal_0_$__cuda_sm3x_div_rn_noftz_f32_slowpath) ;  /* 0x0000000c00f47944 */ /* 0x007fea0003c00000 */
.L_x_21:
[----:B------:R-:W-:Y:S05]  /*1360*/  BSYNC.RECONVERGENT B1 ;  /* 0x0000000000017941 */ /* 0x000fea0003800200 */
.L_x_20:
[C---:B------:R-:W-:Y:S01]  /*1370*/  FMUL R3, |R2|.reuse, 16777216 ;  /* 0x4b80000002037820 */ /* 0x040fe20000400200 */
[----:B------:R-:W-:Y:S01]  /*1380*/  FSETP.GEU.AND P0, PT, |R2|, 1.175494350822287508e-38, PT ;  /* 0x008000000200780b */ /* 0x000fe20003f0e200 */
[----:B------:R-:W-:Y:S01]  /*1390*/  HFMA2 R16, -RZ, RZ, 0.771484375, 0.21533203125 ;  /* 0x3a2c32e4ff107431 */ /* 0x000fe200000001ff */
[----:B------:R-:W-:Y:S02]  /*13a0*/  BSSY.RECONVERGENT B1, `(.L_x_22) ;  /* 0x0000057000017945 */ /* 0x000fe40003800200 */
        /* <DEDUP_REMOVED lines=10> */
[----:B------:R-:W3:Y:S03]  /*1450*/  MUFU.RCP R11, R11 ;  /* 0x0000000b000b7308 */ /* 0x000ee60000001000 */
[----:B---3--:R-:W-:-:S04]  /*1460*/  FMUL R3, R11, R14 ;  /* 0x0000000e0b037220 */ /* 0x008fc80000400000 */
        /* <DEDUP_REMOVED lines=8> */
[----:B------:R-:W-:-:S02]  /*14f0*/  FFMA R15, R3, 1.4426950216293334961, R10 ;  /* 0x3fb8aa3b030f7823 */ /* 0x000fc4000000000a */
[----:B------:R-:W-:Y:S01]  /*1500*/  FMUL R12, R11, R12 ;  /* 0x0000000c0b0c7220 */ /* 0x000fe20000400000 */
[C---:B------:R-:W-:Y:S01]  /*1510*/  FFMA R14, R13.reuse, R14, 0.12022458761930465698 ;  /* 0x3df6384f0d0e7423 */ /* 0x040fe2000000000e */
[----:B------:R-:W3:Y:S02]  /*1520*/  LDC R11, c[0x0][0x390] ;  /* 0x0000e400ff0b7b82 */ /* 0x000ee40000000800 */
[----:B------:R-:W-:Y:S01]  /*1530*/  FFMA R10, R12, 1.4426950216293334961, R15 ;  /* 0x3fb8aa3b0c0a7823 */ /* 0x000fe2000000000f */
[----:B------:R-:W-:-:S03]  /*1540*/  FMUL R14, R13, R14 ;  /* 0x0000000e0d0e7220 */ /* 0x000fc60000400000 */
[----:B------:R-:W-:Y:S01]  /*1550*/  FFMA R13, R3, 1.9251366722983220825e-08, R10 ;  /* 0x32a55e34030d7823 */ /* 0x000fe2000000000a */
[----:B------:R-:W-:-:S04]  /*1560*/  FMUL R10, R14, 3 ;  /* 0x404000000e0a7820 */ /* 0x000fc80000400000 */
[----:B------:R-:W-:-:S04]  /*1570*/  FFMA R13, R12, R10, R13 ;  /* 0x0000000a0c0d7223 */ /* 0x000fc8000000000d */
[----:B------:R-:W-:-:S04]  /*1580*/  FFMA R14, R3, R14, R13 ;  /* 0x0000000e030e7223 */ /* 0x000fc8000000000d */
[----:B------:R-:W-:-:S04]  /*1590*/  FADD R3, R9, R14 ;  /* 0x0000000e09037221 */ /* 0x000fc80000000000 */
[----:B------:R-:W-:Y:S01]  /*15a0*/  FADD R9, -R9, R3 ;  /* 0x0000000309097221 */ /* 0x000fe20000000100 */
[----:B---3--:R-:W-:-:S03]  /*15b0*/  FMUL R10, R3, R11 ;  /* 0x0000000b030a7220 */ /* 0x008fc60000400000 */
[----:B------:R-:W-:Y:S01]  /*15c0*/  FADD R14, R14, -R9 ;  /* 0x800000090e0e7221 */ /* 0x000fe20000000000 */
[----:B------:R-:W3:Y:S01]  /*15d0*/  FRND R13, R10 ;  /* 0x0000000a000d7307 */ /* 0x000ee20000201000 */
[-C--:B------:R-:W-:Y:S01]  /*15e0*/  FFMA R3, R3, R11.reuse, -R10 ;  /* 0x0000000b03037223 */ /* 0x080fe2000000080a */
[C---:B------:R-:W-:Y:S02]  /*15f0*/  FSETP.GT.AND P1, PT, |R10|.reuse, 152, PT ;  /* 0x431800000a00780b */ /* 0x040fe40003f24200 */
[----:B------:R-:W-:Y:S01]  /*1600*/  FSETP.GEU.AND P2, PT, R10, RZ, PT ;  /* 0x000000ff0a00720b */ /* 0x000fe20003f4e000 */
[----:B------:R-:W-:Y:S01]  /*1610*/  FFMA R3, R14, R11, R3 ;  /* 0x0000000b0e037223 */ /* 0x000fe20000000003 */
[----:B------:R-:W-:Y:S02]  /*1620*/  MOV R14, 0x391fcb8e ;  /* 0x391fcb8e000e7802 */ /* 0x000fe40000000f00 */
[----:B------:R-:W4:Y:S01]  /*1630*/  F2I.NTZ R9, R10 ;  /* 0x0000000a00097305 */ /* 0x000f220000203100 */
[----:B---3--:R-:W-:Y:S01]  /*1640*/  FADD R12, R10, -R13 ;  /* 0x8000000d0a0c7221 */ /* 0x008fe20000000000 */
        /* <DEDUP_REMOVED lines=9> */
[----:B----4-:R-:W-:-:S03]  /*16e0*/  LEA R9, R9, -R14, 0x17 ;  /* 0x8000000e09097211 */ /* 0x010fc600078eb8ff */
        /* <DEDUP_REMOVED lines=14> */
[----:B------:R-:W3:Y:S03]  /*17d0*/  FRND.TRUNC R10, R10 ;  /* 0x0000000a000a7307 */ /* 0x000ee6000020d000 */
[----:B------:R-:W-:-:S09]  /*17e0*/  FSETP.GEU.OR P1, PT, R11, RZ, P0 ;  /* 0x000000ff0b00720b */ /* 0x000fd2000072e400 */
[----:B------:R-:W-:Y:S01]  /*17f0*/  @!P0 FADD R3, R2, R2 ;  /* 0x0000000202038221 */ /* 0x000fe20000000000 */
[----:B---3--:R-:W-:-:S04]  /*1800*/  FADD R12, R10, R10 ;  /* 0x0000000a0a0c7221 */ /* 0x008fc80000000000 */
[----:B------:R-:W-:Y:S01]  /*1810*/  @!P1 LOP3.LUT R3, R3, 0x7f800000, RZ, 0x3c, !PT ;  /* 0x7f80000003039812 */ /* 0x000fe200078e3cff */
[----:B------:R-:W-:-:S05]  /*1820*/  FADD R12, -R12, R11 ;  /* 0x0000000b0c0c7221 */ /* 0x000fca0000000100 */
[----:B------:R-:W-:-:S13]  /*1830*/  FSETP.NEU.AND P2, PT, |R12|, 1, !P0 ;  /* 0x3f8000000c00780b */ /* 0x000fda000474d200 */
        /* <DEDUP_REMOVED lines=8> */
[----:B------:R-:W3:Y:S01]  /*18c0*/  @!P0 FRND.FLOOR R2, R11 ;  /* 0x0000000b00028307 */ /* 0x000ee20000205000 */
[----:B------:R-:W-:Y:S02]  /*18d0*/  @!P0 FSETP.NEU.AND P1, PT, |R12|, 1, PT ;  /* 0x3f8000000c00880b */ /* 0x000fe40003f2d200 */
[----:B---3--:R-:W-:Y:S02]  /*18e0*/  @!P0 FSETP.NEU.AND P2, PT, R2, R11, PT ;  /* 0x0000000b0200820b */ /* 0x008fe40003f4d000 */
[----:B------:R-:W-:-:S04]  /*18f0*/  @!P0 FSEL R2, R9, -R9, P1 ;  /* 0x8000000909028208 */ /* 0x000fc80000800000 */
[----:B------:R-:W-:-:S07]  /*1900*/  @!P0 FSEL R8, R2, +QNAN , !P2 ;  /* 0x7fffffff02088808 */ /* 0x000fce0005000000 */
.L_x_23:
[----:B------:R-:W-:Y:S05]  /*1910*/  BSYNC.RECONVERGENT B1 ;  /* 0x0000000000017941 */ /* 0x000fea0003800200 */
.L_x_22:
[----:B------:R-:W3:Y:S02]  /*1920*/  LDCU UR6, c[0x0][0x394] ;  /* 0x00007280ff0677ac */ /* 0x000ee40008000800 */
[----:B---3--:R-:W-:Y:S01]  /*1930*/  FMUL R8, R8, UR6 ;  /* 0x0000000608087c20 */ /* 0x008fe20008400000 */
[----:B------:R-:W-:Y:S06]  /*1940*/  BRA `(.L_x_24) ;  /* 0x0000000400c87947 */ /* 0x000fec0003800000 */
.L_x_19:
[----:B------:R-:W-:Y:S01]  /*1950*/  FADD R3, -R12, 1 ;  /* 0x3f8000000c037421 */ /* 0x000fe20000000100 */
[----:B------:R-:W-:Y:S01]  /*1960*/  FADD R12, R9, -R12 ;  /* 0x8000000c090c7221 */ /* 0x000fe20000000000 */
[----:B------:R-:W-:Y:S02]  /*1970*/  BSSY.RECONVERGENT B1, `(.L_x_25) ;  /* 0x000000c000017945 */ /* 0x000fe40003800200 */
[----:B------:R-:W3:Y:S08]  /*1980*/  MUFU.RCP R2, R3 ;  /* 0x0000000300027308 */ /* 0x000ef00000001000 */
[----:B------:R-:W4:Y:S01]  /*1990*/  FCHK P0, R12, R3 ;  /* 0x000000030c007302 */ /* 0x000f220000000000 */
[----:B---3--:R-:W-:-:S04]  /*19a0*/  FFMA R11, -R3, R2, 1 ;  /* 0x3f800000030b7423 */ /* 0x008fc80000000102 */
[----:B------:R-:W-:-:S04]  /*19b0*/  FFMA R2, R2, R11, R2 ;  /* 0x0000000b02027223 */ /* 0x000fc80000000002 */
[----:B------:R-:W-:-:S04]  /*19c0*/  FFMA R9, R2, R12, RZ ;  /* 0x0000000c02097223 */ /* 0x000fc800000000ff */
[----:B------:R-:W-:-:S04]  /*19d0*/  FFMA R10, -R3, R9, R12 ;  /* 0x00000009030a7223 */ /* 0x000fc8000000010c */
[----:B------:R-:W-:Y:S01]  /*19e0*/  FFMA R2, R2, R10, R9 ;  /* 0x0000000a02027223 */ /* 0x000fe20000000009 */
[----:B----4-:R-:W-:Y:S06]  /*19f0*/  @!P0 BRA `(.L_x_26) ;  /* 0x00000000000c8947 */ /* 0x010fec0003800000 */
[----:B------:R-:W-:Y:S02]  /*1a00*/  MOV R2, R12 ;  /* 0x0000000c00027202 */ /* 0x000fe40000000f00 */
[----:B------:R-:W-:-:S07]  /*1a10*/  MOV R10, 0x1a30 ;  /* 0x00001a30000a7802 */ /* 0x000fce0000000f00 */
[----:B012---:R-:W-:Y:S05]  /*1a20*/  CALL.REL.NOINC `($__internal_0_$__cuda_sm3x_div_rn_noftz_f32_slowpath) ;  /* 0x0000000800407944 */ /* 0x007fea0003c00000 */
.L_x_26:
[----:B------:R-:W-:Y:S05]  /*1a30*/  BSYNC.RECONVERGENT B1 ;  /* 0x0000000000017941 */ /* 0x000fea0003800200 */
.L_x_25:
        /* <DEDUP_REMOVED lines=25> */
[----:B------:R-:W3:Y:S02]  /*1bd0*/  LDC R12, c[0x0][0x390] ;  /* 0x0000e400ff0c7b82 */ /* 0x000ee40000000800 */
        /* <DEDUP_REMOVED lines=11> */
[----:B---3--:R-:W-:Y:S01]  /*1c90*/  FMUL R13, R10, R12 ;  /* 0x0000000c0a0d7220 */ /* 0x008fe20000400000 */
[----:B------:R-:W-:-:S03]  /*1ca0*/  FADD R11, -R11, R10 ;  /* 0x0000000a0b0b7221 */ /* 0x000fc60000000100 */
[----:B------:R-:W3:Y:S01]  /*1cb0*/  FRND R16, R13 ;  /* 0x0000000d00107307 */ /* 0x000ee20000201000 */
[----:B------:R-:W-:Y:S01]  /*1cc0*/  FADD R11, R14, -R11 ;  /* 0x8000000b0e0b7221 */ /* 0x000fe20000000000 */
[-C--:B------:R-:W-:Y:S01]  /*1cd0*/  FFMA R10, R10, R12.reuse, -R13 ;  /* 0x0000000c0a0a7223 */ /* 0x080fe2000000080d */
[C---:B------:R-:W-:Y:S02]  /*1ce0*/  FSETP.GT.AND P1, PT, |R13|.reuse, 152, PT ;  /* 0x431800000d00780b */ /* 0x040fe40003f24200 */
[----:B------:R-:W-:Y:S01]  /*1cf0*/  FSETP.GEU.AND P2, PT, R13, RZ, PT ;  /* 0x000000ff0d00720b */ /* 0x000fe20003f4e000 */
[----:B------:R-:W-:Y:S02]  /*1d00*/  FFMA R10, R11, R12, R10 ;  /* 0x0000000c0b0a7223 */ /* 0x000fe4000000000a */
        /* <DEDUP_REMOVED lines=41> */
[----:B------:R-:W3:Y:S01]  /*1fa0*/  @!P0 FRND.FLOOR R9, R12 ;  /* 0x0000000c00098307 */ /* 0x000ee20000205000 */
[----:B------:R-:W-:-:S04]  /*1fb0*/  @!P0 FSETP.NEU.AND P1, PT, |R15|, 1, PT ;  /* 0x3f8000000f00880b */ /* 0x000fc80003f2d200 */
[----:B------:R-:W-:Y:S02]  /*1fc0*/  @!P0 FSEL R2, R11, -R11, P1 ;  /* 0x8000000b0b028208 */ /* 0x000fe40000800000 */
[----:B---3--:R-:W-:-:S04]  /*1fd0*/  @!P0 FSETP.NEU.AND P2, PT, R9, R12, PT ;  /* 0x0000000c0900820b */ /* 0x008fc80003f4d000 */
[----:B------:R-:W-:-:S09]  /*1fe0*/  @!P0 FSEL R8, R2, +QNAN , !P2 ;  /* 0x7fffffff02088808 */ /* 0x000fd20005000000 */
.L_x_28:
[----:B------:R-:W-:Y:S05]  /*1ff0*/  BSYNC.RECONVERGENT B1 ;  /* 0x0000000000017941 */ /* 0x000fea0003800200 */
.L_x_27:
[----:B------:R-:W3:Y:S01]  /*2000*/  LDCU UR6, c[0x0][0x394] ;  /* 0x00007280ff0677ac */ /* 0x000ee20008000800 */
[----:B------:R-:W-:-:S04]  /*2010*/  FADD R8, -R8, 1 ;  /* 0x3f80000008087421 */ /* 0x000fc80000000100 */
[----:B---3--:R-:W-:Y:S01]  /*2020*/  FFMA R8, R3, R8, UR6 ;  /* 0x0000000603087e23 */ /* 0x008fe20008000008 */
[----:B------:R-:W-:Y:S06]  /*2030*/  BRA `(.L_x_24) ;  /* 0x00000000000c7947 */ /* 0x000fec0003800000 */
.L_x_18:
[----:B------:R-:W3:Y:S02]  /*2040*/  LDC.64 R2, c[0x0][0x390] ;  /* 0x0000e400ff027b82 */ /* 0x000ee40000000a00 */
[----:B---3--:R-:W-:-:S04]  /*2050*/  FADD R8, R9, -R3 ;  /* 0x8000000309087221 */ /* 0x008fc80000000000 */
[----:B------:R-:W-:-:S07]  /*2060*/  FFMA R8, R2, R8, R3 ;  /* 0x0000000802087223 */ /* 0x000fce0000000003 */
.L_x_24:
[----:B------:R-:W-:Y:S05]  /*2070*/  BSYNC.RECONVERGENT B0 ;  /* 0x0000000000007941 */ /* 0x000fea0003800200 */
.L_x_17:
[----:B------:R-:W3:Y:S01]  /*2080*/  MUFU.RCP R10, R7 ;  /* 0x00000007000a7308 */ /* 0x000ee20000001000 */
[----:B------:R-:W-:Y:S01]  /*2090*/  FADD R2, R6, -5 ;  /* 0xc0a0000006027421 */ /* 0x000fe20000000000 */
[----:B------:R-:W-:Y:S06]  /*20a0*/  BSSY.RECONVERGENT B0, `(.L_x_29) ;  /* 0x000000c000007945 */ /* 0x000fec0003800200 */
[----:B------:R-:W4:Y:S01]  /*20b0*/  FCHK P0, R2, R7 ;  /* 0x0000000702007302 */ /* 0x000f220000000000 */
[----:B---3--:R-:W-:-:S04]  /*20c0*/  FFMA R3, R10, -R7, 1 ;  /* 0x3f8000000a037423 */ /* 0x008fc80000000807 */
[----:B------:R-:W-:-:S04]  /*20d0*/  FFMA R3, R10, R3, R10 ;  /* 0x000000030a037223 */ /* 0x000fc8000000000a */
[----:B------:R-:W-:-:S04]  /*20e0*/  FFMA R10, R2, R3, RZ ;  /* 0x00000003020a7223 */ /* 0x000fc800000000ff */
[----:B------:R-:W-:-:S04]  /*20f0*/  FFMA R9, R10, -R7, R2 ;  /* 0x800000070a097223 */ /* 0x000fc80000000002 */
[----:B------:R-:W-:Y:S01]  /*2100*/  FFMA R3, R3, R9, R10 ;  /* 0x0000000903037223 */ /* 0x000fe2000000000a */
[----:B----4-:R-:W-:Y:S06]  /*2110*/  @!P0 BRA `(.L_x_30) ;  /* 0x0000000000108947 */ /* 0x010fec0003800000 */
[----:B------:R-:W-:Y:S02]  /*2120*/  MOV R3, R7 ;  /* 0x0000000700037202 */ /* 0x000fe40000000f00 */
[----:B------:R-:W-:-:S07]  /*2130*/  MOV R10, 0x2150 ;  /* 0x00002150000a7802 */ /* 0x000fce0000000f00 */
[----:B012---:R-:W-:Y:S05]  /*2140*/  CALL.REL.NOINC `($__internal_0_$__cuda_sm3x_div_rn_noftz_f32_slowpath) ;  /* 0x0000000000787944 */ /* 0x007fea0003c00000 */
[----:B------:R-:W-:-:S07]  /*2150*/  MOV R3, R2 ;  /* 0x0000000200037202 */ /* 0x000fce0000000f00 */
.L_x_30:
[----:B------:R-:W-:Y:S05]  /*2160*/  BSYNC.RECONVERGENT B0 ;  /* 0x0000000000007941 */ /* 0x000fea0003800200 */
.L_x_29:
[----:B------:R-:W-:Y:S01]  /*2170*/  FSETP.GE.AND P0, PT, R8, R3, PT ;  /* 0x000000030800720b */ /* 0x000fe20003f06000 */
[----:B------:R-:W-:-:S12]  /*2180*/  BSSY.RECONVERGENT B0, `(.L_x_31) ;  /* 0x0000016000007945 */ /* 0x000fd80003800200 */
[----:B------:R-:W-:Y:S05]  /*2190*/  @!P0 BRA `(.L_x_32) ;  /* 0x00000000004c8947 */ /* 0x000fea0003800000 */
[----:B------:R-:W3:Y:S01]  /*21a0*/  MUFU.RCP R2, R7 ;  /* 0x0000000700027308 */ /* 0x000ee20000001000 */
[----:B------:R-:W-:Y:S01]  /*21b0*/  FADD R6, R6, 5 ;  /* 0x40a0000006067421 */ /* 0x000fe20000000000 */
        /* <DEDUP_REMOVED lines=9> */
[----:B------:R-:W-:Y:S02]  /*2250*/  MOV R3, R7 ;  /* 0x0000000700037202 */ /* 0x000fe40000000f00 */
[----:B------:R-:W-:-:S07]  /*2260*/  MOV R10, 0x2280 ;  /* 0x00002280000a7802 */ /* 0x000fce0000000f00 */
[----:B012---:R-:W-:Y:S05]  /*2270*/  CALL.REL.NOINC `($__internal_0_$__cuda_sm3x_div_rn_noftz_f32_slowpath) ;  /* 0x00000000002c7944 */ /* 0x007fea0003c00000 */
[----:B------:R-:W-:-:S07]  /*2280*/  MOV R3, R2 ;  /* 0x0000000200037202 */ /* 0x000fce0000000f00 */
.L_x_34:
[----:B------:R-:W-:Y:S05]  /*2290*/  BSYNC.RECONVERGENT B1 ;  /* 0x0000000000017941 */ /* 0x000fea0003800200 */
.L_x_33:
[----:B------:R-:W-:Y:S01]  /*22a0*/  FSETP.GTU.AND P0, PT, R8, R3, PT ;  /* 0x000000030800720b */ /* 0x000fe20003f0c000 */
[----:B------:R-:W-:-:S12]  /*22b0*/  HFMA2 R3, -RZ, RZ, 1.875, 0 ;  /* 0x3f800000ff037431 */ /* 0x000fd800000001ff */
[----:B------:R-:W-:Y:S05]  /*22c0*/  @!P0 BRA `(.L_x_35) ;  /* 0x0000000000048947 */ /* 0x000fea0003800000 */
.L_x_32:
[----:B------:R-:W-:-:S07]  /*22d0*/  MOV R3, R0 ;  /* 0x0000000000037202 */ /* 0x000fce0000000f00 */
.L_x_35:
[----:B------:R-:W-:Y:S05]  /*22e0*/  BSYNC.RECONVERGENT B0 ;  /* 0x0000000000007941 */ /* 0x000fea0003800200 */
.L_x_31:
[----:B------:R-:W-:Y:S04]  /*22f0*/  STG.E desc[UR4][R4.64], R3 ;  /* 0x0000000304007986 */ /* 0x000fe8000c101904 */
[----:B------:R-:W-:Y:S04]  /*2300*/  STG.E desc[UR4][R4.64+0x4], R3 ;  /* 0x0000040304007986 */ /* 0x000fe8000c101904 */
[----:B------:R-:W-:Y:S01]  /*2310*/  STG.E desc[UR4][R4.64+0x8], R3 ;  /* 0x0000080304007986 */ /* 0x000fe2000c101904 */
[----:B------:R-:W-:Y:S05]  /*2320*/  EXIT ;  /* 0x000000000000794d */ /* 0x000fea0003800000 */
        .weak           $__internal_0_$__cuda_sm3x_div_rn_noftz_f32_slowpath
        .type           $__internal_0_$__cuda_sm3x_div_rn_noftz_f32_slowpath,@function
        .size           $__internal_0_$__cuda_sm3x_div_rn_noftz_f32_slowpath,(.L_x_343 - $__internal_0_$__cuda_sm3x_div_rn_noftz_f32_slowpath)
$__internal_0_$__cuda_sm3x_div_rn_noftz_f32_slowpath:
[----:B------:R-:W-:Y:S01]  /*2330*/  SHF.R.U32.HI R9, RZ, 0x17, R3 ;  /* 0x00000017ff097819 */ /* 0x000fe20000011603 */
[----:B------:R-:W-:Y:S01]  /*2340*/  BSSY.RECONVERGENT B2, `(.L_x_36) ;  /* 0x0000063000027945 */ /* 0x000fe20003800200 */
[----:B------:R-:W-:Y:S02]  /*2350*/  SHF.R.U32.HI R11, RZ, 0x17, R2 ;  /* 0x00000017ff0b7819 */ /* 0x000fe40000011602 */
[----:B------:R-:W-:Y:S02]  /*2360*/  LOP3.LUT R9, R9, 0xff, RZ, 0xc0, !PT ;  /* 0x000000ff09097812 */ /* 0x000fe400078ec0ff */
[----:B------:R-:W-:Y:S02]  /*2370*/  LOP3.LUT R14, R11, 0xff, RZ, 0xc0, !PT ;  /* 0x000000ff0b0e7812 */ /* 0x000fe400078ec0ff */
[----:B------:R-:W-:Y:S02]  /*2380*/  IADD3 R15, PT, PT, R9, -0x1, RZ ;  /* 0xffffffff090f7810 */ /* 0x000fe40007ffe0ff */
[----:B------:R-:W-:-:S02]  /*2390*/  IADD3 R12, PT, PT, R14, -0x1, RZ ;  /* 0xffffffff0e0c7810 */ /* 0x000fc40007ffe0ff */
[----:B------:R-:W-:Y:S02]  /*23a0*/  ISETP.GT.U32.AND P0, PT, R15, 0xfd, PT ;  /* 0x000000fd0f00780c */ /* 0x000fe40003f04070 */
[----:B------:R-:W-:Y:S02]  /*23b0*/  MOV R13, R3 ;  /* 0x00000003000d7202 */ /* 0x000fe40000000f00 */
[----:B------:R-:W-:-:S13]  /*23c0*/  ISETP.GT.U32.OR P0, PT, R12, 0xfd, P0 ;  /* 0x000000fd0c00780c */ /* 0x000fda0000704470 */
[----:B------:R-:W-:Y:S01]  /*23d0*/  @!P0 MOV R11, RZ ;  /* 0x000000ff000b8202 */ /* 0x000fe20000000f00 */
[----:B------:R-:W-:Y:S06]  /*23e0*/  @!P0 BRA `(.L_x_37) ;  /* 0x00000000005c8947 */ /* 0x000fec0003800000 */
[----:B------:R-:W-:Y:S02]  /*23f0*/  FSETP.GTU.FTZ.AND P0, PT, |R2|, +INF , PT ;  /* 0x7f8000000200780b */ /* 0x000fe40003f1c200 */
[----:B------:R-:W-:-:S04]  /*2400*/  FSETP.GTU.FTZ.AND P1, PT, |R3|, +INF , PT ;  /* 0x7f8000000300780b */ /* 0x000fc80003f3c200 */
[----:B------:R-:W-:-:S13]  /*2410*/  PLOP3.LUT P0, PT, P0, P1, PT, 0xf8, 0x8f ;  /* 0x00000000008f781c */ /* 0x000fda0000703f70 */
[----:B------:R-:W-:Y:S05]  /*2420*/  @P0 BRA `(.L_x_38) ;  /* 0x00000004004c0947 */ /* 0x000fea0003800000 */
[----:B------:R-:W-:-:S13]  /*2430*/  LOP3.LUT P0, RZ, R13, 0x7fffffff, R2, 0xc8, !PT ;  /* 0x7fffffff0dff7812 */ /* 0x000fda000780c802 */
[----:B------:R-:W-:Y:S05]  /*2440*/  @!P0 BRA `(.L_x_39) ;  /* 0x00000004003c8947 */ /* 0x000fea0003800000 */
[C---:B------:R-:W-:Y:S02]  /*2450*/  FSETP.NEU.FTZ.AND P2, PT, |R2|.reuse, +INF , PT ;  /* 0x7f8000000200780b */ /* 0x040fe40003f5d200 */
[----:B------:R-:W-:Y:S02]  /*2460*/  FSETP.NEU.FTZ.AND P1, PT, |R3|, +INF , PT ;  /* 0x7f8000000300780b */ /* 0x000fe40003f3d200 */
[----:B------:R-:W-:-:S11]  /*2470*/  FSETP.NEU.FTZ.AND P0, PT, |R2|, +INF , PT ;  /* 0x7f8000000200780b */ /* 0x000fd60003f1d200 */
[----:B------:R-:W-:Y:S05]  /*2480*/  @!P1 BRA !P2, `(.L_x_39) ;  /* 0x00000004002c9947 */ /* 0x000fea0005000000 */
[----:B------:R-:W-:-:S04]  /*2490*/  LOP3.LUT P2, RZ, R2, 0x7fffffff, RZ, 0xc0, !PT ;  /* 0x7fffffff02ff7812 */ /* 0x000fc8000784c0ff */
[----:B------:R-:W-:-:S13]  /*24a0*/  PLOP3.LUT P1, PT, P1, P2, PT, 0x2f, 0xf2 ;  /* 0x0000000000f2781c */ /* 0x000fda0000f24577 */
[----:B------:R-:W-:Y:S05]  /*24b0*/  @P1 BRA `(.L_x_40) ;  /* 0x0000000400181947 */ /* 0x000fea0003800000 */
[----:B------:R-:W-:-:S04]  /*24c0*/  LOP3.LUT P1, RZ, R13, 0x7fffffff, RZ, 0xc0, !PT ;  /* 0x7fffffff0dff7812 */ /* 0x000fc8000782c0ff */
[----:B------:R-:W-:-:S13]  /*24d0*/  PLOP3.LUT P0, PT, P0, P1, PT, 0x2f, 0xf2 ;  /* 0x0000000000f2781c */ /* 0x000fda0000702577 */
[----:B------:R-:W-:Y:S05]  /*24e0*/  @P0 BRA `(.L_x_41) ;  /* 0x0000000400000947 */ /* 0x000fea0003800000 */
[----:B------:R-:W-:Y:S02]  /*24f0*/  ISETP.GE.AND P0, PT, R12, RZ, PT ;  /* 0x000000ff0c00720c */ /* 0x000fe40003f06270 */
[----:B------:R-:W-:-:S11]  /*2500*/  ISETP.GE.AND P1, PT, R15, RZ, PT ;  /* 0x000000ff0f00720c */ /* 0x000fd60003f26270 */
[----:B------:R-:W-:Y:S01]  /*2510*/  @P0 MOV R11, RZ ;  /* 0x000000ff000b0202 */ /* 0x000fe20000000f00 */
[----:B------:R-:W-:Y:S01]  /*2520*/  @!P0 FFMA R2, R2, 1.84467440737095516160e+19, RZ ;  /* 0x5f80000002028823 */ /* 0x000fe200000000ff */
[----:B------:R-:W-:Y:S01]  /*2530*/  @!P0 MOV R11, 0xffffffc0 ;  /* 0xffffffc0000b8802 */ /* 0x000fe20000000f00 */
[----:B------:R-:W-:-:S03]  /*2540*/  @!P1 FFMA R13, R3, 1.84467440737095516160e+19, RZ ;  /* 0x5f800000030d9823 */ /* 0x000fc600000000ff */
[----:B------:R-:W-:-:S07]  /*2550*/  @!P1 IADD3 R11, PT, PT, R11, 0x40, RZ ;  /* 0x000000400b0b9810 */ /* 0x000fce0007ffe0ff */
.L_x_37:
[----:B------:R-:W-:Y:S01]  /*2560*/  LEA R12, R9, 0xc0800000, 0x17 ;  /* 0xc0800000090c7811 */ /* 0x000fe200078eb8ff */
[----:B------:R-:W-:Y:S01]  /*2570*/  BSSY.RECONVERGENT B3, `(.L_x_42) ;  /* 0x0000036000037945 */ /* 0x000fe20003800200 */
[----:B------:R-:W-:Y:S02]  /*2580*/  IADD3 R14, PT, PT, R14, -0x7f, RZ ;  /* 0xffffff810e0e7810 */ /* 0x000fe40007ffe0ff */
[----:B------:R-:W-:-:S03]  /*2590*/  IADD3 R16, PT, PT, -R12, R13, RZ ;  /* 0x0000000d0c107210 */ /* 0x000fc60007ffe1ff */
[----:B------:R-:W-:Y:S01]  /*25a0*/  IMAD R2, R14, -0x800000, R2 ;  /* 0xff8000000e027824 */ /* 0x000fe200078e0202 */
[----:B------:R-:W0:Y:S01]  /*25b0*/  MUFU.RCP R13, R16 ;  /* 0x00000010000d7308 */ /* 0x000e220000001000 */
[----:B------:R-:W-:Y:S01]  /*25c0*/  FADD.FTZ R15, -R16, -RZ ;  /* 0x800000ff100f7221 */ /* 0x000fe20000010100 */
[----:B------:R-:W-:-:S04]  /*25d0*/  IADD3 R14, PT, PT, R14, 0x7f, -R9 ;  /* 0x0000007f0e0e7810 */ /* 0x000fc80007ffe809 */
[----:B------:R-:W-:Y:S01]  /*25e0*/  IADD3 R14, PT, PT, R14, R11, RZ ;  /* 0x0000000b0e0e7210 */ /* 0x000fe20007ffe0ff */
[----:B0-----:R-:W-:-:S04]  /*25f0*/  FFMA R12, R13, R15, 1 ;  /* 0x3f8000000d0c7423 */ /* 0x001fc8000000000f */
[----:B------:R-:W-:-:S04]  /*2600*/  FFMA R13, R13, R12, R13 ;  /* 0x0000000c0d0d7223 */ /* 0x000fc8000000000d */
[----:B------:R-:W-:-:S04]  /*2610*/  FFMA R12, R2, R13, RZ ;  /* 0x0000000d020c7223 */ /* 0x000fc800000000ff */
[----:B------:R-:W-:-:S04]  /*2620*/  FFMA R17, R15, R12, R2 ;  /* 0x0000000c0f117223 */ /* 0x000fc80000000002 */
[----:B------:R-:W-:-:S04]  /*2630*/  FFMA R12, R13, R17, R12 ;  /* 0x000000110d0c7223 */ /* 0x000fc8000000000c */
[----:B------:R-:W-:-:S04]  /*2640*/  FFMA R15, R15, R12, R2 ;  /* 0x0000000c0f0f7223 */ /* 0x000fc80000000002 */
[----:B------:R-:W-:-:S05]  /*2650*/  FFMA R2, R13, R15, R12 ;  /* 0x0000000f0d027223 */ /* 0x000fca000000000c */
[----:B------:R-:W-:-:S04]  /*2660*/  SHF.R.U32.HI R9, RZ, 0x17, R2 ;  /* 0x00000017ff097819 */ /* 0x000fc80000011602 */
[----:B------:R-:W-:-:S04]  /*2670*/  LOP3.LUT R9, R9, 0xff, RZ, 0xc0, !PT ;  /* 0x000000ff09097812 */ /* 0x000fc800078ec0ff */
[----:B------:R-:W-:-:S04]  /*2680*/  IADD3 R16, PT, PT, R9, R14, RZ ;  /* 0x0000000e09107210 */ /* 0x000fc80007ffe0ff */
[----:B------:R-:W-:-:S04]  /*2690*/  IADD3 R9, PT, PT, R16, -0x1, RZ ;  /* 0xffffffff10097810 */ /* 0x000fc80007ffe0ff */
[----:B------:R-:W-:-:S13]  /*26a0*/  ISETP.GE.U32.AND P0, PT, R9, 0xfe, PT ;  /* 0x000000fe0900780c */ /* 0x000fda0003f06070 */
[----:B------:R-:W-:Y:S05]  /*26b0*/  @!P0 BRA `(.L_x_43) ;  /* 0x0000000000808947 */ /* 0x000fea0003800000 */
[----:B------:R-:W-:-:S13]  /*26c0*/  ISETP.GT.AND P0, PT, R16, 0xfe, PT ;  /* 0x000000fe1000780c */ /* 0x000fda0003f04270 */
[----:B------:R-:W-:Y:S05]  /*26d0*/  @P0 BRA `(.L_x_44) ;  /* 0x00000000006c0947 */ /* 0x000fea0003800000 */
[----:B------:R-:W-:-:S13]  /*26e0*/  ISETP.GE.AND P0, PT, R16, 0x1, PT ;  /* 0x000000011000780c */ /* 0x000fda0003f06270 */
[----:B------:R-:W-:Y:S05]  /*26f0*/  @P0 BRA `(.L_x_45) ;  /* 0x0000000000740947 */ /* 0x000fea0003800000 */
[----:B------:R-:W-:Y:S02]  /*2700*/  ISETP.GE.AND P0, PT, R16, -0x18, PT ;  /* 0xffffffe81000780c */ /* 0x000fe40003f06270 */
[----:B------:R-:W-:-:S11]  /*2710*/  LOP3.LUT R2, R2, 0x80000000, RZ, 0xc0, !PT ;  /* 0x8000000002027812 */ /* 0x000fd600078ec0ff */
[----:B------:R-:W-:Y:S05]  /*2720*/  @!P0 BRA `(.L_x_45) ;  /* 0x0000000000688947 */ /* 0x000fea0003800000 */
[-CC-:B------:R-:W-:Y:S01]  /*2730*/  FFMA.RZ R9, R13, R15.reuse, R12.reuse ;  /* 0x0000000f0d097223 */ /* 0x180fe2000000c00c */
[C---:B------:R-:W-:Y:S02]  /*2740*/  IADD3 R14, PT, PT, R16.reuse, 0x20, RZ ;  /* 0x00000020100e7810 */ /* 0x040fe40007ffe0ff */
[C---:B------:R-:W-:Y:S02]  /*2750*/  ISETP.NE.AND P2, PT, R16.reuse, RZ, PT ;  /* 0x000000ff1000720c */ /* 0x040fe40003f45270 */
[----:B------:R-:W-:Y:S01]  /*2760*/  LOP3.LUT R11, R9, 0x7fffff, RZ, 0xc0, !PT ;  /* 0x007fffff090b7812 */ /* 0x000fe200078ec0ff */
[CCC-:B------:R-:W-:Y:S01]  /*2770*/  FFMA.RP R9, R13.reuse, R15.reuse, R12.reuse ;  /* 0x0000000f0d097223 */ /* 0x1c0fe2000000800c */
[----:B------:R-:W-:Y:S01]  /*2780*/  FFMA.RM R12, R13, R15, R12 ;  /* 0x0000000f0d0c7223 */ /* 0x000fe2000000400c */
[----:B------:R-:W-:Y:S02]  /*2790*/  ISETP.NE.AND P1, PT, R16, RZ, PT ;  /* 0x000000ff1000720c */ /* 0x000fe40003f25270 */
[----:B------:R-:W-:-:S02]  /*27a0*/  LOP3.LUT R11, R11, 0x800000, RZ, 0xfc, !PT ;  /* 0x008000000b0b7812 */ /* 0x000fc400078efcff */
[----:B------:R-:W-:Y:S02]  /*27b0*/  IADD3 R13, PT, PT, -R16, RZ, RZ ;  /* 0x000000ff100d7210 */ /* 0x000fe40007ffe1ff */
[----:B------:R-:W-:Y:S02]  /*27c0*/  SHF.L.U32 R14, R11, R14, RZ ;  /* 0x0000000e0b0e7219 */ /* 0x000fe400000006ff */
[----:B------:R-:W-:Y:S02]  /*27d0*/  FSETP.NEU.FTZ.AND P0, PT, R9, R12, PT ;  /* 0x0000000c0900720b */ /* 0x000fe40003f1d000 */
[----:B------:R-:W-:Y:S02]  /*27e0*/  SEL R12, R13, RZ, P2 ;  /* 0x000000ff0d0c7207 */ /* 0x000fe40001000000 */
[----:B------:R-:W-:Y:S02]  /*27f0*/  ISETP.NE.AND P1, PT, R14, RZ, P1 ;  /* 0x000000ff0e00720c */ /* 0x000fe40000f25270 */
[----:B------:R-:W-:-:S02]  /*2800*/  SHF.R.U32.HI R12, RZ, R12, R11 ;  /* 0x0000000cff0c7219 */ /* 0x000fc4000001160b */
[----:B------:R-:W-:Y:S02]  /*2810*/  PLOP3.LUT P0, PT, P0, P1, PT, 0xf8, 0x8f ;  /* 0x00000000008f781c */ /* 0x000fe40000703f70 */
[----:B------:R-:W-:Y:S02]  /*2820*/  SHF.R.U32.HI R14, RZ, 0x1, R12 ;  /* 0x00000001ff0e7819 */ /* 0x000fe4000001160c */
[----:B------:R-:W-:-:S04]  /*2830*/  SEL R9, RZ, 0x1, !P0 ;  /* 0x00000001ff097807 */ /* 0x000fc80004000000 */
[----:B------:R-:W-:-:S04]  /*2840*/  LOP3.LUT R9, R9, 0x1, R14, 0xf8, !PT ;  /* 0x0000000109097812 */ /* 0x000fc800078ef80e */
[----:B------:R-:W-:-:S04]  /*2850*/  LOP3.LUT R9, R9, R12, RZ, 0xc0, !PT ;  /* 0x0000000c09097212 */ /* 0x000fc800078ec0ff */
[----:B------:R-:W-:-:S04]  /*2860*/  IADD3 R9, PT, PT, R14, R9, RZ ;  /* 0x000000090e097210 */ /* 0x000fc80007ffe0ff */
[----:B------:R-:W-:Y:S01]  /*2870*/  LOP3.LUT R2, R9, R2, RZ, 0xfc, !PT ;  /* 0x0000000209027212 */ /* 0x000fe200078efcff */
[----:B------:R-:W-:Y:S06]  /*2880*/  BRA `(.L_x_45) ;  /* 0x0000000000107947 */ /* 0x000fec0003800000 */
.L_x_44:
[----:B------:R-:W-:-:S04]  /*2890*/  LOP3.LUT R2, R2, 0x80000000, RZ, 0xc0, !PT ;  /* 0x8000000002027812 */ /* 0x000fc800078ec0ff */
[----:B------:R-:W-:Y:S01]  /*28a0*/  LOP3.LUT R2, R2, 0x7f800000, RZ, 0xfc, !PT ;  /* 0x7f80000002027812 */ /* 0x000fe200078efcff */
[----:B------:R-:W-:Y:S06]  /*28b0*/  BRA `(.L_x_45) ;  /* 0x0000000000047947 */ /* 0x000fec0003800000 */
.L_x_43:
[----:B------:R-:W-:-:S07]  /*28c0*/  LEA R2, R14, R2, 0x17 ;  /* 0x000000020e027211 */ /* 0x000fce00078eb8ff */
.L_x_45:
[----:B------:R-:W-:Y:S05]  /*28d0*/  BSYNC.RECONVERGENT B3 ;  /* 0x0000000000037941 */ /* 0x000fea0003800200 */
.L_x_42:
[----:B------:R-:W-:Y:S05]  /*28e0*/  BRA `(.L_x_46) ;  /* 0x0000000000207947 */ /* 0x000fea0003800000 */
.L_x_41:
[----:B------:R-:W-:-:S04]  /*28f0*/  LOP3.LUT R2, R13, 0x80000000, R2, 0x48, !PT ;  /* 0x800000000d027812 */ /* 0x000fc800078e4802 */
[----:B------:R-:W-:Y:S01]  /*2900*/  LOP3.LUT R2, R2, 0x7f800000, RZ, 0xfc, !PT ;  /* 0x7f80000002027812 */ /* 0x000fe200078efcff */
[----:B------:R-:W-:Y:S06]  /*2910*/  BRA `(.L_x_46) ;  /* 0x0000000000147947 */ /* 0x000fec0003800000 */
.L_x_40:
[----:B------:R-:W-:Y:S01]  /*2920*/  LOP3.LUT R2, R13, 0x80000000, R2, 0x48, !PT ;  /* 0x800000000d027812 */ /* 0x000fe200078e4802 */
[----:B------:R-:W-:Y:S06]  /*2930*/  BRA `(.L_x_46) ;  /* 0x00000000000c7947 */ /* 0x000fec0003800000 */
.L_x_39:
[----:B------:R-:W0:Y:S01]  /*2940*/  MUFU.RSQ R2, -QNAN ;  /* 0xffc0000000027908 */ /* 0x000e220000001400 */
[----:B------:R-:W-:Y:S05]  /*2950*/  BRA `(.L_x_46) ;  /* 0x0000000000047947 */ /* 0x000fea0003800000 */
.L_x_38:
[----:B------:R-:W-:-:S07]  /*2960*/  FADD.FTZ R2, R2, R3 ;  /* 0x0000000302027221 */ /* 0x000fce0000010000 */
.L_x_46:
[----:B------:R-:W-:Y:S05]  /*2970*/  BSYNC.RECONVERGENT B2 ;  /* 0x0000000000027941 */ /* 0x000fea0003800200 */
.L_x_36:
[----:B------:R-:W-:-:S04]  /*2980*/  HFMA2 R11, -RZ, RZ, 0, 0 ;  /* 0x00000000ff0b7431 */ /* 0x000fc800000001ff */
[----:B0-----:R-:W-:Y:S05]  /*2990*/  RET.REL.NODEC R10 `(_Z15LowFreqContLumaPfiiffii) ;  /* 0xffffffd40a987950 */ /* 0x001fea0003c3ffff */
.L_x_47:
        /* <DEDUP_REMOVED lines=14> */
.L_x_343:


//--------------------- .text._Z11LowFreqContPfiiffii --------------------------
	.section	.text._Z11LowFreqContPfiiffii,"ax",@progbits
	.align	128
        .global         _Z11LowFreqContPfiiffii
        .type           _Z11LowFreqContPfiiffii,@function
        .size           _Z11LowFreqContPfiiffii,(.L_x_344 - _Z11LowFreqContPfiiffii)
        .other          _Z11LowFreqContPfiiffii,@"STO_CUDA_ENTRY STV_DEFAULT"
_Z11LowFreqContPfiiffii:
.text._Z11LowFreqContPfiiffii:
        /* <DEDUP_REMOVED lines=14> */
[----:B------:R-:W-:Y:S01]  /*00e0*/  HFMA2 R2, -RZ, RZ, 0, 0 ;  /* 0x00000000ff027431 */ /* 0x000fe200000001ff */
[----:B0-----:R-:W-:-:S09]  /*00f0*/  UISETP.NE.AND UP0, UPT, UR4, 0x3, UPT ;  /* 0x000000030400788c */ /* 0x001fd2000bf05270 */
[----:B------:R-:W-:Y:S05]  /*0100*/  BRA.U UP0, `(.L_x_48) ;  /* 0x0000001100807547 */ /* 0x000fea000b800000 */
[----:B------:R-:W-:Y:S01]  /*0110*/  I2FP.F32.S32 R0, UR6 ;  /* 0x0000000600007c45 */ /* 0x000fe20008201400 */
[----:B------:R-:W-:Y:S04]  /*0120*/  BSSY.RECONVERGENT B0, `(.L_x_49) ;  /* 0x000000f000007945 */ /* 0x000fe80003800200 */
[----:B------:R-:W-:Y:S01]  /*0130*/  FADD R3, R0, -1 ;  /* 0xbf80000000037421 */ /* 0x000fe20000000000 */
[----:B------:R-:W-:-:S03]  /*0140*/  I2FP.F32.S32 R0, R4 ;  /* 0x0000000400007245 */ /* 0x000fc60000201400 */
[----:B------:R-:W0:Y:S08]  /*0150*/  MUFU.RCP R6, R3 ;  /* 0x0000000300067308 */ /* 0x000e300000001000 */
[----:B------:R-:W1:Y:S01]  /*0160*/  FCHK P0, R0, R3 ;  /* 0x0000000300007302 */ /* 0x000e620000000000 */
[----:B0-----:R-:W-:-:S04]  /*0170*/  FFMA R7, -R3, R6, 1 ;  /* 0x3f80000003077423 */ /* 0x001fc80000000106 */
[----:B------:R-:W-:Y:S01]  /*0180*/  FFMA R7, R6, R7, R6 ;  /* 0x0000000706077223 */ /* 0x000fe20000000006 */
[----:B------:R-:W-:-:S03]  /*0190*/  I2FP.F32.U32 R6, R5 ;  /* 0x0000000500067245 */ /* 0x000fc60000201000 */
[----:B------:R-:W-:-:S04]  /*01a0*/  FFMA R8, R0, R7, RZ ;  /* 0x0000000700087223 */ /* 0x000fc800000000ff */
[----:B------:R-:W-:-:S04]  /*01b0*/  FFMA R9, -R3, R8, R0 ;  /* 0x0000000803097223 */ /* 0x000fc80000000100 */
[----:B------:R-:W-:Y:S01]  /*01c0*/  FFMA R9, R7, R9, R8 ;  /* 0x0000000907097223 */ /* 0x000fe20000000008 */
[----:B-1----:R-:W-:Y:S06]  /*01d0*/  @!P0 BRA `(.L_x_50) ;  /* 0x00000000000c8947 */ /* 0x002fec0003800000 */
[----:B------:R-:W-:-:S07]  /*01e0*/  MOV R10, 0x200 ;  /* 0x00000200000a7802 */ /* 0x000fce0000000f00 */
[----:B------:R-:W-:Y:S05]  /*01f0*/  CALL.REL.NOINC `($__internal_1_$__cuda_sm3x_div_rn_noftz_f32_slowpath) ;  /* 0x00000020003c7944 */ /* 0x000fea0003c00000 */
[----:B------:R-:W-:-:S07]  /*0200*/  MOV R9, R0 ;  /* 0x0000000000097202 */ /* 0x000fce0000000f00 */
.L_x_50:
[----:B------:R-:W-:Y:S05]  /*0210*/  BSYNC.RECONVERGENT B0 ;  /* 0x0000000000007941 */ /* 0x000fea0003800200 */
.L_x_49:
[----:B------:R-:W0:Y:S01]  /*0220*/  LDCU UR4, c[0x0][0x398] ;  /* 0x00007300ff0477ac */ /* 0x000e220008000800 */
[----:B------:R-:W-:Y:S01]  /*0230*/  BSSY.RECONVERGENT B0, `(.L_x_51) ;  /* 0x00000e9000007945 */ /* 0x000fe20003800200 */
[----:B------:R-:W1:Y:S01]  /*0240*/  LDCU UR5, c[0x0][0x38c] ;  /* 0x00007180ff0577ac */ /* 0x000e620008000800 */
[----:B0-----:R-:W-:Y:S01]  /*0250*/  UISETP.NE.AND UP0, UPT, UR4, 0x1, UPT ;  /* 0x000000010400788c */ /* 0x001fe2000bf05270 */
[----:B-1----:R-:W-:-:S08]  /*0260*/  I2FP.F32.U32 R7, UR5 ;  /* 0x0000000500077c45 */ /* 0x002fd00008201000 */
[----:B------:R-:W-:Y:S05]  /*0270*/  BRA.U UP0, `(.L_x_52) ;  /* 0x0000000d00847547 */ /* 0x000fea000b800000 */
        /* <DEDUP_REMOVED lines=18> */
[----:B------:R-:W-:Y:S05]  /*03a0*/  CALL.REL.NOINC `($__internal_1_$__cuda_sm3x_div_rn_noftz_f32_slowpath) ;  /* 0x0000001c00d07944 */ /* 0x000fea0003c00000 */
.L_x_55:
[----:B------:R-:W-:Y:S05]  /*03b0*/  BSYNC.RECONVERGENT B1 ;  /* 0x0000000000017941 */ /* 0x000fea0003800200 */
.L_x_54:
        /* <DEDUP_REMOVED lines=27> */
[----:B------:R-:W0:Y:S02]  /*0570*/  LDC R11, c[0x0][0x390] ;  /* 0x0000e400ff0b7b82 */ /* 0x000e240000000800 */
        /* <DEDUP_REMOVED lines=8> */
[----:B0-----:R-:W-:-:S03]  /*0600*/  FMUL R10, R3, R11 ;  /* 0x0000000b030a7220 */ /* 0x001fc60000400000 */
[----:B------:R-:W-:Y:S01]  /*0610*/  FADD R14, R14, -R9 ;  /* 0x800000090e0e7221 */ /* 0x000fe20000000000 */
[----:B------:R-:W0:Y:S01]  /*0620*/  FRND R13, R10 ;  /* 0x0000000a000d7307 */ /* 0x000e220000201000 */
[-C--:B------:R-:W-:Y:S01]  /*0630*/  FFMA R3, R3, R11.reuse, -R10 ;  /* 0x0000000b03037223 */ /* 0x080fe2000000080a */
[C---:B------:R-:W-:Y:S02]  /*0640*/  FSETP.GT.AND P1, PT, |R10|.reuse, 152, PT ;  /* 0x431800000a00780b */ /* 0x040fe40003f24200 */
[----:B------:R-:W-:Y:S01]  /*0650*/  FSETP.GEU.AND P2, PT, R10, RZ, PT ;  /* 0x000000ff0a00720b */ /* 0x000fe20003f4e000 */
[----:B------:R-:W-:Y:S01]  /*0660*/  FFMA R3, R14, R11, R3 ;  /* 0x0000000b0e037223 */ /* 0x000fe20000000003 */
[----:B------:R-:W-:Y:S02]  /*0670*/  MOV R14, 0x391fcb8e ;  /* 0x391fcb8e000e7802 */ /* 0x000fe40000000f00 */
        /* <DEDUP_REMOVED lines=46> */
.L_x_57:
[----:B------:R-:W-:Y:S05]  /*0960*/  BSYNC.RECONVERGENT B1 ;  /* 0x0000000000017941 */ /* 0x000fea0003800200 */
.L_x_56:
[----:B------:R-:W0:Y:S02]  /*0970*/  LDCU UR4, c[0x0][0x394] ;  /* 0x00007280ff0477ac */ /* 0x000e240008000800 */
[----:B0-----:R-:W-:Y:S01]  /*0980*/  FMUL R8, R8, UR4 ;  /* 0x0000000408087c20 */ /* 0x001fe20008400000 */
[----:B------:R-:W-:Y:S06]  /*0990*/  BRA `(.L_x_58) ;  /* 0x0000000400c87947 */ /* 0x000fec0003800000 */
.L_x_53:
        /* <DEDUP_REMOVED lines=12> */
[----:B------:R-:W-:Y:S05]  /*0a60*/  CALL.REL.NOINC `($__internal_1_$__cuda_sm3x_div_rn_noftz_f32_slowpath) ;  /* 0x0000001800207944 */ /* 0x000fea0003c00000 */
[----:B------:R-:W-:-:S07]  /*0a70*/  MOV R9, R0 ;  /* 0x0000000000097202 */ /* 0x000fce0000000f00 */
.L_x_60:
[----:B------:R-:W-:Y:S05]  /*0a80*/  BSYNC.RECONVERGENT B1 ;  /* 0x0000000000017941 */ /* 0x000fea0003800200 */
.L_x_59:
[----:B------:R-:W-:Y:S01]  /*0a90*/  FADD R0, -R9, 1 ;  /* 0x3f80000009007421 */ /* 0x000fe20000000100 */
[----:B------:R-:W-:Y:S01]  /*0aa0*/  HFMA2 R17, -RZ, RZ, 0.771484375, 0.21533203125 ;  /* 0x3a2c32e4ff117431 */ /* 0x000fe200000001ff */
[----:B------:R-:W-:Y:S02]  /*0ab0*/  BSSY.RECONVERGENT B1, `(.L_x_61) ;  /* 0x0000059000017945 */ /* 0x000fe40003800200 */
[C---:B------:R-:W-:Y:S01]  /*0ac0*/  FMUL R11, |R0|.reuse, 16777216 ;  /* 0x4b800000000b7820 */ /* 0x040fe20000400200 */
[----:B------:R-:W-:-:S04]  /*0ad0*/  FSETP.GEU.AND P0, PT, |R0|, 1.175494350822287508e-38, PT ;  /* 0x008000000000780b */ /* 0x000fc80003f0e200 */
        /* <DEDUP_REMOVED lines=28> */
[----:B------:R-:W-:-:S04]  /*0ca0*/  FFMA R12, R15, R14, R12 ;  /* 0x0000000e0f0c7223 */ /* 0x000fc8000000000c */
[----:B------:R-:W-:-:S04]  /*0cb0*/  FFMA R12, R10, R17, R12 ;  /* 0x000000110a0c7223 */ /* 0x000fc8000000000c */
[----:B------:R-:W-:-:S04]  /*0cc0*/  FADD R14, R11, R12 ;  /* 0x0000000c0b0e7221 */ /* 0x000fc80000000000 */
[----:B0-----:R-:W-:Y:S01]  /*0cd0*/  FMUL R10, R14, R13 ;  /* 0x0000000d0e0a7220 */ /* 0x001fe20000400000 */
[----:B------:R-:W-:-:S03]  /*0ce0*/  FADD R11, -R11, R14 ;  /* 0x0000000e0b0b7221 */ /* 0x000fc60000000100 */
[----:B------:R-:W0:Y:S01]  /*0cf0*/  FRND R15, R10 ;  /* 0x0000000a000f7307 */ /* 0x000e220000201000 */
[----:B------:R-:W-:Y:S01]  /*0d00*/  FADD R12, R12, -R11 ;  /* 0x8000000b0c0c7221 */ /* 0x000fe20000000000 */
[-C--:B------:R-:W-:Y:S01]  /*0d10*/  FFMA R11, R14, R13.reuse, -R10 ;  /* 0x0000000d0e0b7223 */ /* 0x080fe2000000080a */
[----:B------:R-:W-:Y:S02]  /*0d20*/  MOV R14, 0x391fcb8e ;  /* 0x391fcb8e000e7802 */ /* 0x000fe40000000f00 */
[----:B------:R-:W-:Y:S01]  /*0d30*/  FSETP.GT.AND P1, PT, |R10|, 152, PT ;  /* 0x431800000a00780b */ /* 0x000fe20003f24200 */
[----:B------:R-:W-:Y:S01]  /*0d40*/  FFMA R11, R12, R13, R11 ;  /* 0x0000000d0c0b7223 */ /* 0x000fe2000000000b */
[C---:B------:R-:W-:Y:S01]  /*0d50*/  FSETP.GEU.AND P2, PT, R10.reuse, RZ, PT ;  /* 0x000000ff0a00720b */ /* 0x040fe20003f4e000 */
[----:B0-----:R-:W-:Y:S01]  /*0d60*/  FADD R12, R10, -R15 ;  /* 0x8000000f0a0c7221 */ /* 0x001fe20000000000 */
[----:B------:R-:W-:-:S03]  /*0d70*/  FSETP.GT.AND P0, PT, R15, RZ, PT ;  /* 0x000000ff0f00720b */ /* 0x000fc60003f04000 */
[----:B------:R-:W-:Y:S01]  /*0d80*/  FADD R11, R11, R12 ;  /* 0x0000000c0b0b7221 */ /* 0x000fe20000000000 */
[----:B------:R-:W-:Y:S02]  /*0d90*/  SEL R15, RZ, 0x83000000, P0 ;  /* 0x83000000ff0f7807 */ /* 0x000fe40000000000 */
[----:B------:R-:W-:Y:S01]  /*0da0*/  FSETP.NEU.AND P0, PT, R0, 1, PT ;  /* 0x3f8000000000780b */ /* 0x000fe20003f0d000 */
[----:B------:R-:W-:Y:S01]  /*0db0*/  FFMA R12, R11, R14, 0.0013391353422775864601 ;  /* 0x3aaf85ed0b0c7423 */ /* 0x000fe2000000000e */
[----:B------:R-:W-:Y:S01]  /*0dc0*/  IADD3 R17, PT, PT, R15, 0x7f000000, RZ ;  /* 0x7f0000000f117810 */ /* 0x000fe20007ffe0ff */
[----:B------:R-:W0:Y:S01]  /*0dd0*/  F2I.NTZ R14, R10 ;  /* 0x0000000a000e7305 */ /* 0x000e220000203100 */
[----:B------:R-:W-:Y:S01]  /*0de0*/  FSETP.EQ.OR P0, PT, R13, RZ, !P0 ;  /* 0x000000ff0d00720b */ /* 0x000fe20004702400 */
[----:B------:R-:W-:-:S04]  /*0df0*/  FFMA R12, R11, R12, 0.0096188392490148544312 ;  /* 0x3c1d98560b0c7423 */ /* 0x000fc8000000000c */
[----:B------:R-:W-:-:S04]  /*0e00*/  FFMA R12, R11, R12, 0.055503588169813156128 ;  /* 0x3d6357bb0b0c7423 */ /* 0x000fc8000000000c */
[----:B------:R-:W-:-:S04]  /*0e10*/  FFMA R12, R11, R12, 0.24022644758224487305 ;  /* 0x3e75fdec0b0c7423 */ /* 0x000fc8000000000c */
[----:B------:R-:W-:Y:S01]  /*0e20*/  FFMA R12, R11, R12, 0.69314718246459960938 ;  /* 0x3f3172180b0c7423 */ /* 0x000fe2000000000c */
[----:B0-----:R-:W-:-:S03]  /*0e30*/  LEA R15, R14, -R15, 0x17 ;  /* 0x8000000f0e0f7211 */ /* 0x001fc600078eb8ff */
        /* <DEDUP_REMOVED lines=32> */
.L_x_62:
[----:B------:R-:W-:Y:S05]  /*1040*/  BSYNC.RECONVERGENT B1 ;  /* 0x0000000000017941 */ /* 0x000fea0003800200 */
.L_x_61:
[----:B------:R-:W0:Y:S01]  /*1050*/  LDCU UR4, c[0x0][0x394] ;  /* 0x00007280ff0477ac */ /* 0x000e220008000800 */
[----:B------:R-:W-:-:S04]  /*1060*/  FADD R8, -R8, 1 ;  /* 0x3f80000008087421 */ /* 0x000fc80000000100 */
[----:B0-----:R-:W-:Y:S01]  /*1070*/  FFMA R8, R3, R8, UR4 ;  /* 0x0000000403087e23 */ /* 0x001fe20008000008 */
[----:B------:R-:W-:Y:S06]  /*1080*/  BRA `(.L_x_58) ;  /* 0x00000000000c7947 */ /* 0x000fec0003800000 */
.L_x_52:
[----:B------:R-:W0:Y:S02]  /*1090*/  LDC.64 R10, c[0x0][0x390] ;  /* 0x0000e400ff0a7b82 */ /* 0x000e240000000a00 */
[----:B0-----:R-:W-:-:S04]  /*10a0*/  FADD R8, R9, -R11 ;  /* 0x8000000b09087221 */ /* 0x001fc80000000000 */
[----:B------:R-:W-:-:S07]  /*10b0*/  FFMA R8, R10, R8, R11 ;  /* 0x000000080a087223 */ /* 0x000fce000000000b */
.L_x_58:
[----:B------:R-:W-:Y:S05]  /*10c0*/  BSYNC.RECONVERGENT B0 ;  /* 0x0000000000007941 */ /* 0x000fea0003800200 */
.L_x_51:
[----:B------:R-:W0:Y:S01]  /*10d0*/  MUFU.RCP R10, R7 ;  /* 0x00000007000a7308 */ /* 0x000e220000001000 */
[----:B------:R-:W-:Y:S01]  /*10e0*/  FADD R0, R6, -5 ;  /* 0xc0a0000006007421 */ /* 0x000fe20000000000 */
[----:B------:R-:W-:Y:S06]  /*10f0*/  BSSY.RECONVERGENT B0, `(.L_x_63) ;  /* 0x000000c000007945 */ /* 0x000fec0003800200 */
[----:B------:R-:W1:Y:S01]  /*1100*/  FCHK P0, R0, R7 ;  /* 0x0000000700007302 */ /* 0x000e620000000000 */
[----:B0-----:R-:W-:-:S04]  /*1110*/  FFMA R3, R10, -R7, 1 ;  /* 0x3f8000000a037423 */ /* 0x001fc80000000807 */
[----:B------:R-:W-:-:S04]  /*1120*/  FFMA R3, R10, R3, R10 ;  /* 0x000000030a037223 */ /* 0x000fc8000000000a */
[----:B------:R-:W-:-:S04]  /*1130*/  FFMA R10, R0, R3, RZ ;  /* 0x00000003000a7223 */ /* 0x000fc800000000ff */
[----:B------:R-:W-:-:S04]  /*1140*/  FFMA R9, R10, -R7, R0 ;  /* 0x800000070a097223 */ /* 0x000fc80000000000 */
[----:B------:R-:W-:Y:S01]  /*1150*/  FFMA R3, R3, R9, R10 ;  /* 0x0000000903037223 */ /* 0x000fe2000000000a */
[----:B-1----:R-:W-:Y:S06]  /*1160*/  @!P0 BRA `(.L_x_64) ;  /* 0x0000000000108947 */ /* 0x002fec0003800000 */
[----:B------:R-:W-:Y:S02]  /*1170*/  MOV R3, R7 ;  /* 0x0000000700037202 */ /* 0x000fe40000000f00 */
[----:B------:R-:W-:-:S07]  /*1180*/  MOV R10, 0x11a0 ;  /* 0x000011a0000a7802 */ /* 0x000fce0000000f00 */
[----:B------:R-:W-:Y:S05]  /*1190*/  CALL.REL.NOINC `($__internal_1_$__cuda_sm3x_div_rn_noftz_f32_slowpath) ;  /* 0x0000001000547944 */ /* 0x000fea0003c00000 */
[----:B------:R-:W-:-:S07]  /*11a0*/  MOV R3, R0 ;  /* 0x0000000000037202 */ /* 0x000fce0000000f00 */
.L_x_64:
[----:B------:R-:W-:Y:S05]  /*11b0*/  BSYNC.RECONVERGENT B0 ;  /* 0x0000000000007941 */ /* 0x000fea0003800200 */
.L_x_63:
[----:B------:R-:W-:Y:S01]  /*11c0*/  FSETP.GE.AND P0, PT, R8, R3, PT ;  /* 0x000000030800720b */ /* 0x000fe20003f06000 */
[----:B------:R-:W-:-:S12]  /*11d0*/  BSSY.RECONVERGENT B0, `(.L_x_48) ;  /* 0x0000013000007945 */ /* 0x000fd80003800200 */
[----:B------:R-:W-:Y:S05]  /*11e0*/  @!P0 BRA `(.L_x_65) ;  /* 0x0000000000448947 */ /* 0x000fea0003800000 */
[----:B------:R-:W0:Y:S01]  /*11f0*/  MUFU.RCP R0, R7 ;  /* 0x0000000700007308 */ /* 0x000e220000001000 */
[----:B------:R-:W-:Y:S01]  /*1200*/  FADD R6, R6, 5 ;  /* 0x40a0000006067421 */ /* 0x000fe20000000000 */
        /* <DEDUP_REMOVED lines=9> */
[----:B------:R-:W-:Y:S02]  /*12a0*/  MOV R3, R7 ;  /* 0x0000000700037202 */ /* 0x000fe40000000f00 */
[----:B------:R-:W-:-:S07]  /*12b0*/  MOV R10, 0x12d0 ;  /* 0x000012d0000a7802 */ /* 0x000fce0000000f00 */
[----:B------:R-:W-:Y:S05]  /*12c0*/  CALL.REL.NOINC `($__internal_1_$__cuda_sm3x_div_rn_noftz_f32_slowpath) ;  /* 0x0000001000087944 */ /* 0x000fea0003c00000 */
[----:B------:R-:W-:-:S07]  /*12d0*/  MOV R3, R0 ;  /* 0x0000000000037202 */ /* 0x000fce0000000f00 */
.L_x_67:
[----:B------:R-:W-:Y:S05]  /*12e0*/  BSYNC.RECONVERGENT B1 ;  /* 0x0000000000017941 */ /* 0x000fea0003800200 */
.L_x_66:
[----:B------:R-:W-:-:S07]  /*12f0*/  FSET.BF.LE.AND R2, R8, R3, PT ;  /* 0x000000030802720a */ /* 0x000fce0003803000 */
.L_x_65:
[----:B------:R-:W-:Y:S05]  /*1300*/  BSYNC.RECONVERGENT B0 ;  /* 0x0000000000007941 */ /* 0x000fea0003800200 */
.L_x_48:
[----:B------:R-:W0:Y:S01]  /*1310*/  LDCU UR6, c[0x0][0x398] ;  /* 0x00007300ff0677ac */ /* 0x000e220008000800 */
[----:B------:R-:W1:Y:S01]  /*1320*/  LDC.64 R6, c[0x0][0x380] ;  /* 0x0000e000ff067b82 */ /* 0x000e620000000a00 */
[----:B------:R-:W-:Y:S01]  /*1330*/  BSSY.RECONVERGENT B0, `(.L_x_68) ;  /* 0x00000f4000007945 */ /* 0x000fe20003800200 */
[----:B------:R-:W2:Y:S01]  /*1340*/  LDCU UR7, c[0x0][0x388] ;  /* 0x00007100ff0777ac */ /* 0x000ea20008000800 */
[----:B------:R-:W3:Y:S01]  /*1350*/  LDCU.64 UR4, c[0x0][0x358] ;  /* 0x00006b00ff0477ac */ /* 0x000ee20008000a00 */
[----:B0-----:R-:W-:Y:S01]  /*1360*/  UISETP.NE.AND UP0, UPT, UR6, 0x1, UPT ;  /* 0x000000010600788c */ /* 0x001fe2000bf05270 */
[----:B--2---:R-:W-:-:S05]  /*1370*/  IMAD R4, R5, UR7, R4 ;  /* 0x0000000705047c24 */ /* 0x004fca000f8e0204 */
[----:B------:R-:W-:-:S05]  /*1380*/  SHF.L.U32 R5, R4, 0x2, RZ ;  /* 0x0000000204057819 */ /* 0x000fca00000006ff */
[----:B-1----:R-:W-:Y:S01]  /*1390*/  IMAD.WIDE R4, R5, 0x4, R6 ;  /* 0x0000000405047825 */ /* 0x002fe200078e0206 */
[----:B---3--:R-:W-:Y:S06]  /*13a0*/  BRA.U UP0, `(.L_x_69) ;  /* 0x0000000d009c7547 */ /* 0x008fec000b800000 */
        /* <DEDUP_REMOVED lines=23> */
.L_x_73:
[----:B------:R-:W-:Y:S05]  /*1520*/  BSYNC.RECONVERGENT B1 ;  /* 0x0000000000017941 */ /* 0x000fea0003800200 */
.L_x_72:
        /* <DEDUP_REMOVED lines=15> */
[----:B------:R-:W-:Y:S02]  /*1620*/  FFMA R10, R8, 1.1920928955078125e-07, R3 ;  /* 0x34000000080a7823 */ /* 0x000fe40000000003 */
[----:B------:R-:W0:Y:S01]  /*1630*/  LDC R3, c[0x0][0x390] ;  /* 0x0000e400ff037b82 */ /* 0x000e220000000800 */
[----:B------:R-:W-:Y:S01]  /*1640*/  FADD R13, R12, -R7 ;  /* 0x800000070c0d7221 */ /* 0x000fe20000000000 */
[C---:B------:R-:W-:Y:S01]  /*1650*/  FMUL R11, R7.reuse, R7 ;  /* 0x00000007070b7220 */ /* 0x040fe20000400000 */
[----:B------:R-:W-:-:S02]  /*1660*/  FFMA R8, R7, 1.4426950216293334961, R10 ;  /* 0x3fb8aa3b07087823 */ /* 0x000fc4000000000a */
[----:B------:R-:W-:Y:S01]  /*1670*/  FADD R13, R13, R13 ;  /* 0x0000000d0d0d7221 */ /* 0x000fe20000000000 */
[C---:B------:R-:W-:Y:S01]  /*1680*/  FFMA R14, R11.reuse, R14, 0.0032181653659790754318 ;  /* 0x3b52e7db0b0e7423 */ /* 0x040fe2000000000e */
[----:B------:R-:W-:Y:S02]  /*1690*/  FADD R10, R10, -R8 ;  /* 0x800000080a0a7221 */ /* 0x000fe40000000000 */
[----:B------:R-:W-:Y:S01]  /*16a0*/  FFMA R12, R12, -R7, R13 ;  /* 0x800000070c0c7223 */ /* 0x000fe2000000000d */
[----:B------:R-:W-:-:S03]  /*16b0*/  FFMA R14, R11, R14, 0.018033718690276145935 ;  /* 0x3c93bb730b0e7423 */ /* 0x000fc6000000000e */
[----:B------:R-:W-:Y:S01]  /*16c0*/  FMUL R12, R9, R12 ;  /* 0x0000000c090c7220 */ /* 0x000fe20000400000 */
[----:B------:R-:W-:Y:S01]  /*16d0*/  FFMA R9, R7, 1.4426950216293334961, R10 ;  /* 0x3fb8aa3b07097823 */ /* 0x000fe2000000000a */
[----:B------:R-:W-:-:S03]  /*16e0*/  FFMA R14, R11, R14, 0.12022458761930465698 ;  /* 0x3df6384f0b0e7423 */ /* 0x000fc6000000000e */
[----:B------:R-:W-:Y:S01]  /*16f0*/  FFMA R10, R12, 1.4426950216293334961, R9 ;  /* 0x3fb8aa3b0c0a7823 */ /* 0x000fe20000000009 */
[----:B------:R-:W-:Y:S01]  /*1700*/  FMUL R14, R11, R14 ;  /* 0x0000000e0b0e7220 */ /* 0x000fe20000400000 */
[----:B------:R-:W-:Y:S02]  /*1710*/  MOV R11, 0x391fcb8e ;  /* 0x391fcb8e000b7802 */ /* 0x000fe40000000f00 */
        /* <DEDUP_REMOVED lines=11> */
[C---:B------:R-:W-:Y:S01]  /*17d0*/  FSETP.GEU.AND P2, PT, R7.reuse, RZ, PT ;  /* 0x000000ff0700720b */ /* 0x040fe20003f4e000 */
[----:B------:R-:W-:Y:S02]  /*17e0*/  FFMA R8, R8, R3, R9 ;  /* 0x0000000308087223 */ /* 0x000fe40000000009 */
[----:B------:R-:W1:Y:S01]  /*17f0*/  F2I.NTZ R10, R7 ;  /* 0x00000007000a7305 */ /* 0x000e620000203100 */
[----:B0-----:R-:W-:Y:S01]  /*1800*/  FADD R9, R7, -R12 ;  /* 0x8000000c07097221 */ /* 0x001fe20000000000 */
[----:B------:R-:W-:-:S03]  /*1810*/  FSETP.GT.AND P0, PT, R12, RZ, PT ;  /* 0x000000ff0c00720b */ /* 0x000fc60003f04000 */
[----:B------:R-:W-:-:S04]  /*1820*/  FADD R8, R8, R9 ;  /* 0x0000000908087221 */ /* 0x000fc80000000000 */
[----:B------:R-:W-:Y:S01]  /*1830*/  FFMA R9, R8, R11, 0.0013391353422775864601 ;  /* 0x3aaf85ed08097423 */ /* 0x000fe2000000000b */
[----:B------:R-:W-:Y:S02]  /*1840*/  SEL R11, RZ, 0x83000000, P0 ;  /* 0x83000000ff0b7807 */ /* 0x000fe40000000000 */
[----:B------:R-:W-:Y:S01]  /*1850*/  FSETP.NEU.AND P0, PT, R0, 1, PT ;  /* 0x3f8000000000780b */ /* 0x000fe20003f0d000 */
[C---:B------:R-:W-:Y:S01]  /*1860*/  FFMA R9, R8.reuse, R9, 0.0096188392490148544312 ;  /* 0x3c1d985608097423 */ /* 0x040fe20000000009 */
        /* <DEDUP_REMOVED lines=38> */
.L_x_75:
[----:B------:R-:W-:Y:S05]  /*1ad0*/  BSYNC.RECONVERGENT B1 ;  /* 0x0000000000017941 */ /* 0x000fea0003800200 */
.L_x_74:
[----:B------:R-:W0:Y:S02]  /*1ae0*/  LDCU UR6, c[0x0][0x394] ;  /* 0x00007280ff0677ac */ /* 0x000e240008000800 */
[----:B0-----:R-:W-:-:S05]  /*1af0*/  FMUL R7, R6, UR6 ;  /* 0x0000000606077c20 */ /* 0x001fca0008400000 */
[----:B------:R1:W-:Y:S01]  /*1b00*/  STG.E desc[UR4][R4.64], R7 ;  /* 0x0000000704007986 */ /* 0x0003e2000c101904 */
[----:B------:R-:W-:Y:S05]  /*1b10*/  BRA `(.L_x_70) ;  /* 0x0000000400d47947 */ /* 0x000fea0003800000 */
.L_x_71:
        /* <DEDUP_REMOVED lines=11> */
[----:B------:R-:W-:Y:S02]  /*1bd0*/  MOV R0, R10 ;  /* 0x0000000a00007202 */ /* 0x000fe40000000f00 */
[----:B------:R-:W-:-:S07]  /*1be0*/  MOV R10, 0x1c00 ;  /* 0x00001c00000a7802 */ /* 0x000fce0000000f00 */
[----:B------:R-:W-:Y:S05]  /*1bf0*/  CALL.REL.NOINC `($__internal_1_$__cuda_sm3x_div_rn_noftz_f32_slowpath) ;  /* 0x0000000400bc7944 */ /* 0x000fea0003c00000 */
.L_x_77:
[----:B------:R-:W-:Y:S05]  /*1c00*/  BSYNC.RECONVERGENT B1 ;  /* 0x0000000000017941 */ /* 0x000fea0003800200 */
.L_x_76:
        /* <DEDUP_REMOVED lines=87> */
[----:B------:R-:W-:-:S04]  /*2180*/  @!P0 FSETP.NEU.AND P1, PT, |R13|, 1, PT ;  /* 0x3f8000000d00880b */ /* 0x000fc80003f2d200 */
[----:B------:R-:W-:Y:S02]  /*2190*/  @!P0 FSEL R0, R9, -R9, P1 ;  /* 0x8000000909008208 */ /* 0x000fe40000800000 */
[----:B0-----:R-:W-:-:S04]  /*21a0*/  @!P0 FSETP.NEU.AND P2, PT, R7, R10, PT ;  /* 0x0000000a0700820b */ /* 0x001fc80003f4d000 */
[----:B------:R-:W-:-:S09]  /*21b0*/  @!P0 FSEL R6, R0, +QNAN , !P2 ;  /* 0x7fffffff00068808 */ /* 0x000fd20005000000 */
.L_x_79:
[----:B------:R-:W-:Y:S05]  /*21c0*/  BSYNC.RECONVERGENT B1 ;  /* 0x0000000000017941 */ /* 0x000fea0003800200 */
.L_x_78:
[----:B------:R-:W0:Y:S01]  /*21d0*/  LDCU UR6, c[0x0][0x394] ;  /* 0x00007280ff0677ac */ /* 0x000e220008000800 */
[----:B------:R-:W-:-:S04]  /*21e0*/  FADD R6, -R6, 1 ;  /* 0x3f80000006067421 */ /* 0x000fc80000000100 */
[----:B0-----:R-:W-:-:S05]  /*21f0*/  FFMA R7, R3, R6, UR6 ;  /* 0x0000000603077e23 */ /* 0x001fca0008000006 */
[----:B------:R2:W-:Y:S01]  /*2200*/  STG.E desc[UR4][R4.64], R7 ;  /* 0x0000000704007986 */ /* 0x0005e2000c101904 */
[----:B------:R-:W-:Y:S05]  /*2210*/  BRA `(.L_x_70) ;  /* 0x0000000000147947 */ /* 0x000fea0003800000 */
.L_x_69:
[----:B------:R-:W2:Y:S01]  /*2220*/  LDG.E R0, desc[UR4][R4.64] ;  /* 0x0000000404007981 */ /* 0x000ea2000c1e1900 */
[----:B------:R-:W2:Y:S02]  /*2230*/  LDC.64 R6, c[0x0][0x390] ;  /* 0x0000e400ff067b82 */ /* 0x000ea40000000a00 */
[----:B--2---:R-:W-:-:S04]  /*2240*/  FADD R0, -R7, R0 ;  /* 0x0000000007007221 */ /* 0x004fc80000000100 */
[----:B------:R-:W-:-:S05]  /*2250*/  FFMA R7, R0, R6, R7 ;  /* 0x0000000600077223 */ /* 0x000fca0000000007 */
[----:B------:R0:W-:Y:S02]  /*2260*/  STG.E desc[UR4][R4.64], R7 ;  /* 0x0000000704007986 */ /* 0x0001e4000c101904 */
.L_x_70:
[----:B------:R-:W-:Y:S05]  /*2270*/  BSYNC.RECONVERGENT B0 ;  /* 0x0000000000007941 */ /* 0x000fea0003800200 */
.L_x_68:
[----:B------:R-:W3:Y:S02]  /*2280*/  LDC R0, c[0x0][0x39c] ;  /* 0x0000e700ff007b82 */ /* 0x000ee40000000800 */
[----:B---3--:R-:W-:-:S13]  /*2290*/  ISETP.NE.AND P0, PT, R0, 0x3, PT ;  /* 0x000000030000780c */ /* 0x008fda0003f05270 */
[----:B------:R-:W-:Y:S05]  /*22a0*/  @P0 EXIT ;  /* 0x000000000000094d */ /* 0x000fea0003800000 */
[----:B------:R-:W-:-:S04]  /*22b0*/  FSETP.NEU.AND P0, PT, R2, RZ, PT ;  /* 0x000000ff0200720b */ /* 0x000fc80003f0d000 */
[----:B012---:R-:W-:-:S05]  /*22c0*/  FSEL R7, R7, R2, !P0 ;  /* 0x0000000207077208 */ /* 0x007fca0004000000 */
[----:B------:R-:W-:Y:S01]  /*22d0*/  STG.E desc[UR4][R4.64], R7 ;  /* 0x0000000704007986 */ /* 0x000fe2000c101904 */
[----:B------:R-:W-:Y:S05]  /*22e0*/  EXIT ;  /* 0x000000000000794d */ /* 0x000fea0003800000 */
        .weak           $__internal_1_$__cuda_sm3x_div_rn_noftz_f32_slowpath
        .type           $__internal_1_$__cuda_sm3x_div_rn_noftz_f32_slowpath,@function
        .size           $__internal_1_$__cuda_sm3x_div_rn_noftz_f32_slowpath,(.L_x_344 - $__internal_1_$__cuda_sm3x_div_rn_noftz_f32_slowpath)
$__internal_1_$__cuda_sm3x_div_rn_noftz_f32_slowpath:
        /* <DEDUP_REMOVED lines=35> */
.L_x_81:
        /* <DEDUP_REMOVED lines=51> */
.L_x_88:
[----:B------:R-:W-:-:S04]  /*2850*/  LOP3.LUT R0, R0, 0x80000000, RZ, 0xc0, !PT ;  /* 0x8000000000007812 */ /* 0x000fc800078ec0ff */
[----:B------:R-:W-:Y:S01]  /*2860*/  LOP3.LUT R0, R0, 0x7f800000, RZ, 0xfc, !PT ;  /* 0x7f80000000007812 */ /* 0x000fe200078efcff */
[----:B------:R-:W-:Y:S06]  /*2870*/  BRA `(.L_x_89) ;  /* 0x0000000000047947 */ /* 0x000fec0003800000 */
.L_x_87:
[----:B------:R-:W-:-:S07]  /*2880*/  LEA R0, R14, R0, 0x17 ;  /* 0x000000000e007211 */ /* 0x000fce00078eb8ff */
.L_x_89:
[----:B------:R-:W-:Y:S05]  /*2890*/  BSYNC.RECONVERGENT B3 ;  /* 0x0000000000037941 */ /* 0x000fea0003800200 */
.L_x_86:
[----:B------:R-:W-:Y:S05]  /*28a0*/  BRA `(.L_x_90) ;  /* 0x0000000000207947 */ /* 0x000fea0003800000 */
.L_x_85:
[----:B------:R-:W-:-:S04]  /*28b0*/  LOP3.LUT R0, R13, 0x80000000, R0, 0x48, !PT ;  /* 0x800000000d007812 */ /* 0x000fc800078e4800 */
[----:B------:R-:W-:Y:S01]  /*28c0*/  LOP3.LUT R0, R0, 0x7f800000, RZ, 0xfc, !PT ;  /* 0x7f80000000007812 */ /* 0x000fe200078efcff */
[----:B------:R-:W-:Y:S06]  /*28d0*/  BRA `(.L_x_90) ;  /* 0x0000000000147947 */ /* 0x000fec0003800000 */
.L_x_84:
[----:B------:R-:W-:Y:S01]  /*28e0*/  LOP3.LUT R0, R13, 0x80000000, R0, 0x48, !PT ;  /* 0x800000000d007812 */ /* 0x000fe200078e4800 */
[----:B------:R-:W-:Y:S06]  /*28f0*/  BRA `(.L_x_90) ;  /* 0x00000000000c7947 */ /* 0x000fec0003800000 */
.L_x_83:
[----:B------:R-:W0:Y:S01]  /*2900*/  MUFU.RSQ R0, -QNAN ;  /* 0xffc0000000007908 */ /* 0x000e220000001400 */
[----:B------:R-:W-:Y:S05]  /*2910*/  BRA `(.L_x_90) ;  /* 0x0000000000047947 */ /* 0x000fea0003800000 */
.L_x_82:
[----:B------:R-:W-:-:S07]  /*2920*/  FADD.FTZ R0, R0, R3 ;  /* 0x0000000300007221 */ /* 0x000fce0000010000 */
.L_x_90:
[----:B------:R-:W-:Y:S05]  /*2930*/  BSYNC.RECONVERGENT B2 ;  /* 0x0000000000027941 */ /* 0x000fea0003800200 */
.L_x_80:
[----:B------:R-:W-:-:S04]  /*2940*/  HFMA2 R11, -RZ, RZ, 0, 0 ;  /* 0x00000000ff0b7431 */ /* 0x000fc800000001ff */
[----:B0-----:R-:W-:Y:S05]  /*2950*/  RET.REL.NODEC R10 `(_Z11LowFreqContPfiiffii) ;  /* 0xffffffd40aa87950 */ /* 0x001fea0003c3ffff */
.L_x_91:
        /* <DEDUP_REMOVED lines=10> */
.L_x_344:


//--------------------- .text._Z20FrequencySharpenLumaPfS_iifi --------------------------
	.section	.text._Z20FrequencySharpenLumaPfS_iifi,"ax",@progbits
	.align	128
        .global         _Z20FrequencySharpenLumaPfS_iifi
        .type           _Z20FrequencySharpenLumaPfS_iifi,@function
        .size           _Z20FrequencySharpenLumaPfS_iifi,(.L_x_356 - _Z20FrequencySharpenLumaPfS_iifi)
        .other          _Z20FrequencySharpenLumaPfS_iifi,@"STO_CUDA_ENTRY STV_DEFAULT"
_Z20FrequencySharpenLumaPfS_iifi:
.text._Z20FrequencySharpenLumaPfS_iifi:
        /* <DEDUP_REMOVED lines=17> */
[----:B------:R-:W2:Y:S08]  /*0110*/  LDC.64 R4, c[0x0][0x388] ;  /* 0x0000e200ff047b82 */ /* 0x000eb00000000a00 */
[----:B------:R-:W3:Y:S01]  /*0120*/  LDC.64 R10, c[0x0][0x398] ;  /* 0x0000e600ff0a7b82 */ /* 0x000ee20000000a00 */
[----:B0-----:R-:W-:-:S05]  /*0130*/  IMAD.WIDE R2, R7, 0x4, R2 ;  /* 0x0000000407027825 */ /* 0x001fca00078e0202 */
[----:B-1----:R-:W4:Y:S01]  /*0140*/  LDG.E R0, desc[UR4][R2.64] ;  /* 0x0000000402007981 */ /* 0x002f22000c1e1900 */
[----:B--2---:R-:W-:-:S05]  /*0150*/  IMAD.WIDE R4, R7, 0x4, R4 ;  /* 0x0000000407047825 */ /* 0x004fca00078e0204 */
[----:B------:R-:W4:Y:S01]  /*0160*/  LDG.E R9, desc[UR4][R4.64] ;  /* 0x0000000404097981 */ /* 0x000f22000c1e1900 */
[----:B---3--:R-:W-:-:S04]  /*0170*/  ISETP.NE.AND P0, PT, R11, 0x1, PT ;  /* 0x000000010b00780c */ /* 0x008fc80003f05270 */
[----:B------:R-:W-:Y:S02]  /*0180*/  FSEL R7, RZ, 0.5, P0 ;  /* 0x3f000000ff077808 */ /* 0x000fe40000000000 */
[----:B------:R-:W-:Y:S01]  /*0190*/  ISETP.NE.AND P0, PT, R11, 0x1, PT ;  /* 0x000000010b00780c */ /* 0x000fe20003f05270 */
[----:B----4-:R-:W-:-:S04]  /*01a0*/  FADD R0, R0, -R9 ;  /* 0x8000000900007221 */ /* 0x010fc80000000000 */
[----:B------:R-:W-:-:S05]  /*01b0*/  FFMA R7, R0, R10, R7 ;  /* 0x0000000a00077223 */ /* 0x000fca0000000007 */
[----:B------:R0:W-:Y:S03]  /*01c0*/  STG.E desc[UR4][R2.64], R7 ;  /* 0x0000000702007986 */ /* 0x0001e6000c101904 */
[----:B------:R-:W-:Y:S05]  /*01d0*/  @P0 EXIT ;  /* 0x000000000000094d */ /* 0x000fea0003800000 */
[----:B------:R-:W-:Y:S04]  /*01e0*/  STG.E desc[UR4][R4.64+0x8], R7 ;  /* 0x0000080704007986 */ /* 0x000fe8000c101904 */
[----:B------:R-:W-:Y:S04]  /*01f0*/  STG.E desc[UR4][R4.64+0x4], R7 ;  /* 0x0000040704007986 */ /* 0x000fe8000c101904 */
[----:B------:R-:W-:Y:S01]  /*0200*/  STG.E desc[UR4][R4.64], R7 ;  /* 0x0000000704007986 */ /* 0x000fe2000c101904 */
[----:B------:R-:W-:Y:S05]  /*0210*/  EXIT ;  /* 0x000000000000794d */ /* 0x000fea0003800000 */
.L_x_92:
        /* <DEDUP_REMOVED lines=14> */
.L_x_356:


//--------------------- .text._Z16FrequencySharpenPfS_iifi --------------------------
	.section	.text._Z16FrequencySharpenPfS_iifi,"ax",@progbits
	.align	128
        .global         _Z16FrequencySharpenPfS_iifi
        .type           _Z16FrequencySharpenPfS_iifi,@function
        .size           _Z16FrequencySharpenPfS_iifi,(.L_x_357 - _Z16FrequencySharpenPfS_iifi)
        .other          _Z16FrequencySharpenPfS_iifi,@"STO_CUDA_ENTRY STV_DEFAULT"
_Z16FrequencySharpenPfS_iifi:
.text._Z16FrequencySharpenPfS_iifi:
        /* <DEDUP_REMOVED lines=30> */
[----:B------:R-:W-:Y:S01]  /*01e0*/  STG.E desc[UR4][R4.64], R7 ;  /* 0x0000000704007986 */ /* 0x000fe2000c101904 */
[----:B------:R-:W-:Y:S05]  /*01f0*/  EXIT ;  /* 0x000000000000794d */ /* 0x000fea0003800000 */
.L_x_93:
        /* <DEDUP_REMOVED lines=16> */
.L_x_357:


//--------------------- .text._Z19d_recursiveGaussianPfS_iif --------------------------
	.section	.text._Z19d_recursiveGaussianPfS_iif,"ax",@progbits
	.align	128
        .global         _Z19d_recursiveGaussianPfS_iif
        .type           _Z19d_recursiveGaussianPfS_iif,@function
        .size           _Z19d_recursiveGaussianPfS_iif,(.L_x_345 - _Z19d_recursiveGaussianPfS_iif)
        .other          _Z19d_recursiveGaussianPfS_iif,@"STO_CUDA_ENTRY STV_DEFAULT"
_Z19d_recursiveGaussianPfS_iif:
.text._Z19d_recursiveGaussianPfS_iif:
[----:B------:R-:W-:Y:S08]  /*0000*/  LDC R1, c[0x0][0x37c] ;  /* 0x0000df00ff017b82 */ /* 0x000ff00000000800 */
[----:B------:R-:W0:Y:S01]  /*0010*/  LDC R6, c[0x0][0x398] ;  /* 0x0000e600ff067b82 */ /* 0x000e220000000800 */
[----:B------:R-:W1:Y:S01]  /*0020*/  S2R R5, SR_TID.X ;  /* 0x0000000000057919 */ /* 0x000e620000002100 */
[----:B------:R-:W-:-:S02]  /*0030*/  UMOV UR5, 0x3fd8f5c3 ;  /* 0x3fd8f5c300057882 */ /* 0x000fc40000000000 */
[----:B------:R-:W-:-:S04]  /*0040*/  MOV R7, UR5 ;  /* 0x0000000500077c02 */ /* 0x000fc80008000f00 */
[----:B------:R-:W1:Y:S08]  /*0050*/  S2UR UR4, SR_CTAID.X ;  /* 0x00000000000479c3 */ /* 0x000e700000002500 */
[----:B------:R-:W1:Y:S01]  /*0060*/  LDC R10, c[0x0][0x360] ;  /* 0x0000d800ff0a7b82 */ /* 0x000e620000000800 */
[----:B0-----:R-:W-:-:S04]  /*0070*/  FMNMX.NAN R6, R6, 0.10000000149011611938, !PT ;  /* 0x3dcccccd06067809 */ /* 0x001fc80007820000 */
[----:B------:R-:W0:Y:S08]  /*0080*/  MUFU.RCP R3, R6 ;  /* 0x0000000600037308 */ /* 0x000e300000001000 */
[----:B------:R-:W2:Y:S01]  /*0090*/  FCHK P0, R7, R6 ;  /* 0x0000000607007302 */ /* 0x000ea20000000000 */
[----:B-1----:R-:W-:Y:S02]  /*00a0*/  IMAD R10, R10, UR4, R5 ;  /* 0x000000040a0a7c24 */ /* 0x002fe4000f8e0205 */
[----:B0-----:R-:W-:-:S04]  /*00b0*/  FFMA R0, -R6, R3, 1 ;  /* 0x3f80000006007423 */ /* 0x001fc80000000103 */
[----:B------:R-:W-:-:S04]  /*00c0*/  FFMA R0, R3, R0, R3 ;  /* 0x0000000003007223 */ /* 0x000fc80000000003 */
[----:B------:R-:W-:-:S04]  /*00d0*/  FFMA R3, R0, 1.6950000524520874023, RZ ;  /* 0x3fd8f5c300037823 */ /* 0x000fc800000000ff */
[----:B------:R-:W-:-:S04]  /*00e0*/  FFMA R2, -R6, R3, 1.6950000524520874023 ;  /* 0x3fd8f5c306027423 */ /* 0x000fc80000000103 */
[----:B------:R-:W-:Y:S01]  /*00f0*/  FFMA R3, R0, R2, R3 ;  /* 0x0000000200037223 */ /* 0x000fe20000000003 */
[----:B--2---:R-:W-:Y:S06]  /*0100*/  @!P0 BRA `(.L_x_94) ;  /* 0x0000000000108947 */ /* 0x004fec0003800000 */
[----:B------:R-:W-:Y:S01]  /*0110*/  HFMA2 R5, -RZ, RZ, 1.9609375, -23600 ;  /* 0x3fd8f5c3ff057431 */ /* 0x000fe200000001ff */
[----:B------:R-:W-:-:S07]  /*0120*/  MOV R8, 0x140 ;  /* 0x0000014000087802 */ /* 0x000fce0000000f00 */
[----:B------:R-:W-:Y:S05]  /*0130*/  CALL.REL.NOINC `($__internal_2_$__cuda_sm3x_div_rn_noftz_f32_slowpath) ;  /* 0x00000018009c7944 */ /* 0x000fea0003c00000 */
[----:B------:R-:W-:-:S07]  /*0140*/  MOV R3, R5 ;  /* 0x0000000500037202 */ /* 0x000fce0000000f00 */
.L_x_94:
[----:B------:R-:W-:Y:S01]  /*0150*/  HFMA2 R5, -RZ, RZ, 0.96630859375, -0.0022525787353515625 ;  /* 0x3bbb989dff057431 */ /* 0x000fe200000001ff */
[----:B------:R-:W-:Y:S01]  /*0160*/  MOV R6, 0x437c0000 ;  /* 0x437c000000067802 */ /* 0x000fe20000000f00 */
[----:B------:R-:W-:-:S03]  /*0170*/  FMUL R4, R3, -2 ;  /* 0xc000000003047820 */ /* 0x000fc60000400000 */
[-C--:B------:R-:W-:Y:S01]  /*0180*/  FFMA.SAT R0, R3, -R5.reuse, 0.5 ;  /* 0x3f00000003007423 */ /* 0x080fe20000002805 */
[----:B------:R-:W-:-:S03]  /*0190*/  FFMA.SAT R5, R4, R5, 0.5 ;  /* 0x3f00000004057423 */ /* 0x000fc60000002005 */
[-C--:B------:R-:W-:Y:S01]  /*01a0*/  FFMA.RM R0, R0, R6.reuse, 12582913 ;  /* 0x4b40000100007423 */ /* 0x080fe20000004006 */
[----:B------:R-:W-:-:S03]  /*01b0*/  FFMA.RM R6, R5, R6, 12582913 ;  /* 0x4b40000105067423 */ /* 0x000fc60000004006 */
[----:B------:R-:W-:Y:S01]  /*01c0*/  FADD R2, R0, -12583039 ;  /* 0xcb40007f00027421 */ /* 0x000fe20000000000 */
[----:B------:R-:W-:-:S03]  /*01d0*/  FADD R5, R6, -12583039 ;  /* 0xcb40007f06057421 */ /* 0x000fc60000000000 */
[----:B------:R-:W-:Y:S01]  /*01e0*/  FFMA R2, R3, -1.4426950216293334961, -R2 ;  /* 0xbfb8aa3b03027823 */ /* 0x000fe20000000802 */
[----:B------:R-:W-:-:S03]  /*01f0*/  FFMA R7, R4, 1.4426950216293334961, -R5 ;  /* 0x3fb8aa3b04077823 */ /* 0x000fc60000000805 */
[----:B------:R-:W-:Y:S01]  /*0200*/  FFMA R2, R3, -1.925963033500011079e-08, R2 ;  /* 0xb2a5706003027823 */ /* 0x000fe20000000002 */
[----:B------:R-:W-:Y:S01]  /*0210*/  FFMA R7, R4, 1.925963033500011079e-08, R7 ;  /* 0x32a5706004077823 */ /* 0x000fe20000000007 */
[----:B------:R-:W-:Y:S02]  /*0220*/  SHF.L.U32 R4, R0, 0x17, RZ ;  /* 0x0000001700047819 */ /* 0x000fe400000006ff */
[----:B------:R-:W0:Y:S01]  /*0230*/  MUFU.EX2 R5, R2 ;  /* 0x0000000200057308 */ /* 0x000e220000000800 */
[----:B------:R-:W-:-:S07]  /*0240*/  SHF.L.U32 R0, R6, 0x17, RZ ;  /* 0x0000001706007819 */ /* 0x000fce00000006ff */
[----:B------:R-:W1:Y:S01]  /*0250*/  MUFU.EX2 R7, R7 ;  /* 0x0000000700077308 */ /* 0x000e620000000800 */
[----:B0-----:R-:W-:Y:S01]  /*0260*/  FMUL R4, R4, R5 ;  /* 0x0000000504047220 */ /* 0x001fe20000400000 */
[----:B------:R-:W-:-:S03]  /*0270*/  FADD R5, R3, R3 ;  /* 0x0000000303057221 */ /* 0x000fc60000000000 */
[C---:B------:R-:W-:Y:S01]  /*0280*/  FMUL R2, R4.reuse, -2 ;  /* 0xc000000004027820 */ /* 0x040fe20000400000 */
[----:B------:R-:W-:Y:S01]  /*0290*/  FFMA R5, R4, R5, 1 ;  /* 0x3f80000004057423 */ /* 0x000fe20000000005 */
[----:B-1----:R-:W-:-:S04]  /*02a0*/  FMUL R0, R0, R7 ;  /* 0x0000000700007220 */ /* 0x002fc80000400000 */
[----:B------:R-:W-:Y:S01]  /*02b0*/  FADD R8, -R0, R5 ;  /* 0x0000000500087221 */ /* 0x000fe20000000100 */
[----:B------:R-:W-:-:S03]  /*02c0*/  FADD R5, -R4, 1 ;  /* 0x3f80000004057421 */ /* 0x000fc60000000100 */
[----:B------:R-:W0:Y:S01]  /*02d0*/  MUFU.RCP R6, R8 ;  /* 0x0000000800067308 */ /* 0x000e220000001000 */
[----:B------:R-:W-:-:S07]  /*02e0*/  FMUL R5, R5, R5 ;  /* 0x0000000505057220 */ /* 0x000fce0000400000 */
        /* <DEDUP_REMOVED lines=9> */
[----:B------:R-:W-:Y:S05]  /*0380*/  CALL.REL.NOINC `($__internal_2_$__cuda_sm3x_div_rn_noftz_f32_slowpath) ;  /* 0x0000001800087944 */ /* 0x000fea0003c00000 */
[----:B------:R-:W-:-:S07]  /*0390*/  MOV R22, R5 ;  /* 0x0000000500167202 */ /* 0x000fce0000000f00 */
.L_x_95:
[----:B------:R-:W-:-:S04]  /*03a0*/  FADD R5, R2, 1 ;  /* 0x3f80000002057421 */ /* 0x000fc80000000000 */
[----:B------:R-:W-:Y:S01]  /*03b0*/  FADD R6, R0, R5 ;  /* 0x0000000500067221 */ /* 0x000fe20000000000 */
[C---:B------:R-:W-:Y:S01]  /*03c0*/  FADD R5, R3.reuse, -1 ;  /* 0xbf80000003057421 */ /* 0x040fe20000000000 */
[----:B------:R-:W-:Y:S02]  /*03d0*/  FADD R3, R3, 1 ;  /* 0x3f80000003037421 */ /* 0x000fe40000000000 */
[----:B------:R-:W0:Y:S01]  /*03e0*/  MUFU.RCP R7, R6 ;  /* 0x0000000600077308 */ /* 0x000e220000001000 */
[-C--:B------:R-:W-:Y:S01]  /*03f0*/  FMUL R5, R5, R22.reuse ;  /* 0x0000001605057220 */ /* 0x080fe20000400000 */
[----:B------:R-:W-:-:S03]  /*0400*/  FMUL R3, R3, R22 ;  /* 0x0000001603037220 */ /* 0x000fc60000400000 */
[C---:B------:R-:W-:Y:S01]  /*0410*/  FMUL R9, R4.reuse, R5 ;  /* 0x0000000504097220 */ /* 0x040fe20000400000 */
[----:B------:R-:W-:Y:S01]  /*0420*/  FMUL R3, R4, R3 ;  /* 0x0000000304037220 */ /* 0x000fe20000400000 */
[----:B------:R-:W-:Y:S02]  /*0430*/  FMUL R4, R0, -R22 ;  /* 0x8000001600047220 */ /* 0x000fe40000400000 */
[----:B------:R-:W-:-:S04]  /*0440*/  FADD R5, R9, R22 ;  /* 0x0000001609057221 */ /* 0x000fc80000000000 */
        /* <DEDUP_REMOVED lines=8> */
[----:B------:R-:W-:Y:S05]  /*04d0*/  CALL.REL.NOINC `($__internal_2_$__cuda_sm3x_div_rn_noftz_f32_slowpath) ;  /* 0x0000001400b47944 */ /* 0x000fea0003c00000 */
[----:B------:R-:W-:-:S07]  /*04e0*/  MOV R23, R5 ;  /* 0x0000000500177202 */ /* 0x000fce0000000f00 */
.L_x_96:
[----:B------:R-:W0:Y:S01]  /*04f0*/  MUFU.RCP R5, R6 ;  /* 0x0000000600057308 */ /* 0x000e220000001000 */
[----:B------:R-:W-:-:S07]  /*0500*/  FADD R7, R3, R4 ;  /* 0x0000000403077221 */ /* 0x000fce0000000000 */
        /* <DEDUP_REMOVED lines=11> */
.L_x_97:
[----:B------:R-:W0:Y:S02]  /*05c0*/  LDC R5, c[0x0][0x390] ;  /* 0x0000e400ff057b82 */ /* 0x000e240000000800 */
[----:B0-----:R-:W-:-:S13]  /*05d0*/  ISETP.GE.U32.AND P0, PT, R10, R5, PT ;  /* 0x000000050a00720c */ /* 0x001fda0003f06070 */
[----:B------:R-:W-:Y:S05]  /*05e0*/  @P0 EXIT ;  /* 0x000000000000094d */ /* 0x000fea0003800000 */
[----:B------:R-:W0:Y:S01]  /*05f0*/  LDC R6, c[0x0][0x394] ;  /* 0x0000e500ff067b82 */ /* 0x000e220000000800 */
[----:B------:R-:W-:Y:S01]  /*0600*/  SHF.L.U32 R7, R10, 0x2, RZ ;  /* 0x000000020a077819 */ /* 0x000fe200000006ff */
[----:B------:R-:W1:Y:S06]  /*0610*/  LDCU.64 UR4, c[0x0][0x358] ;  /* 0x00006b00ff0477ac */ /* 0x000e6c0008000a00 */
[----:B------:R-:W2:Y:S08]  /*0620*/  LDC.64 R12, c[0x0][0x380] ;  /* 0x0000e000ff0c7b82 */ /* 0x000eb00000000a00 */
[----:B------:R-:W3:Y:S01]  /*0630*/  LDC.64 R14, c[0x0][0x388] ;  /* 0x0000e200ff0e7b82 */ /* 0x000ee20000000a00 */
[----:B0-----:R-:W-:Y:S01]  /*0640*/  ISETP.GE.AND P0, PT, R6, 0x1, PT ;  /* 0x000000010600780c */ /* 0x001fe20003f06270 */
[----:B--2---:R-:W-:Y:S01]  /*0650*/  IMAD.WIDE.U32 R12, R7, 0x4, R12 ;  /* 0x00000004070c7825 */ /* 0x004fe200078e000c */
[----:B------:R-:W-:-:S03]  /*0660*/  SHF.L.U32 R7, R5, 0x2, RZ ;  /* 0x0000000205077819 */ /* 0x000fc600000006ff */
[----:B---3--:R-:W-:-:S08]  /*0670*/  IMAD.WIDE.U32 R10, R10, 0x4, R14 ;  /* 0x000000040a0a7825 */ /* 0x008fd000078e000e */
[----:B-1----:R-:W-:Y:S05]  /*0680*/  @!P0 BRA `(.L_x_98) ;  /* 0x0000000800508947 */ /* 0x002fea0003800000 */
[----:B------:R-:W2:Y:S01]  /*0690*/  LDG.E R24, desc[UR4][R12.64] ;  /* 0x000000040c187981 */ /* 0x000ea2000c1e1900 */
[C---:B------:R-:W-:Y:S02]  /*06a0*/  ISETP.GE.U32.AND P1, PT, R6.reuse, 0x8, PT ;  /* 0x000000080600780c */ /* 0x040fe40003f26070 */
[----:B------:R-:W-:Y:S01]  /*06b0*/  LOP3.LUT R25, R6, 0x7, RZ, 0xc0, !PT ;  /* 0x0000000706197812 */ /* 0x000fe200078ec0ff */
[----:B--2---:R-:W-:-:S05]  /*06c0*/  FMUL R23, R24, R23 ;  /* 0x0000001718177220 */ /* 0x004fca0000400000 */
[----:B------:R-:W-:-:S05]  /*06d0*/  MOV R27, R23 ;  /* 0x00000017001b7202 */ /* 0x000fca0000000f00 */
[----:B------:R-:W-:Y:S05]  /*06e0*/  @!P1 BRA `(.L_x_99) ;  /* 0x0000000400309947 */ /* 0x000fea0003800000 */
[----:B------:R-:W-:Y:S02]  /*06f0*/  LOP3.LUT R26, R6, 0x7ffffff8, RZ, 0xc0, !PT ;  /* 0x7ffffff8061a7812 */ /* 0x000fe400078ec0ff */
[----:B------:R-:W-:Y:S02]  /*0700*/  MOV R27, R23 ;  /* 0x00000017001b7202 */ /* 0x000fe40000000f00 */
[----:B------:R-:W-:-:S07]  /*0710*/  IADD3 R26, PT, PT, -R26, RZ, RZ ;  /* 0x000000ff1a1a7210 */ /* 0x000fce0007ffe1ff */
.L_x_100:
[----:B------:R-:W2:Y:S02]  /*0720*/  LDG.E R14, desc[UR4][R12.64] ;  /* 0x000000040c0e7981 */ /* 0x000ea4000c1e1900 */
[----:B--2---:R-:W-:-:S04]  /*0730*/  FMUL R16, R14, R22 ;  /* 0x000000160e107220 */ /* 0x004fc80000400000 */
[----:B------:R-:W-:Y:S01]  /*0740*/  FFMA R15, R9, R24, R16 ;  /* 0x00000018090f7223 */ /* 0x000fe20000000010 */
[----:B------:R-:W-:-:S04]  /*0750*/  IMAD.WIDE R16, R7, 0x4, R12 ;  /* 0x0000000407107825 */ /* 0x000fc800078e020c */
[----:B------:R-:W-:-:S04]  /*0760*/  FFMA R15, -R2, R27, R15 ;  /* 0x0000001b020f7223 */ /* 0x000fc8000000010f */
[----:B------:R-:W-:-:S05]  /*0770*/  FFMA R23, -R0, R23, R15 ;  /* 0x0000001700177223 */ /* 0x000fca000000010f */
[----:B0-----:R0:W-:Y:S04]  /*0780*/  STG.E desc[UR4][R10.64], R23 ;  /* 0x000000170a007986 */ /* 0x0011e8000c101904 */
[----:B------:R-:W2:Y:S02]  /*0790*/  LDG.E R18, desc[UR4][R16.64] ;  /* 0x0000000410127981 */ /* 0x000ea4000c1e1900 */
[----:B--2---:R-:W-:-:S04]  /*07a0*/  FMUL R20, R18, R22 ;  /* 0x0000001612147220 */ /* 0x004fc80000400000 */
[----:B------:R-:W-:Y:S01]  /*07b0*/  FFMA R15, R9, R14, R20 ;  /* 0x0000000e090f7223 */ /* 0x000fe20000000014 */
[----:B------:R-:W-:-:S04]  /*07c0*/  IMAD.WIDE R20, R5, 0x4, R10 ;  /* 0x0000000405147825 */ /* 0x000fc800078e020a */
[----:B------:R-:W-:-:S04]  /*07d0*/  FFMA R15, -R2, R23, R15 ;  /* 0x00000017020f7223 */ /* 0x000fc8000000010f */
[----:B------:R-:W-:Y:S01]  /*07e0*/  FFMA R27, -R0, R27, R15 ;  /* 0x0000001b001b7223 */ /* 0x000fe2000000010f */
[----:B------:R-:W-:-:S04]  /*07f0*/  IMAD.WIDE R14, R7, 0x4, R16 ;  /* 0x00000004070e7825 */ /* 0x000fc800078e0210 */
[----:B------:R1:W-:Y:S04]  /*0800*/  STG.E desc[UR4][R20.64], R27 ;  /* 0x0000001b14007986 */ /* 0x0003e8000c101904 */
[----:B------:R-:W2:Y:S02]  /*0810*/  LDG.E R28, desc[UR4][R14.64] ;  /* 0x000000040e1c7981 */ /* 0x000ea4000c1e1900 */
[----:B--2---:R-:W-:-:S04]  /*0820*/  FMUL R24, R28, R22 ;  /* 0x000000161c187220 */ /* 0x004fc80000400000 */
[----:B------:R-:W-:-:S04]  /*0830*/  FFMA R19, R9, R18, R24 ;  /* 0x0000001209137223 */ /* 0x000fc80000000018 */
[----:B------:R-:W-:Y:S01]  /*0840*/  FFMA R17, -R2, R27, R19 ;  /* 0x0000001b02117223 */ /* 0x000fe20000000113 */
[----:B------:R-:W-:-:S04]  /*0850*/  IMAD.WIDE R18, R5, 0x4, R20 ;  /* 0x0000000405127825 */ /* 0x000fc800078e0214 */
[----:B0-----:R-:W-:Y:S01]  /*0860*/  FFMA R23, -R0, R23, R17 ;  /* 0x0000001700177223 */ /* 0x001fe20000000111 */
[----:B------:R-:W-:-:S04]  /*0870*/  IMAD.WIDE R16, R7, 0x4, R14 ;  /* 0x0000000407107825 */ /* 0x000fc800078e020e */
[----:B------:R0:W-:Y:S04]  /*0880*/  STG.E desc[UR4][R18.64], R23 ;  /* 0x0000001712007986 */ /* 0x0001e8000c101904 */
[----:B------:R-:W2:Y:S01]  /*0890*/  LDG.E R24, desc[UR4][R16.64] ;  /* 0x0000000410187981 */ /* 0x000ea2000c1e1900 */
[----:B-1----:R-:W-:-:S04]  /*08a0*/  IMAD.WIDE R20, R5, 0x4, R18 ;  /* 0x0000000405147825 */ /* 0x002fc800078e0212 */
[----:B------:R-:W-:-:S04]  /*08b0*/  IMAD.WIDE R14, R7, 0x4, R16 ;  /* 0x00000004070e7825 */ /* 0x000fc800078e0210 */
[----:B--2---:R-:W-:-:S04]  /*08c0*/  FMUL R29, R24, R22 ;  /* 0x00000016181d7220 */ /* 0x004fc80000400000 */
[----:B------:R-:W-:-:S04]  /*08d0*/  FFMA R29, R9, R28, R29 ;  /* 0x0000001c091d7223 */ /* 0x000fc8000000001d */
[----:B------:R-:W-:-:S04]  /*08e0*/  FFMA R29, -R2, R23, R29 ;  /* 0x00000017021d7223 */ /* 0x000fc8000000011d */
[----:B------:R-:W-:-:S05]  /*08f0*/  FFMA R27, -R0, R27, R29 ;  /* 0x0000001b001b7223 */ /* 0x000fca000000011d */
[----:B------:R1:W-:Y:S04]  /*0900*/  STG.E desc[UR4][R20.64], R27 ;  /* 0x0000001b14007986 */ /* 0x0003e8000c101904 */
[----:B------:R-:W2:Y:S01]  /*0910*/  LDG.E R28, desc[UR4][R14.64] ;  /* 0x000000040e1c7981 */ /* 0x000ea2000c1e1900 */
[----:B0-----:R-:W-:-:S04]  /*0920*/  IMAD.WIDE R18, R5, 0x4, R20 ;  /* 0x0000000405127825 */ /* 0x001fc800078e0214 */
[----:B------:R-:W-:-:S04]  /*0930*/  IMAD.WIDE R16, R7, 0x4, R14 ;  /* 0x0000000407107825 */ /* 0x000fc800078e020e */
[----:B--2---:R-:W-:-:S04]  /*0940*/  FMUL R29, R28, R22 ;  /* 0x000000161c1d7220 */ /* 0x004fc80000400000 */
[----:B------:R-:W-:-:S04]  /*0950*/  FFMA R29, R9, R24, R29 ;  /* 0x00000018091d7223 */ /* 0x000fc8000000001d */
[----:B------:R-:W-:-:S04]  /*0960*/  FFMA R29, -R2, R27, R29 ;  /* 0x0000001b021d7223 */ /* 0x000fc8000000011d */
[----:B------:R-:W-:-:S05]  /*0970*/  FFMA R23, -R0, R23, R29 ;  /* 0x0000001700177223 */ /* 0x000fca000000011d */
        /* <DEDUP_REMOVED lines=10> */
[----:B------:R-:W-:-:S04]  /*0a20*/  IMAD.WIDE R16, R5, 0x4, R20 ;  /* 0x0000000405107825 */ /* 0x000fc800078e0214 */
[----:B0-----:R-:W-:-:S04]  /*0a30*/  IMAD.WIDE R18, R7, 0x4, R14 ;  /* 0x0000000407127825 */ /* 0x001fc800078e020e */
[----:B--2---:R-:W-:-:S04]  /*0a40*/  FMUL R29, R28, R22 ;  /* 0x000000161c1d7220 */ /* 0x004fc80000400000 */
[----:B------:R-:W-:-:S04]  /*0a50*/  FFMA R29, R9, R24, R29 ;  /* 0x00000018091d7223 */ /* 0x000fc8000000001d */
[----:B------:R-:W-:-:S04]  /*0a60*/  FFMA R29, -R2, R27, R29 ;  /* 0x0000001b021d7223 */ /* 0x000fc8000000011d */
[----:B------:R-:W-:-:S05]  /*0a70*/  FFMA R23, -R0, R23, R29 ;  /* 0x0000001700177223 */ /* 0x000fca000000011d */
[----:B------:R0:W-:Y:S04]  /*0a80*/  STG.E desc[UR4][R16.64], R23 ;  /* 0x0000001710007986 */ /* 0x0001e8000c101904 */
[----:B------:R-:W2:Y:S01]  /*0a90*/  LDG.E R24, desc[UR4][R18.64] ;  /* 0x0000000412187981 */ /* 0x000ea2000c1e1900 */
[----:B------:R-:W-:Y:S01]  /*0aa0*/  IADD3 R26, PT, PT, R26, 0x8, RZ ;  /* 0x000000081a1a7810 */ /* 0x000fe20007ffe0ff */
[C---:B-1----:R-:W-:Y:S01]  /*0ab0*/  IMAD.WIDE R20, R5.reuse, 0x4, R16 ;  /* 0x0000000405147825 */ /* 0x042fe200078e0210 */
[----:B------:R-:W-:Y:S02]  /*0ac0*/  MOV R14, R10 ;  /* 0x0000000a000e7202 */ /* 0x000fe40000000f00 */
[----:B------:R-:W-:Y:S02]  /*0ad0*/  ISETP.NE.AND P1, PT, R26, RZ, PT ;  /* 0x000000ff1a00720c */ /* 0x000fe40003f25270 */
[----:B------:R-:W-:Y:S01]  /*0ae0*/  MOV R15, R11 ;  /* 0x0000000b000f7202 */ /* 0x000fe20000000f00 */
[----:B------:R-:W-:Y:S01]  /*0af0*/  IMAD.WIDE R10, R5, 0x4, R20 ;  /* 0x00000004050a7825 */ /* 0x000fe200078e0214 */
[----:B0-----:R-:W-:-:S02]  /*0b00*/  MOV R16, R12 ;  /* 0x0000000c00107202 */ /* 0x001fc40000000f00 */
[----:B------:R-:W-:Y:S01]  /*0b10*/  MOV R17, R13 ;  /* 0x0000000d00117202 */ /* 0x000fe20000000f00 */
[----:B------:R-:W-:-:S04]  /*0b20*/  IMAD.WIDE R12, R7, 0x4, R18 ;  /* 0x00000004070c7825 */ /* 0x000fc800078e0212 */
[----:B--2---:R-:W-:-:S04]  /*0b30*/  FMUL R29, R24, R22 ;  /* 0x00000016181d7220 */ /* 0x004fc80000400000 */
[----:B------:R-:W-:-:S04]  /*0b40*/  FFMA R29, R9, R28, R29 ;  /* 0x0000001c091d7223 */ /* 0x000fc8000000001d */
[----:B------:R-:W-:-:S04]  /*0b50*/  FFMA R29, -R2, R23, R29 ;  /* 0x00000017021d7223 */ /* 0x000fc8000000011d */
[----:B------:R-:W-:-:S05]  /*0b60*/  FFMA R27, -R0, R27, R29 ;  /* 0x0000001b001b7223 */ /* 0x000fca000000011d */
[----:B------:R0:W-:Y:S01]  /*0b70*/  STG.E desc[UR4][R20.64], R27 ;  /* 0x0000001b14007986 */ /* 0x0001e2000c101904 */
[----:B------:R-:W-:Y:S05]  /*0b80*/  @P1 BRA `(.L_x_100) ;  /* 0xfffffff800e41947 */ /* 0x000fea000383ffff */
[----:B------:R-:W-:-:S04]  /*0b90*/  IMAD.WIDE R12, R7, 0x20, R16 ;  /* 0x00000020070c7825 */ /* 0x000fc800078e0210 */
[----:B------:R-:W-:-:S07]  /*0ba0*/  IMAD.WIDE R10, R5, 0x20, R14 ;  /* 0x00000020050a7825 */ /* 0x000fce00078e020e */
.L_x_99:
[----:B------:R-:W-:-:S13]  /*0bb0*/  ISETP.NE.AND P1, PT, R25, RZ, PT ;  /* 0x000000ff1900720c */ /* 0x000fda0003f25270 */
[----:B------:R-:W-:Y:S05]  /*0bc0*/  @!P1 BRA `(.L_x_98) ;  /* 0x0000000400009947 */ /* 0x000fea0003800000 */
[----:B------:R-:W-:Y:S02]  /*0bd0*/  ISETP.GE.U32.AND P1, PT, R25, 0x4, PT ;  /* 0x000000041900780c */ /* 0x000fe40003f26070 */
[----:B0-----:R-:W-:-:S04]  /*0be0*/  LOP3.LUT R20, R6, 0x3, RZ, 0xc0, !PT ;  /* 0x0000000306147812 */ /* 0x001fc800078ec0ff */
[----:B------:R-:W-:-:S07]  /*0bf0*/  ISETP.NE.AND P2, PT, R20, RZ, PT ;  /* 0x000000ff1400720c */ /* 0x000fce0003f45270 */
[----:B------:R-:W-:Y:S06]  /*0c00*/  @!P1 BRA `(.L_x_101) ;  /* 0x0000000000809947 */ /* 0x000fec0003800000 */
[----:B------:R-:W2:Y:S02]  /*0c10*/  LDG.E R14, desc[UR4][R12.64] ;  /* 0x000000040c0e7981 */ /* 0x000ea4000c1e1900 */
[----:B--2---:R-:W-:-:S04]  /*0c20*/  FMUL R16, R14, R22 ;  /* 0x000000160e107220 */ /* 0x004fc80000400000 */
[----:B------:R-:W-:Y:S01]  /*0c30*/  FFMA R15, R9, R24, R16 ;  /* 0x00000018090f7223 */ /* 0x000fe20000000010 */
[----:B------:R-:W-:-:S04]  /*0c40*/  IMAD.WIDE R16, R7, 0x4, R12 ;  /* 0x0000000407107825 */ /* 0x000fc800078e020c */
[----:B------:R-:W-:-:S04]  /*0c50*/  FFMA R15, -R2, R27, R15 ;  /* 0x0000001b020f7223 */ /* 0x000fc8000000010f */
[----:B------:R-:W-:-:S05]  /*0c60*/  FFMA R23, -R0, R23, R15 ;  /* 0x0000001700177223 */ /* 0x000fca000000010f */
[----:B------:R0:W-:Y:S04]  /*0c70*/  STG.E desc[UR4][R10.64], R23 ;  /* 0x000000170a007986 */ /* 0x0001e8000c101904 */
[----:B------:R-:W2:Y:S01]  /*0c80*/  LDG.E R18, desc[UR4][R16.64] ;  /* 0x0000000410127981 */ /* 0x000ea2000c1e1900 */
[----:B------:R-:W-:-:S04]  /*0c90*/  IMAD.WIDE R12, R5, 0x4, R10 ;  /* 0x00000004050c7825 */ /* 0x000fc800078e020a */
[----:B--2---:R-:W-:-:S04]  /*0ca0*/  FMUL R24, R18, R22 ;  /* 0x0000001612187220 */ /* 0x004fc80000400000 */
[----:B------:R-:W-:-:S04]  /*0cb0*/  FFMA R15, R9, R14, R24 ;  /* 0x0000000e090f7223 */ /* 0x000fc80000000018 */
[----:B------:R-:W-:-:S04]  /*0cc0*/  FFMA R15, -R2, R23, R15 ;  /* 0x00000017020f7223 */ /* 0x000fc8000000010f */
[----:B------:R-:W-:Y:S01]  /*0cd0*/  FFMA R27, -R0, R27, R15 ;  /* 0x0000001b001b7223 */ /* 0x000fe2000000010f */
[----:B------:R-:W-:-:S04]  /*0ce0*/  IMAD.WIDE R14, R7, 0x4, R16 ;  /* 0x00000004070e7825 */ /* 0x000fc800078e0210 */
[----:B------:R1:W-:Y:S04]  /*0cf0*/  STG.E desc[UR4][R12.64], R27 ;  /* 0x0000001b0c007986 */ /* 0x0003e8000c101904 */
[----:B------:R-:W2:Y:S01]  /*0d00*/  LDG.E R21, desc[UR4][R14.64] ;  /* 0x000000040e157981 */ /* 0x000ea2000c1e1900 */
[----:B------:R-:W-:-:S04]  /*0d10*/  IMAD.WIDE R16, R7, 0x4, R14 ;  /* 0x0000000407107825 */ /* 0x000fc800078e020e */
[----:B--2---:R-:W-:-:S04]  /*0d20*/  FMUL R24, R21, R22 ;  /* 0x0000001615187220 */ /* 0x004fc80000400000 */
[----:B0-----:R-:W-:Y:S01]  /*0d30*/  FFMA R11, R9, R18, R24 ;  /* 0x00000012090b7223 */ /* 0x001fe20000000018 */
[----:B------:R-:W-:-:S04]  /*0d40*/  IMAD.WIDE R18, R5, 0x4, R12 ;  /* 0x0000000405127825 */ /* 0x000fc800078e020c */
[----:B------:R-:W-:-:S04]  /*0d50*/  FFMA R11, -R2, R27, R11 ;  /* 0x0000001b020b7223 */ /* 0x000fc8000000010b */
[----:B------:R-:W-:-:S05]  /*0d60*/  FFMA R23, -R0, R23, R11 ;  /* 0x0000001700177223 */ /* 0x000fca000000010b */
[----:B------:R0:W-:Y:S04]  /*0d70*/  STG.E desc[UR4][R18.64], R23 ;  /* 0x0000001712007986 */ /* 0x0001e8000c101904 */
[----:B------:R-:W2:Y:S01]  /*0d80*/  LDG.E R24, desc[UR4][R16.64] ;  /* 0x0000000410187981 */ /* 0x000ea2000c1e1900 */
[----:B------:R-:W-:-:S04]  /*0d90*/  IMAD.WIDE R14, R5, 0x4, R18 ;  /* 0x00000004050e7825 */ /* 0x000fc800078e0212 */
[----:B-1----:R-:W-:-:S04]  /*0da0*/  IMAD.WIDE R12, R7, 0x4, R16 ;  /* 0x00000004070c7825 */ /* 0x002fc800078e0210 */
[----:B--2---:R-:W-:-:S04]  /*0db0*/  FMUL R10, R24, R22 ;  /* 0x00000016180a7220 */ /* 0x004fc80000400000 */
[----:B------:R-:W-:Y:S01]  /*0dc0*/  FFMA R21, R9, R21, R10 ;  /* 0x0000001509157223 */ /* 0x000fe2000000000a */
[----:B------:R-:W-:-:S04]  /*0dd0*/  IMAD.WIDE R10, R5, 0x4, R14 ;  /* 0x00000004050a7825 */ /* 0x000fc800078e020e */
[----:B------:R-:W-:-:S04]  /*0de0*/  FFMA R21, -R2, R23, R21 ;  /* 0x0000001702157223 */ /* 0x000fc80000000115 */
[----:B------:R-:W-:-:S05]  /*0df0*/  FFMA R27, -R0, R27, R21 ;  /* 0x0000001b001b7223 */ /* 0x000fca0000000115 */
[----:B------:R0:W-:Y:S02]  /*0e00*/  STG.E desc[UR4][R14.64], R27 ;  /* 0x0000001b0e007986 */ /* 0x0001e4000c101904 */
.L_x_101:
[----:B------:R-:W-:Y:S05]  /*0e10*/  @!P2 BRA `(.L_x_98) ;  /* 0x00000000006ca947 */ /* 0x000fea0003800000 */
[----:B------:R-:W-:-:S13]  /*0e20*/  ISETP.NE.AND P1, PT, R20, 0x1, PT ;  /* 0x000000011400780c */ /* 0x000fda0003f25270 */
[----:B0-----:R-:W2:Y:S02]  /*0e30*/  @P1 LDG.E R14, desc[UR4][R12.64] ;  /* 0x000000040c0e1981 */ /* 0x001ea4000c1e1900 */
[----:B--2---:R-:W-:-:S04]  /*0e40*/  @P1 FMUL R16, R14, R22 ;  /* 0x000000160e101220 */ /* 0x004fc80000400000 */
[----:B------:R-:W-:Y:S01]  /*0e50*/  @P1 FFMA R15, R9, R24, R16 ;  /* 0x00000018090f1223 */ /* 0x000fe20000000010 */
[----:B------:R-:W-:-:S04]  /*0e60*/  @P1 IMAD.WIDE R16, R7, 0x4, R12 ;  /* 0x0000000407101825 */ /* 0x000fc800078e020c */
[----:B------:R-:W-:-:S04]  /*0e70*/  @P1 FFMA R15, -R2, R27, R15 ;  /* 0x0000001b020f1223 */ /* 0x000fc8000000010f */
[----:B------:R-:W-:-:S05]  /*0e80*/  @P1 FFMA R23, -R0, R23, R15 ;  /* 0x0000001700171223 */ /* 0x000fca000000010f */
[----:B------:R0:W-:Y:S04]  /*0e90*/  @P1 STG.E desc[UR4][R10.64], R23 ;  /* 0x000000170a001986 */ /* 0x0001e8000c101904 */
[----:B------:R-:W2:Y:S01]  /*0ea0*/  @P1 LDG.E R24, desc[UR4][R16.64] ;  /* 0x0000000410181981 */ /* 0x000ea2000c1e1900 */
[----:B------:R-:W-:Y:S01]  /*0eb0*/  LOP3.LUT R19, R6, 0x1, RZ, 0xc0, !PT ;  /* 0x0000000106137812 */ /* 0x000fe200078ec0ff */
[----:B------:R-:W-:-:S03]  /*0ec0*/  @P1 IMAD.WIDE R12, R7, 0x4, R16 ;  /* 0x00000004070c1825 */ /* 0x000fc600078e0210 */
[----:B------:R-:W-:Y:S01]  /*0ed0*/  ISETP.NE.U32.AND P2, PT, R19, 0x1, PT ;  /* 0x000000011300780c */ /* 0x000fe20003f45070 */
[----:B--2---:R-:W-:-:S04]  /*0ee0*/  @P1 FMUL R18, R24, R22 ;  /* 0x0000001618121220 */ /* 0x004fc80000400000 */
[----:B------:R-:W-:-:S04]  /*0ef0*/  @P1 FFMA R15, R9, R14, R18 ;  /* 0x0000000e090f1223 */ /* 0x000fc80000000012 */
[----:B------:R-:W-:Y:S01]  /*0f00*/  @P1 FFMA R19, -R2, R23, R15 ;  /* 0x0000001702131223 */ /* 0x000fe2000000010f */
[----:B------:R-:W-:-:S04]  /*0f10*/  @P1 IMAD.WIDE R14, R5, 0x4, R10 ;  /* 0x00000004050e1825 */ /* 0x000fc800078e020a */
[----:B------:R-:W-:-:S05]  /*0f20*/  @P1 FFMA R27, -R0, R27, R19 ;  /* 0x0000001b001b1223 */ /* 0x000fca0000000113 */
[----:B------:R-:W-:Y:S04]  /*0f30*/  @P1 STG.E desc[UR4][R14.64], R27 ;  /* 0x0000001b0e001986 */ /* 0x000fe8000c101904 */
[----:B------:R1:W2:Y:S01]  /*0f40*/  @!P2 LDG.E R19, desc[UR4][R12.64] ;  /* 0x000000040c13a981 */ /* 0x0002a2000c1e1900 */
[----:B0-----:R-:W-:-:S04]  /*0f50*/  @P1 IMAD.WIDE R10, R5, 0x4, R14 ;  /* 0x00000004050a1825 */ /* 0x001fc800078e020e */
[----:B-1----:R-:W-:-:S04]  /*0f60*/  @!P2 IMAD.WIDE R12, R7, 0x4, R12 ;  /* 0x00000004070ca825 */ /* 0x002fc800078e020c */
[----:B--2---:R-:W-:-:S04]  /*0f70*/  @!P2 FMUL R22, R19, R22 ;  /* 0x000000161316a220 */ /* 0x004fc80000400000 */
[----:B------:R-:W-:-:S04]  /*0f80*/  @!P2 FFMA R9, R9, R24, R22 ;  /* 0x000000180909a223 */ /* 0x000fc80000000016 */
[----:B------:R-:W-:-:S04]  /*0f90*/  @!P2 FFMA R9, -R2, R27, R9 ;  /* 0x0000001b0209a223 */ /* 0x000fc80000000109 */
[----:B------:R-:W-:-:S05]  /*0fa0*/  @!P2 FFMA R9, -R0, R23, R9 ;  /* 0x000000170009a223 */ /* 0x000fca0000000109 */
[----:B------:R0:W-:Y:S02]  /*0fb0*/  @!P2 STG.E desc[UR4][R10.64], R9 ;  /* 0x000000090a00a986 */ /* 0x0001e4000c101904 */
[----:B0-----:R-:W-:-:S07]  /*0fc0*/  @!P2 IMAD.WIDE R10, R5, 0x4, R10 ;  /* 0x00000004050aa825 */ /* 0x001fce00078e020a */
.L_x_98:
[----:B------:R-:W-:Y:S01]  /*0fd0*/  IADD3 R7, PT, PT, -R7, RZ, RZ ;  /* 0x000000ff07077210 */ /* 0x000fe20007ffe1ff */
[----:B------:R-:W-:Y:S06]  /*0fe0*/  @!P0 EXIT ;  /* 0x000000000000894d */ /* 0x000fec0003800000 */
[----:B------:R-:W-:-:S05]  /*0ff0*/  IMAD.WIDE R12, R7, 0x4, R12 ;  /* 0x00000004070c7825 */ /* 0x000fca00078e020c */
[----:B------:R-:W0:Y:S01]  /*1000*/  LDG.E R25, desc[UR4][R12.64] ;  /* 0x000000040c197981 */ /* 0x000e22000c1e1900 */
[C---:B------:R-:W-:Y:S01]  /*1010*/  ISETP.GE.U32.AND P0, PT, R6.reuse, 0x8, PT ;  /* 0x000000080600780c */ /* 0x040fe20003f06070 */
[----:B0-----:R-:W-:Y:S01]  /*1020*/  FMUL R23, R25, R8 ;  /* 0x0000000819177220 */ /* 0x001fe20000400000 */
[----:B------:R-:W-:Y:S02]  /*1030*/  LOP3.LUT R8, R6, 0x7, RZ, 0xc0, !PT ;  /* 0x0000000706087812 */ /* 0x000fe400078ec0ff */
[----:B------:R-:W-:Y:S02]  /*1040*/  MOV R26, R25 ;  /* 0x00000019001a7202 */ /* 0x000fe40000000f00 */
[----:B------:R-:W-:-:S07]  /*1050*/  MOV R27, R23 ;  /* 0x00000017001b7202 */ /* 0x000fce0000000f00 */
[----:B------:R-:W-:Y:S05]  /*1060*/  @!P0 BRA `(.L_x_102) ;  /* 0x0000000400808947 */ /* 0x000fea0003800000 */
[----:B------:R-:W-:Y:S02]  /*1070*/  LOP3.LUT R22, R6, 0x7ffffff8, RZ, 0xc0, !PT ;  /* 0x7ffffff806167812 */ /* 0x000fe400078ec0ff */
[----:B------:R-:W-:Y:S02]  /*1080*/  IADD3 R9, PT, PT, -R5, RZ, RZ ;  /* 0x000000ff05097210 */ /* 0x000fe40007ffe1ff */
[----:B------:R-:W-:Y:S02]  /*1090*/  MOV R27, R23 ;  /* 0x00000017001b7202 */ /* 0x000fe40000000f00 */
[----:B------:R-:W-:Y:S02]  /*10a0*/  MOV R26, R25 ;  /* 0x00000019001a7202 */ /* 0x000fe40000000f00 */
[----:B------:R-:W-:-:S07]  /*10b0*/  IADD3 R22, PT, PT, -R22, RZ, RZ ;  /* 0x000000ff16167210 */ /* 0x000fce0007ffe1ff */
.L_x_103:
[----:B------:R-:W-:-:S04]  /*10c0*/  IMAD.WIDE R16, R9, 0x4, R10 ;  /* 0x0000000409107825 */ /* 0x000fc800078e020a */
[----:B------:R-:W-:Y:S01]  /*10d0*/  FMUL R14, R4, R25 ;  /* 0x00000019040e7220 */ /* 0x000fe20000400000 */
[----:B-1----:R-:W2:Y:S04]  /*10e0*/  LDG.E R21, desc[UR4][R12.64] ;  /* 0x000000040c157981 */ /* 0x002ea8000c1e1900 */
[----:B------:R-:W3:Y:S01]  /*10f0*/  LDG.E R18, desc[UR4][R16.64] ;  /* 0x0000000410127981 */ /* 0x000ee2000c1e1900 */
[----:B-----5:R-:W-:-:S04]  /*1100*/  FFMA R15, R3, R26, R14 ;  /* 0x0000001a030f7223 */ /* 0x020fc8000000000e */
[----:B------:R-:W-:-:S04]  /*1110*/  FFMA R15, -R2, R27, R15 ;  /* 0x0000001b020f7223 */ /* 0x000fc8000000010f */
[----:B------:R-:W-:Y:S01]  /*1120*/  FFMA R23, -R0, R23, R15 ;  /* 0x0000001700177223 */ /* 0x000fe2000000010f */
[----:B------:R-:W-:-:S04]  /*1130*/  IMAD.WIDE R14, R9, 0x4, R16 ;  /* 0x00000004090e7825 */ /* 0x000fc800078e0210 */
[----:B---3--:R-:W-:-:S05]  /*1140*/  FADD R25, R23, R18 ;  /* 0x0000001217197221 */ /* 0x008fca0000000000 */
[----:B------:R0:W-:Y:S04]  /*1150*/  STG.E desc[UR4][R16.64], R25 ;  /* 0x0000001910007986 */ /* 0x0001e8000c101904 */
[----:B------:R-:W3:Y:S01]  /*1160*/  LDG.E R18, desc[UR4][R14.64] ;  /* 0x000000040e127981 */ /* 0x000ee2000c1e1900 */
[----:B------:R-:W-:-:S04]  /*1170*/  FMUL R26, R4, R26 ;  /* 0x0000001a041a7220 */ /* 0x000fc80000400000 */
[----:B--2---:R-:W-:Y:S01]  /*1180*/  FFMA R19, R3, R21, R26 ;  /* 0x0000001503137223 */ /* 0x004fe2000000001a */
[----:B0-----:R-:W-:-:S04]  /*1190*/  IMAD.WIDE R16, R7, 0x4, R12 ;  /* 0x0000000407107825 */ /* 0x001fc800078e020c */
[----:B------:R-:W-:Y:S01]  /*11a0*/  FFMA R19, -R2, R23, R19 ;  /* 0x0000001702137223 */ /* 0x000fe20000000113 */
[----:B------:R-:W2:Y:S03]  /*11b0*/  LDG.E R20, desc[UR4][R16.64] ;  /* 0x0000000410147981 */ /* 0x000ea6000c1e1900 */
[----:B------:R-:W-:-:S04]  /*11c0*/  FFMA R29, -R0, R27, R19 ;  /* 0x0000001b001d7223 */ /* 0x000fc80000000113 */
[----:B---3--:R-:W-:Y:S01]  /*11d0*/  FADD R28, R29, R18 ;  /* 0x000000121d1c7221 */ /* 0x008fe20000000000 */
[----:B------:R-:W-:-:S04]  /*11e0*/  IMAD.WIDE R18, R9, 0x4, R14 ;  /* 0x0000000409127825 */ /* 0x000fc800078e020e */
[----:B------:R0:W-:Y:S04]  /*11f0*/  STG.E desc[UR4][R14.64], R28 ;  /* 0x0000001c0e007986 */ /* 0x0001e8000c101904 */
[----:B------:R-:W3:Y:S01]  /*1200*/  LDG.E R24, desc[UR4][R18.64] ;  /* 0x0000000412187981 */ /* 0x000ee2000c1e1900 */
[----:B------:R-:W-:-:S04]  /*1210*/  FMUL R26, R4, R21 ;  /* 0x00000015041a7220 */ /* 0x000fc80000400000 */
[----:B--2---:R-:W-:Y:S01]  /*1220*/  FFMA R21, R3, R20, R26 ;  /* 0x0000001403157223 */ /* 0x004fe2000000001a */
[----:B------:R-:W-:-:S04]  /*1230*/  IMAD.WIDE R26, R7, 0x4, R16 ;  /* 0x00000004071a7825 */ /* 0x000fc800078e0210 */
[----:B------:R-:W-:Y:S01]  /*1240*/  FFMA R21, -R2, R29, R21 ;  /* 0x0000001d02157223 */ /* 0x000fe20000000115 */
[----:B0-----:R-:W2:Y:S03]  /*1250*/  LDG.E R14, desc[UR4][R26.64] ;  /* 0x000000041a0e7981 */ /* 0x001ea6000c1e1900 */
        /* <DEDUP_REMOVED lines=9> */
[----:B------:R-:W2:Y:S03]  /*12f0*/  LDG.E R28, desc[UR4][R20.64] ;  /* 0x00000004141c7981 */ /* 0x000ea6000c1e1900 */
[----:B------:R-:W-:-:S04]  /*1300*/  FFMA R27, -R0, R29, R17 ;  /* 0x0000001d001b7223 */ /* 0x000fc80000000111 */
[----:B---3--:R-:W-:Y:S01]  /*1310*/  FADD R29, R27, R16 ;  /* 0x000000101b1d7221 */ /* 0x008fe20000000000 */
[----:B------:R-:W-:-:S04]  /*1320*/  IMAD.WIDE R16, R9, 0x4, R24 ;  /* 0x0000000409107825 */ /* 0x000fc800078e0218 */
[----:B------:R1:W-:Y:S04]  /*1330*/  STG.E desc[UR4][R24.64], R29 ;  /* 0x0000001d18007986 */ /* 0x0003e8000c101904 */
[----:B0-----:R-:W3:Y:S01]  /*1340*/  LDG.E R18, desc[UR4][R16.64] ;  /* 0x0000000410127981 */ /* 0x001ee2000c1e1900 */
[----:B------:R-:W-:-:S04]  /*1350*/  FMUL R14, R4, R14 ;  /* 0x0000000e040e7220 */ /* 0x000fc80000400000 */
[----:B--2---:R-:W-:Y:S01]  /*1360*/  FFMA R19, R3, R28, R14 ;  /* 0x0000001c03137223 */ /* 0x004fe2000000000e */
[----:B------:R-:W-:-:S04]  /*1370*/  IMAD.WIDE R14, R7, 0x4, R20 ;  /* 0x00000004070e7825 */ /* 0x000fc800078e0214 */
[----:B------:R-:W-:Y:S01]  /*1380*/  FFMA R19, -R2, R27, R19 ;  /* 0x0000001b02137223 */ /* 0x000fe20000000113 */
[----:B------:R-:W2:Y:S03]  /*1390*/  LDG.E R26, desc[UR4][R14.64] ;  /* 0x000000040e1a7981 */ /* 0x000ea6000c1e1900 */
[----:B------:R-:W-:Y:S01]  /*13a0*/  FFMA R23, -R0, R23, R19 ;  /* 0x0000001700177223 */ /* 0x000fe20000000113 */
[----:B------:R-:W-:-:S04]  /*13b0*/  IMAD.WIDE R20, R9, 0x4, R16 ;  /* 0x0000000409147825 */ /* 0x000fc800078e0210 */
[----:B---3--:R-:W-:-:S05]  /*13c0*/  FADD R19, R23, R18 ;  /* 0x0000001217137221 */ /* 0x008fca0000000000 */
[----:B------:R0:W-:Y:S04]  /*13d0*/  STG.E desc[UR4][R16.64], R19 ;  /* 0x0000001310007986 */ /* 0x0001e8000c101904 */
[----:B-1----:R-:W3:Y:S01]  /*13e0*/  LDG.E R25, desc[UR4][R20.64] ;  /* 0x0000000414197981 */ /* 0x002ee2000c1e1900 */
[----:B------:R-:W-:-:S04]  /*13f0*/  FMUL R28, R4, R28 ;  /* 0x0000001c041c7220 */ /* 0x000fc80000400000 */
[----:B--2---:R-:W-:Y:S01]  /*1400*/  FFMA R29, R3, R26, R28 ;  /* 0x0000001a031d7223 */ /* 0x004fe2000000001c */
[----:B0-----:R-:W-:-:S04]  /*1410*/  IMAD.WIDE R18, R7, 0x4, R14 ;  /* 0x0000000407127825 */ /* 0x001fc800078e020e */
[----:B------:R-:W-:Y:S01]  /*1420*/  FFMA R29, -R2, R23, R29 ;  /* 0x00000017021d7223 */ /* 0x000fe2000000011d */
[----:B------:R-:W2:Y:S03]  /*1430*/  LDG.E R24, desc[UR4][R18.64] ;  /* 0x0000000412187981 */ /* 0x000ea6000c1e1900 */
[----:B------:R-:W-:Y:S01]  /*1440*/  FFMA R27, -R0, R27, R29 ;  /* 0x0000001b001b7223 */ /* 0x000fe2000000011d */
[----:B------:R-:W-:-:S04]  /*1450*/  IMAD.WIDE R14, R9, 0x4, R20 ;  /* 0x00000004090e7825 */ /* 0x000fc800078e0214 */
[----:B---3--:R-:W-:-:S05]  /*1460*/  FADD R29, R27, R25 ;  /* 0x000000191b1d7221 */ /* 0x008fca0000000000 */
[----:B------:R0:W-:Y:S04]  /*1470*/  STG.E desc[UR4][R20.64], R29 ;  /* 0x0000001d14007986 */ /* 0x0001e8000c101904 */
[----:B------:R-:W0:Y:S01]  /*1480*/  LDG.E R28, desc[UR4][R14.64] ;  /* 0x000000040e1c7981 */ /* 0x000e22000c1e1900 */
[----:B------:R-:W-:Y:S01]  /*1490*/  FMUL R26, R4, R26 ;  /* 0x0000001a041a7220 */ /* 0x000fe20000400000 */
[----:B------:R-:W-:-:S04]  /*14a0*/  IMAD.WIDE R16, R7, 0x4, R18 ;  /* 0x0000000407107825 */ /* 0x000fc800078e0212 */
[----:B--2---:R-:W-:-:S04]  /*14b0*/  FFMA R25, R3, R24, R26 ;  /* 0x0000001803197223 */ /* 0x004fc8000000001a */
[----:B------:R-:W-:Y:S02]  /*14c0*/  FFMA R26, -R2, R27, R25 ;  /* 0x0000001b021a7223 */ /* 0x000fe40000000119 */
[----:B------:R-:W2:Y:S02]  /*14d0*/  LDG.E R25, desc[UR4][R16.64] ;  /* 0x0000000410197981 */ /* 0x000ea4000c1e1900 */
[----:B------:R-:W-:Y:S01]  /*14e0*/  FFMA R23, -R0, R23, R26 ;  /* 0x0000001700177223 */ /* 0x000fe2000000011a */
[----:B------:R-:W-:-:S04]  /*14f0*/  IMAD.WIDE R18, R9, 0x4, R14 ;  /* 0x0000000409127825 */ /* 0x000fc800078e020e */
[----:B0-----:R-:W-:-:S05]  /*1500*/  FADD R29, R23, R28 ;  /* 0x0000001c171d7221 */ /* 0x001fca0000000000 */
[----:B------:R0:W-:Y:S04]  /*1510*/  STG.E desc[UR4][R14.64], R29 ;  /* 0x0000001d0e007986 */ /* 0x0001e8000c101904 */
[----:B------:R-:W3:Y:S01]  /*1520*/  LDG.E R28, desc[UR4][R18.64] ;  /* 0x00000004121c7981 */ /* 0x000ee2000c1e1900 */
[----:B------:R-:W-:Y:S01]  /*1530*/  FMUL R24, R4, R24 ;  /* 0x0000001804187220 */ /* 0x000fe20000400000 */
[----:B------:R-:W-:-:S03]  /*1540*/  IADD3 R22, PT, PT, R22, 0x8, RZ ;  /* 0x0000000816167810 */ /* 0x000fc60007ffe0ff */
[----:B--2---:R-:W-:Y:S01]  /*1550*/  FFMA R24, R3, R25, R24 ;  /* 0x0000001903187223 */ /* 0x004fe20000000018 */
[----:B------:R-:W-:-:S03]  /*1560*/  ISETP.NE.AND P0, PT, R22, RZ, PT ;  /* 0x000000ff1600720c */ /* 0x000fc60003f05270 */
[----:B------:R-:W-:Y:S01]  /*1570*/  FFMA R24, -R2, R23, R24 ;  /* 0x0000001702187223 */ /* 0x000fe20000000118 */
[----:B------:R-:W-:-:S04]  /*1580*/  IMAD.WIDE R20, R7, 0x4, R16 ;  /* 0x0000000407147825 */ /* 0x000fc800078e0210 */
[----:B------:R-:W-:Y:S01]  /*1590*/  FFMA R27, -R0, R27, R24 ;  /* 0x0000001b001b7223 */ /* 0x000fe20000000118 */
[----:B------:R1:W5:Y:S01]  /*15a0*/  LDG.E R26, desc[UR4][R20.64] ;  /* 0x00000004141a7981 */ /* 0x000362000c1e1900 */
[----:B0-----:R-:W-:Y:S01]  /*15b0*/  IMAD.WIDE R14, R9, 0x20, R10 ;  /* 0x00000020090e7825 */ /* 0x001fe200078e020a */
[----:B------:R-:W-:Y:S02]  /*15c0*/  MOV R16, R12 ;  /* 0x0000000c00107202 */ /* 0x000fe40000000f00 */
[----:B------:R-:W-:Y:S01]  /*15d0*/  MOV R17, R13 ;  /* 0x0000000d00117202 */ /* 0x000fe20000000f00 */
[----:B------:R-:W-:Y:S01]  /*15e0*/  IMAD.WIDE R12, R7, 0x4, R20 ;  /* 0x00000004070c7825 */ /* 0x000fe200078e0214 */
[----:B------:R-:W-:Y:S02]  /*15f0*/  MOV R10, R18 ;  /* 0x00000012000a7202 */ /* 0x000fe40000000f00 */
[----:B------:R-:W-:Y:S01]  /*1600*/  MOV R11, R19 ;  /* 0x00000013000b7202 */ /* 0x000fe20000000f00 */
[----:B---3--:R-:W-:-:S05]  /*1610*/  FADD R28, R27, R28 ;  /* 0x0000001c1b1c7221 */ /* 0x008fca0000000000 */
[----:B------:R1:W-:Y:S01]  /*1620*/  STG.E desc[UR4][R18.64], R28 ;  /* 0x0000001c12007986 */ /* 0x0003e2000c101904 */
[----:B------:R-:W-:Y:S05]  /*1630*/  @P0 BRA `(.L_x_103) ;  /* 0xfffffff800a00947 */ /* 0x000fea000383ffff */
[----:B------:R-:W-:Y:S01]  /*1640*/  IMAD.WIDE R12, R7, 0x20, R16 ;  /* 0x00000020070c7825 */ /* 0x000fe200078e0210 */
[----:B------:R-:W-:Y:S02]  /*1650*/  MOV R10, R14 ;  /* 0x0000000e000a7202 */ /* 0x000fe40000000f00 */
[----:B------:R-:W-:-:S07]  /*1660*/  MOV R11, R15 ;  /* 0x0000000f000b7202 */ /* 0x000fce0000000f00 */
.L_x_102:
[----:B------:R-:W-:-:S13]  /*1670*/  ISETP.NE.AND P0, PT, R8, RZ, PT ;  /* 0x000000ff0800720c */ /* 0x000fda0003f05270 */
[----:B------:R-:W-:Y:S05]  /*1680*/  @!P0 EXIT ;  /* 0x000000000000894d */ /* 0x000fea0003800000 */
[----:B------:R-:W-:Y:S02]  /*1690*/  ISETP.GE.U32.AND P0, PT, R8, 0x4, PT ;  /* 0x000000040800780c */ /* 0x000fe40003f06070 */
[----:B-1----:R-:W-:-:S04]  /*16a0*/  LOP3.LUT R18, R6, 0x3, RZ, 0xc0, !PT ;  /* 0x0000000306127812 */ /* 0x002fc800078ec0ff */
[----:B------:R-:W-:-:S07]  /*16b0*/  ISETP.NE.AND P1, PT, R18, RZ, PT ;  /* 0x000000ff1200720c */ /* 0x000fce0003f25270 */
[----:B------:R-:W-:Y:S06]  /*16c0*/  @!P0 BRA `(.L_x_104) ;  /* 0x0000000000a48947 */ /* 0x000fec0003800000 */
[----:B------:R-:W-:Y:S01]  /*16d0*/  IADD3 R19, PT, PT, -R5, RZ, RZ ;  /* 0x000000ff05137210 */ /* 0x000fe20007ffe1ff */
[----:B------:R-:W-:Y:S01]  /*16e0*/  FMUL R8, R4, R25 ;  /* 0x0000001904087220 */ /* 0x000fe20000400000 */
[----:B------:R-:W2:Y:S03]  /*16f0*/  LDG.E R20, desc[UR4][R12.64] ;  /* 0x000000040c147981 */ /* 0x000ea6000c1e1900 */
[----:B------:R-:W-:-:S05]  /*1700*/  IMAD.WIDE R10, R19, 0x4, R10 ;  /* 0x00000004130a7825 */ /* 0x000fca00078e020a */
        /* <DEDUP_REMOVED lines=8> */
[----:B------:R-:W-:Y:S01]  /*1790*/  FMUL R26, R4, R26 ;  /* 0x0000001a041a7220 */ /* 0x000fe20000400000 */
[----:B------:R-:W-:-:S04]  /*17a0*/  IMAD.WIDE R16, R7, 0x4, R12 ;  /* 0x0000000407107825 */ /* 0x000fc800078e020c */
[----:B--2---:R-:W-:Y:S01]  /*17b0*/  FFMA R15, R3, R20, R26 ;  /* 0x00000014030f7223 */ /* 0x004fe2000000001a */
[----:B------:R-:W2:Y:S03]  /*17c0*/  LDG.E R21, desc[UR4][R16.64] ;  /* 0x0000000410157981 */ /* 0x000ea6000c1e1900 */
[----:B------:R-:W-:-:S04]  /*17d0*/  FFMA R15, -R2, R23, R15 ;  /* 0x00000017020f7223 */ /* 0x000fc8000000010f */
[----:B------:R-:W-:-:S04]  /*17e0*/  FFMA R27, -R0, R27, R15 ;  /* 0x0000001b001b7223 */ /* 0x000fc8000000010f */
[----:B---3--:R-:W-:Y:S01]  /*17f0*/  FADD R29, R27, R14 ;  /* 0x0000000e1b1d7221 */ /* 0x008fe20000000000 */
[----:B------:R-:W-:-:S04]  /*1800*/  IMAD.WIDE R14, R19, 0x4, R8 ;  /* 0x00000004130e7825 */ /* 0x000fc800078e0208 */
[----:B------:R1:W-:Y:S04]  /*1810*/  STG.E desc[UR4][R8.64], R29 ;  /* 0x0000001d08007986 */ /* 0x0003e8000c101904 */
[----:B0-----:R-:W3:Y:S01]  /*1820*/  LDG.E R10, desc[UR4][R14.64] ;  /* 0x000000040e0a7981 */ /* 0x001ee2000c1e1900 */
        /* <DEDUP_REMOVED lines=9> */
[----:B------:R-:W3:Y:S01]  /*18c0*/  LDG.E R20, desc[UR4][R10.64] ;  /* 0x000000040a147981 */ /* 0x000ee2000c1e1900 */
[----:B------:R-:W-:-:S04]  /*18d0*/  FMUL R16, R4, R21 ;  /* 0x0000001504107220 */ /* 0x000fc80000400000 */
[----:B--2---:R-:W-:-:S04]  /*18e0*/  FFMA R19, R3, R25, R16 ;  /* 0x0000001903137223 */ /* 0x004fc80000000010 */
[----:B------:R-:W-:Y:S01]  /*18f0*/  FFMA R19, -R2, R23, R19 ;  /* 0x0000001702137223 */ /* 0x000fe20000000113 */
[----:B-1----:R-:W-:-:S04]  /*1900*/  IMAD.WIDE R8, R7, 0x4, R12 ;  /* 0x0000000407087825 */ /* 0x002fc800078e020c */
[----:B------:R-:W-:Y:S01]  /*1910*/  FFMA R27, -R0, R27, R19 ;  /* 0x0000001b001b7223 */ /* 0x000fe20000000113 */
[----:B------:R0:W5:Y:S01]  /*1920*/  LDG.E R26, desc[UR4][R8.64] ;  /* 0x00000004081a7981 */ /* 0x000162000c1e1900 */
[----:B------:R-:W-:-:S04]  /*1930*/  IMAD.WIDE R12, R7, 0x4, R8 ;  /* 0x00000004070c7825 */ /* 0x000fc800078e0208 */
[----:B---3--:R-:W-:-:S05]  /*1940*/  FADD R19, R27, R20 ;  /* 0x000000141b137221 */ /* 0x008fca0000000000 */
[----:B------:R0:W-:Y:S02]  /*1950*/  STG.E desc[UR4][R10.64], R19 ;  /* 0x000000130a007986 */ /* 0x0001e4000c101904 */
.L_x_104:
[----:B------:R-:W-:Y:S05]  /*1960*/  @!P1 EXIT ;  /* 0x000000000000994d */ /* 0x000fea0003800000 */
[----:B------:R-:W-:-:S13]  /*1970*/  ISETP.NE.AND P0, PT, R18, 0x1, PT ;  /* 0x000000011200780c */ /* 0x000fda0003f05270 */
[----:B0-----:R-:W-:-:S05]  /*1980*/  @P0 IADD3 R17, PT, PT, -R5, RZ, RZ ;  /* 0x000000ff05110210 */ /* 0x001fca0007ffe1ff */
[----:B------:R-:W-:-:S05]  /*1990*/  @P0 IMAD.WIDE R8, R17, 0x4, R10 ;  /* 0x0000000411080825 */ /* 0x000fca00078e020a */
[----:B------:R-:W2:Y:S01]  /*19a0*/  @P0 LDG.E R16, desc[UR4][R8.64] ;  /* 0x0000000408100981 */ /* 0x000ea2000c1e1900 */
[----:B------:R-:W-:-:S04]  /*19b0*/  @P0 FMUL R14, R4, R25 ;  /* 0x00000019040e0220 */ /* 0x000fc80000400000 */
[----:B-----5:R-:W-:Y:S02]  /*19c0*/  @P0 FFMA R15, R3, R26, R14 ;  /* 0x0000001a030f0223 */ /* 0x020fe4000000000e */
[----:B------:R-:W3:Y:S02]  /*19d0*/  @P0 LDG.E R14, desc[UR4][R12.64] ;  /* 0x000000040c0e0981 */ /* 0x000ee4000c1e1900 */
[----:B------:R-:W-:-:S04]  /*19e0*/  @P0 FFMA R15, -R2, R27, R15 ;  /* 0x0000001b020f0223 */ /* 0x000fc8000000010f */
[----:B------:R-:W-:Y:S01]  /*19f0*/  @P0 FFMA R23, -R0, R23, R15 ;  /* 0x0000001700170223 */ /* 0x000fe2000000010f */
[----:B------:R-:W-:-:S04]  /*1a00*/  @P0 IMAD.WIDE R10, R17, 0x4, R8 ;  /* 0x00000004110a0825 */ /* 0x000fc800078e0208 */
[----:B--2---:R-:W-:-:S05]  /*1a10*/  @P0 FADD R15, R23, R16 ;  /* 0x00000010170f0221 */ /* 0x004fca0000000000 */
[----:B------:R0:W-:Y:S04]  /*1a20*/  @P0 STG.E desc[UR4][R8.64], R15 ;  /* 0x0000000f08000986 */ /* 0x0001e8000c101904 */
[----:B------:R-:W2:Y:S01]  /*1a30*/  @P0 LDG.E R16, desc[UR4][R10.64] ;  /* 0x000000040a100981 */ /* 0x000ea2000c1e1900 */
[----:B------:R-:W-:Y:S01]  /*1a40*/  @P0 FMUL R18, R4, R26 ;  /* 0x0000001a04120220 */ /* 0x000fe20000400000 */
[----:B------:R-:W-:-:S03]  /*1a50*/  LOP3.LUT R6, R6, 0x1, RZ, 0xc0, !PT ;  /* 0x0000000106067812 */ /* 0x000fc600078ec0ff */
[----:B---3--:R-:W-:Y:S01]  /*1a60*/  @P0 FFMA R17, R3, R14, R18 ;  /* 0x0000000e03110223 */ /* 0x008fe20000000012 */
[----:B------:R-:W-:-:S03]  /*1a70*/  ISETP.NE.U32.AND P1, PT, R6, 0x1, PT ;  /* 0x000000010600780c */ /* 0x000fc60003f25070 */
[----:B------:R-:W-:Y:S01]  /*1a80*/  @P0 FFMA R17, -R2, R23, R17 ;  /* 0x0000001702110223 */ /* 0x000fe20000000111 */
[----:B------:R-:W-:-:S04]  /*1a90*/  @P0 IMAD.WIDE R12, R7, 0x4, R12 ;  /* 0x00000004070c0825 */ /* 0x000fc800078e020c */
[----:B------:R-:W-:Y:S02]  /*1aa0*/  @P0 FFMA R27, -R0, R27, R17 ;  /* 0x0000001b001b0223 */ /* 0x000fe40000000111 */
[----:B------:R0:W5:Y:S02]  /*1ab0*/  @P0 LDG.E R12, desc[UR4][R12.64] ;  /* 0x000000040c0c0981 */ /* 0x000164000c1e1900 */
[----:B--2---:R-:W-:-:S05]  /*1ac0*/  @P0 FADD R7, R27, R16 ;  /* 0x000000101b070221 */ /* 0x004fca0000000000 */
[----:B------:R0:W-:Y:S01]  /*1ad0*/  @P0 STG.E desc[UR4][R10.64], R7 ;  /* 0x000000070a000986 */ /* 0x0001e2000c101904 */
[----:B------:R-:W-:Y:S05]  /*1ae0*/  @P1 EXIT ;  /* 0x000000000000194d */ /* 0x000fea0003800000 */
[----:B------:R-:W-:-:S05]  /*1af0*/  IADD3 R5, PT, PT, -R5, RZ, RZ ;  /* 0x000000ff05057210 */ /* 0x000fca0007ffe1ff */
[----:B0-----:R-:W-:-:S05]  /*1b00*/  IMAD.WIDE R10, R5, 0x4, R10 ;  /* 0x00000004050a7825 */ /* 0x001fca00078e020a */
[----:B------:R-:W2:Y:S01]  /*1b10*/  LDG.E R6, desc[UR4][R10.64] ;  /* 0x000000040a067981 */ /* 0x000ea2000c1e1900 */
[----:B------:R-:W-:Y:S02]  /*1b20*/  @P0 MOV R25, R14 ;  /* 0x0000000e00190202 */ /* 0x000fe40000000f00 */
[----:B-----5:R-:W-:-:S03]  /*1b30*/  @P0 MOV R26, R12 ;  /* 0x0000000c001a0202 */ /* 0x020fc60000000f00 */
[----:B------:R-:W-:-:S04]  /*1b40*/  FMUL R4, R4, R25 ;  /* 0x0000001904047220 */ /* 0x000fc80000400000 */
[----:B------:R-:W-:-:S04]  /*1b50*/  FFMA R3, R3, R26, R4 ;  /* 0x0000001a03037223 */ /* 0x000fc80000000004 */
[----:B------:R-:W-:-:S04]  /*1b60*/  FFMA R3, -R2, R27, R3 ;  /* 0x0000001b02037223 */ /* 0x000fc80000000103 */
[----:B------:R-:W-:-:S04]  /*1b70*/  FFMA R3, -R0, R23, R3 ;  /* 0x0000001700037223 */ /* 0x000fc80000000103 */
[----:B--2---:R-:W-:-:S05]  /*1b80*/  FADD R3, R3, R6 ;  /* 0x0000000603037221 */ /* 0x004fca0000000000 */
[----:B------:R-:W-:Y:S01]  /*1b90*/  STG.E desc[UR4][R10.64], R3 ;  /* 0x000000030a007986 */ /* 0x000fe2000c101904 */
[----:B------:R-:W-:Y:S05]  /*1ba0*/  EXIT ;  /* 0x000000000000794d */ /* 0x000fea0003800000 */
        .weak           $__internal_2_$__cuda_sm3x_div_rn_noftz_f32_slowpath
        .type           $__internal_2_$__cuda_sm3x_div_rn_noftz_f32_slowpath,@function
        .size           $__internal_2_$__cuda_sm3x_div_rn_noftz_f32_slowpath,(.L_x_345 - $__internal_2_$__cuda_sm3x_div_rn_noftz_f32_slowpath)
$__internal_2_$__cuda_sm3x_div_rn_noftz_f32_slowpath:
[----:B------:R-:W-:Y:S02]  /*1bb0*/  SHF.R.U32.HI R7, RZ, 0x17, R6 ;  /* 0x00000017ff077819 */ /* 0x000fe40000011606 */
        /* <DEDUP_REMOVED lines=33> */
.L_x_105:
[----:B------:R-:W-:Y:S02]  /*1dd0*/  LEA R13, R7, 0xc0800000, 0x17 ;  /* 0xc0800000070d7811 */ /* 0x000fe400078eb8ff */
[----:B------:R-:W-:Y:S02]  /*1de0*/  IADD3 R14, PT, PT, R14, -0x7f, RZ ;  /* 0xffffff810e0e7810 */ /* 0x000fe40007ffe0ff */
[----:B------:R-:W-:-:S03]  /*1df0*/  IADD3 R15, PT, PT, -R13, R12, RZ ;  /* 0x0000000c0d0f7210 */ /* 0x000fc60007ffe1ff */
[C---:B------:R-:W-:Y:S01]  /*1e00*/  IMAD R5, R14.reuse, -0x800000, R5 ;  /* 0xff8000000e057824 */ /* 0x040fe200078e0205 */
        /* <DEDUP_REMOVED lines=24> */
[CCC-:B------:R-:W-:Y:S01]  /*1f90*/  FFMA.RZ R7, R12.reuse, R16.reuse, R13.reuse ;  /* 0x000000100c077223 */ /* 0x1c0fe2000000c00d */
[C---:B------:R-:W-:Y:S02]  /*1fa0*/  IADD3 R14, PT, PT, R15.reuse, 0x20, RZ ;  /* 0x000000200f0e7810 */ /* 0x040fe40007ffe0ff */
[----:B------:R-:W-:Y:S02]  /*1fb0*/  ISETP.NE.AND P2, PT, R15, RZ, PT ;  /* 0x000000ff0f00720c */ /* 0x000fe40003f45270 */
        /* <DEDUP_REMOVED lines=19> */
.L_x_111:
[----:B------:R-:W-:-:S04]  /*20f0*/  LOP3.LUT R5, R5, 0x80000000, RZ, 0xc0, !PT ;  /* 0x8000000005057812 */ /* 0x000fc800078ec0ff */
[----:B------:R-:W-:Y:S01]  /*2100*/  LOP3.LUT R5, R5, 0x7f800000, RZ, 0xfc, !PT ;  /* 0x7f80000005057812 */ /* 0x000fe200078efcff */
[----:B------:R-:W-:Y:S06]  /*2110*/  BRA `(.L_x_112) ;  /* 0x0000000000287947 */ /* 0x000fec0003800000 */
.L_x_110:
[----:B------:R-:W-:Y:S01]  /*2120*/  LEA R5, R14, R5, 0x17 ;  /* 0x000000050e057211 */ /* 0x000fe200078eb8ff */
[----:B------:R-:W-:Y:S06]  /*2130*/  BRA `(.L_x_112) ;  /* 0x0000000000207947 */ /* 0x000fec0003800000 */
.L_x_109:
[----:B------:R-:W-:-:S04]  /*2140*/  LOP3.LUT R5, R12, 0x80000000, R5, 0x48, !PT ;  /* 0x800000000c057812 */ /* 0x000fc800078e4805 */
[----:B------:R-:W-:Y:S01]  /*2150*/  LOP3.LUT R5, R5, 0x7f800000, RZ, 0xfc, !PT ;  /* 0x7f80000005057812 */ /* 0x000fe200078efcff */
[----:B------:R-:W-:Y:S06]  /*2160*/  BRA `(.L_x_112) ;  /* 0x0000000000147947 */ /* 0x000fec0003800000 */
.L_x_108:
[----:B------:R-:W-:Y:S01]  /*2170*/  LOP3.LUT R5, R12, 0x80000000, R5, 0x48, !PT ;  /* 0x800000000c057812 */ /* 0x000fe200078e4805 */
[----:B------:R-:W-:Y:S06]  /*2180*/  BRA `(.L_x_112) ;  /* 0x00000000000c7947 */ /* 0x000fec0003800000 */
.L_x_107:
[----:B------:R-:W0:Y:S01]  /*2190*/  MUFU.RSQ R5, -QNAN ;  /* 0xffc0000000057908 */ /* 0x000e220000001400 */
[----:B------:R-:W-:Y:S05]  /*21a0*/  BRA `(.L_x_112) ;  /* 0x0000000000047947 */ /* 0x000fea0003800000 */
.L_x_106:
[----:B------:R-:W-:-:S07]  /*21b0*/  FADD.FTZ R5, R5, R6 ;  /* 0x0000000605057221 */ /* 0x000fce0000010000 */
.L_x_112:
[----:B------:R-:W-:Y:S01]  /*21c0*/  HFMA2 R13, -RZ, RZ, 0, 0 ;  /* 0x00000000ff0d7431 */ /* 0x000fe200000001ff */
[----:B------:R-:W-:-:S04]  /*21d0*/  MOV R12, R8 ;  /* 0x00000008000c7202 */ /* 0x000fc80000000f00 */
[----:B0-----:R-:W-:Y:S05]  /*21e0*/  RET.REL.NODEC R12 `(_Z19d_recursiveGaussianPfS_iif) ;  /* 0xffffffdc0c847950 */ /* 0x001fea0003c3ffff */
.L_x_113:
        /* <DEDUP_REMOVED lines=9> */
.L_x_345:


//--------------------- .text._Z11d_transposePfS_ii --------------------------
	.section	.text._Z11d_transposePfS_ii,"ax",@progbits
	.align	128
        .global         _Z11d_transposePfS_ii
        .type           _Z11d_transposePfS_ii,@function
        .size           _Z11d_transposePfS_ii,(.L_x_359 - _Z11d_transposePfS_ii)
        .other          _Z11d_transposePfS_ii,@"STO_CUDA_ENTRY STV_DEFAULT"
_Z11d_transposePfS_ii:
.text._Z11d_transposePfS_ii:
[----:B------:R-:W-:Y:S01]  /*0000*/  LDC R1, c[0x0][0x37c] ;  /* 0x0000df00ff017b82 */ /* 0x000fe20000000800 */
[----:B------:R-:W0:Y:S01]  /*0010*/  S2R R8, SR_TID.Y ;  /* 0x0000000000087919 */ /* 0x000e220000002200 */
[----:B------:R-:W1:Y:S01]  /*0020*/  LDCU.64 UR6, c[0x0][0x390] ;  /* 0x00007200ff0677ac */ /* 0x000e620008000a00 */
[----:B------:R-:W0:Y:S01]  /*0030*/  S2R R9, SR_CTAID.Y ;  /* 0x0000000000097919 */ /* 0x000e220000002600 */
[----:B------:R-:W2:Y:S01]  /*0040*/  LDCU.64 UR4, c[0x0][0x358] ;  /* 0x00006b00ff0477ac */ /* 0x000ea20008000a00 */
[----:B------:R-:W3:Y:S01]  /*0050*/  S2R R7, SR_CTAID.X ;  /* 0x0000000000077919 */ /* 0x000ee20000002500 */
[----:B------:R-:W3:Y:S01]  /*0060*/  S2R R6, SR_TID.X ;  /* 0x0000000000067919 */ /* 0x000ee20000002100 */
[----:B0-----:R-:W-:-:S05]  /*0070*/  IMAD R5, R9, 0x20, R8 ;  /* 0x0000002009057824 */ /* 0x001fca00078e0208 */
[----:B-1----:R-:W-:Y:S02]  /*0080*/  ISETP.GE.U32.AND P0, PT, R5, UR7, PT ;  /* 0x0000000705007c0c */ /* 0x002fe4000bf06070 */
[----:B---3--:R-:W-:-:S04]  /*0090*/  LEA R0, R7, R6, 0x5 ;  /* 0x0000000607007211 */ /* 0x008fc800078e28ff */
[----:B------:R-:W-:-:S13]  /*00a0*/  ISETP.GE.U32.OR P0, PT, R0, UR6, P0 ;  /* 0x0000000600007c0c */ /* 0x000fda0008706470 */
[----:B------:R-:W0:Y:S01]  /*00b0*/  @!P0 LDC.64 R2, c[0x0][0x380] ;  /* 0x0000e000ff028b82 */ /* 0x000e220000000a00 */
[----:B------:R-:W-:-:S04]  /*00c0*/  @!P0 IMAD R5, R5, UR6, R0 ;  /* 0x0000000605058c24 */ /* 0x000fc8000f8e0200 */
[----:B0-----:R-:W-:-:S06]  /*00d0*/  @!P0 IMAD.WIDE.U32 R2, R5, 0x4, R2 ;  /* 0x0000000405028825 */ /* 0x001fcc00078e0002 */
[----:B--2---:R-:W2:Y:S01]  /*00e0*/  @!P0 LDG.E R2, desc[UR4][R2.64] ;  /* 0x0000000402028981 */ /* 0x004ea2000c1e1900 */
[----:B------:R-:W-:Y:S01]  /*00f0*/  @!P0 MOV R0, 0x400 ;  /* 0x0000040000008802 */ /* 0x000fe20000000f00 */
[----:B------:R-:W-:Y:S01]  /*0100*/  IMAD R4, R9, 0x20, R6 ;  /* 0x0000002009047824 */ /* 0x000fe200078e0206 */
[----:B------:R-:W-:Y:S01]  /*0110*/  LEA R7, R7, R8, 0x5 ;  /* 0x0000000807077211 */ /* 0x000fe200078e28ff */
[----:B------:R-:W0:Y:S03]  /*0120*/  @!P0 S2R R5, SR_CgaCtaId ;  /* 0x0000000000058919 */ /* 0x000e260000008800 */
[----:B------:R-:W-:-:S04]  /*0130*/  ISETP.GE.U32.AND P1, PT, R4, UR7, PT ;  /* 0x0000000704007c0c */ /* 0x000fc8000bf26070 */
[----:B------:R-:W-:Y:S02]  /*0140*/  ISETP.GE.U32.OR P1, PT, R7, UR6, P1 ;  /* 0x0000000607007c0c */ /* 0x000fe40008f26470 */
[----:B0-----:R-:W-:-:S05]  /*0150*/  @!P0 LEA R0, R5, R0, 0x18 ;  /* 0x0000000005008211 */ /* 0x001fca00078ec0ff */
[----:B------:R-:W-:-:S04]  /*0160*/  @!P0 IMAD R0, R8, 0x84, R0 ;  /* 0x0000008408008824 */ /* 0x000fc800078e0200 */
[----:B------:R-:W-:-:S05]  /*0170*/  @!P0 IMAD R5, R6, 0x4, R0 ;  /* 0x0000000406058824 */ /* 0x000fca00078e0200 */
[----:B--2---:R0:W-:Y:S01]  /*0180*/  @!P0 STS [R5], R2 ;  /* 0x0000000205008388 */ /* 0x0041e20000000800 */
[----:B------:R-:W-:Y:S06]  /*0190*/  BAR.SYNC.DEFER_BLOCKING 0x0 ;  /* 0x0000000000007b1d */ /* 0x000fec0000010000 */
[----:B------:R-:W-:Y:S05]  /*01a0*/  @P1 EXIT ;  /* 0x000000000000194d */ /* 0x000fea0003800000 */
[----:B------:R-:W1:Y:S01]  /*01b0*/  S2R R3, SR_CgaCtaId ;  /* 0x0000000000037919 */ /* 0x000e620000008800 */
[----:B------:R-:W-:Y:S01]  /*01c0*/  MOV R0, 0x400 ;  /* 0x0000040000007802 */ /* 0x000fe20000000f00 */
[----:B------:R-:W-:-:S04]  /*01d0*/  IMAD R4, R7, UR7, R4 ;  /* 0x0000000707047c24 */ /* 0x000fc8000f8e0204 */
[----:B0-----:R-:W-:Y:S01]  /*01e0*/  IMAD.SHL.U32 R5, R4, 0x4, RZ ;  /* 0x0000000404057824 */ /* 0x001fe200078e00ff */
[----:B-1----:R-:W-:-:S05]  /*01f0*/  LEA R3, R3, R0, 0x18 ;  /* 0x0000000003037211 */ /* 0x002fca00078ec0ff */
[----:B------:R-:W-:Y:S02]  /*0200*/  IMAD R0, R6, 0x84, R3 ;  /* 0x0000008406007824 */ /* 0x000fe400078e0203 */
[----:B------:R-:W0:Y:S03]  /*0210*/  LDC.64 R2, c[0x0][0x388] ;  /* 0x0000e200ff027b82 */ /* 0x000e260000000a00 */
[----:B------:R-:W-:-:S05]  /*0220*/  LEA R0, R8, R0, 0x2 ;  /* 0x0000000008007211 */ /* 0x000fca00078e10ff */
[----:B------:R-:W1:Y:S01]  /*0230*/  LDS R9, [R0] ;  /* 0x0000000000097984 */ /* 0x000e620000000800 */
[----:B0-----:R-:W-:-:S05]  /*0240*/  IMAD.WIDE.U32 R2, R5, 0x4, R2 ;  /* 0x0000000405027825 */ /* 0x001fca00078e0002 */
[----:B-1----:R-:W-:Y:S01]  /*0250*/  STG.E desc[UR4][R2.64], R9 ;  /* 0x0000000902007986 */ /* 0x002fe2000c101904 */
[----:B------:R-:W-:Y:S05]  /*0260*/  EXIT ;  /* 0x000000000000794d */ /* 0x000fea0003800000 */
.L_x_114:
        /* <DEDUP_REMOVED lines=9> */
.L_x_359:


//--------------------- .text._Z15d_lab_to_rec709Pfii --------------------------
	.section	.text._Z15d_lab_to_rec709Pfii,"ax",@progbits
	.align	128
        .global         _Z15d_lab_to_rec709Pfii
        .type           _Z15d_lab_to_rec709Pfii,@function
        .size           _Z15d_lab_to_rec709Pfii,(.L_x_346 - _Z15d_lab_to_rec709Pfii)
        .other          _Z15d_lab_to_rec709Pfii,@"STO_CUDA_ENTRY STV_DEFAULT"
_Z15d_lab_to_rec709Pfii:
.text._Z15d_lab_to_rec709Pfii:
        /* <DEDUP_REMOVED lines=16> */
[----:B------:R-:W-:-:S05]  /*0100*/  SHF.L.U32 R3, R0, 0x2, RZ ;  /* 0x0000000200037819 */ /* 0x000fca00000006ff */
[----:B0-----:R-:W-:-:S05]  /*0110*/  IMAD.WIDE R4, R3, 0x4, R4 ;  /* 0x0000000403047825 */ /* 0x001fca00078e0204 */
[----:B-1----:R-:W2:Y:S04]  /*0120*/  LDG.E R0, desc[UR4][R4.64] ;  /* 0x0000000404007981 */ /* 0x002ea8000c1e1900 */
[----:B------:R0:W5:Y:S04]  /*0130*/  LDG.E R8, desc[UR4][R4.64+0x4] ;  /* 0x0000040404087981 */ /* 0x000168000c1e1900 */
[----:B------:R0:W5:Y:S01]  /*0140*/  LDG.E R2, desc[UR4][R4.64+0x8] ;  /* 0x0000080404027981 */ /* 0x000162000c1e1900 */
[----:B------:R-:W-:Y:S01]  /*0150*/  HFMA2 R6, -RZ, RZ, 1.83984375, -0.142333984375 ;  /* 0x3f5cb08eff067431 */ /* 0x000fe200000001ff */
[----:B------:R-:W-:Y:S01]  /*0160*/  MOV R3, 0x3f947ae1 ;  /* 0x3f947ae100037802 */ /* 0x000fe20000000f00 */
[----:B------:R-:W-:Y:S04]  /*0170*/  BSSY.RECONVERGENT B0, `(.L_x_115) ;  /* 0x000000d000007945 */ /* 0x000fe80003800200 */
[----:B------:R-:W-:-:S04]  /*0180*/  FFMA R3, R6, -R3, 1 ;  /* 0x3f80000006037423 */ /* 0x000fc80000000803 */
[----:B------:R-:W-:Y:S01]  /*0190*/  FFMA R3, R3, R6, 0.86206901073455810547 ;  /* 0x3f5cb08e03037423 */ /* 0x000fe20000000006 */
[----:B--2---:R-:W-:-:S04]  /*01a0*/  FADD R0, R0, 0.15999999642372131348 ;  /* 0x3e23d70a00007421 */ /* 0x004fc80000000000 */
[----:B------:R-:W1:Y:S01]  /*01b0*/  FCHK P0, R0, 1.1599999666213989258 ;  /* 0x3f947ae100007902 */ /* 0x000e620000000000 */
[----:B------:R-:W-:-:S04]  /*01c0*/  FFMA R6, R0, R3, RZ ;  /* 0x0000000300067223 */ /* 0x000fc800000000ff */
[----:B------:R-:W-:-:S04]  /*01d0*/  FFMA R7, R6, -1.1599999666213989258, R0 ;  /* 0xbf947ae106077823 */ /* 0x000fc80000000000 */
[----:B------:R-:W-:Y:S01]  /*01e0*/  FFMA R6, R3, R7, R6 ;  /* 0x0000000703067223 */ /* 0x000fe20000000006 */
[----:B01----:R-:W-:Y:S06]  /*01f0*/  @!P0 BRA `(.L_x_116) ;  /* 0x0000000000108947 */ /* 0x003fec0003800000 */
[----:B------:R-:W-:Y:S02]  /*0200*/  MOV R3, 0x3f947ae1 ;  /* 0x3f947ae100037802 */ /* 0x000fe40000000f00 */
[----:B------:R-:W-:-:S07]  /*0210*/  MOV R10, 0x230 ;  /* 0x00000230000a7802 */ /* 0x000fce0000000f00 */
[----:B-----5:R-:W-:Y:S05]  /*0220*/  CALL.REL.NOINC `($__internal_3_$__cuda_sm3x_div_rn_noftz_f32_slowpath) ;  /* 0x0000001400487944 */ /* 0x020fea0003c00000 */
[----:B------:R-:W-:-:S07]  /*0230*/  MOV R6, R3 ;  /* 0x0000000300067202 */ /* 0x000fce0000000f00 */
.L_x_116:
[----:B------:R-:W-:Y:S05]  /*0240*/  BSYNC.RECONVERGENT B0 ;  /* 0x0000000000007941 */ /* 0x000fea0003800200 */
.L_x_115:
[----:B------:R-:W-:Y:S01]  /*0250*/  FSETP.GE.AND P0, PT, R6, 0.20689299702644348145, PT ;  /* 0x3e53dbc20600780b */ /* 0x000fe20003f06000 */
[----:B------:R-:W-:-:S12]  /*0260*/  BSSY.RECONVERGENT B0, `(.L_x_117) ;  /* 0x0000014000007945 */ /* 0x000fd80003800200 */
[----:B------:R-:W-:-:S04]  /*0270*/  @P0 FMUL R7, R6, R6 ;  /* 0x0000000606070220 */ /* 0x000fc80000400000 */
[----:B------:R-:W-:Y:S01]  /*0280*/  @P0 FMUL R7, R7, R6 ;  /* 0x0000000607070220 */ /* 0x000fe20000400000 */
[----:B------:R-:W-:Y:S06]  /*0290*/  @P0 BRA `(.L_x_118) ;  /* 0x0000000000400947 */ /* 0x000fec0003800000 */
[----:B------:R-:W-:Y:S01]  /*02a0*/  HFMA2 R10, -RZ, RZ, 1.5029296875, -4.76837158203125e-06 ;  /* 0x3e038050ff0a7431 */ /* 0x000fe200000001ff */
[----:B------:R-:W-:Y:S01]  /*02b0*/  MOV R3, 0x40f92f1b ;  /* 0x40f92f1b00037802 */ /* 0x000fe20000000f00 */
[----:B------:R-:W-:Y:S01]  /*02c0*/  FADD R0, R6, -0.13793100416660308838 ;  /* 0xbe0d3dc906007421 */ /* 0x000fe20000000000 */
[----:B------:R-:W-:Y:S03]  /*02d0*/  BSSY.RECONVERGENT B1, `(.L_x_118) ;  /* 0x000000c000017945 */ /* 0x000fe60003800200 */
[----:B------:R-:W0:Y:S01]  /*02e0*/  FCHK P0, R0, 7.7870001792907714844 ;  /* 0x40f92f1b00007902 */ /* 0x000e220000000000 */
[----:B------:R-:W-:-:S04]  /*02f0*/  FFMA R3, R10, -R3, 1 ;  /* 0x3f8000000a037423 */ /* 0x000fc80000000803 */
[----:B------:R-:W-:-:S04]  /*0300*/  FFMA R3, R3, R10, 0.12841916084289550781 ;  /* 0x3e03805003037423 */ /* 0x000fc8000000000a */
[----:B------:R-:W-:-:S04]  /*0310*/  FFMA R7, R0, R3, RZ ;  /* 0x0000000300077223 */ /* 0x000fc800000000ff */
[----:B------:R-:W-:-:S04]  /*0320*/  FFMA R10, R7, -7.7870001792907714844, R0 ;  /* 0xc0f92f1b070a7823 */ /* 0x000fc80000000000 */
[----:B------:R-:W-:Y:S01]  /*0330*/  FFMA R7, R3, R10, R7 ;  /* 0x0000000a03077223 */ /* 0x000fe20000000007 */
[----:B0-----:R-:W-:Y:S06]  /*0340*/  @!P0 BRA `(.L_x_119) ;  /* 0x0000000000108947 */ /* 0x001fec0003800000 */
[----:B------:R-:W-:Y:S02]  /*0350*/  MOV R3, 0x40f92f1b ;  /* 0x40f92f1b00037802 */ /* 0x000fe40000000f00 */
[----:B------:R-:W-:-:S07]  /*0360*/  MOV R10, 0x380 ;  /* 0x00000380000a7802 */ /* 0x000fce0000000f00 */
[----:B-----5:R-:W-:Y:S05]  /*0370*/  CALL.REL.NOINC `($__internal_3_$__cuda_sm3x_div_rn_noftz_f32_slowpath) ;  /* 0x0000001000f47944 */ /* 0x020fea0003c00000 */
[----:B------:R-:W-:-:S07]  /*0380*/  MOV R7, R3 ;  /* 0x0000000300077202 */ /* 0x000fce0000000f00 */
.L_x_119:
[----:B------:R-:W-:Y:S05]  /*0390*/  BSYNC.RECONVERGENT B1 ;  /* 0x0000000000017941 */ /* 0x000fea0003800200 */
.L_x_118:
[----:B------:R-:W-:Y:S05]  /*03a0*/  BSYNC.RECONVERGENT B0 ;  /* 0x0000000000007941 */ /* 0x000fea0003800200 */
.L_x_117:
[----:B------:R-:W-:Y:S01]  /*03b0*/  HFMA2 R10, -RZ, RZ, 1.69921875, -19.203125 ;  /* 0x3ecccccdff0a7431 */ /* 0x000fe200000001ff */
[----:B------:R-:W-:Y:S01]  /*03c0*/  MOV R3, 0x40200000 ;  /* 0x4020000000037802 */ /* 0x000fe20000000f00 */
[----:B-----5:R-:W-:Y:S01]  /*03d0*/  FADD R0, R8, -0.5 ;  /* 0xbf00000008007421 */ /* 0x020fe20000000000 */
[----:B------:R-:W-:Y:S03]  /*03e0*/  BSSY.RECONVERGENT B0, `(.L_x_120) ;  /* 0x000000b000007945 */ /* 0x000fe60003800200 */
[----:B------:R-:W0:Y:S01]  /*03f0*/  FCHK P0, R0, 2.5 ;  /* 0x4020000000007902 */ /* 0x000e220000000000 */
[----:B------:R-:W-:-:S04]  /*0400*/  FFMA R3, R10, -R3, 1 ;  /* 0x3f8000000a037423 */ /* 0x000fc80000000803 */
[----:B------:R-:W-:-:S04]  /*0410*/  FFMA R3, R3, R10, 0.40000000596046447754 ;  /* 0x3ecccccd03037423 */ /* 0x000fc8000000000a */
[----:B------:R-:W-:-:S04]  /*0420*/  FFMA R8, R0, R3, RZ ;  /* 0x0000000300087223 */ /* 0x000fc800000000ff */
[----:B------:R-:W-:-:S04]  /*0430*/  FFMA R9, R8, -2.5, R0 ;  /* 0xc020000008097823 */ /* 0x000fc80000000000 */
[----:B------:R-:W-:Y:S01]  /*0440*/  FFMA R3, R3, R9, R8 ;  /* 0x0000000903037223 */ /* 0x000fe20000000008 */
[----:B0-----:R-:W-:Y:S06]  /*0450*/  @!P0 BRA `(.L_x_121) ;  /* 0x00000000000c8947 */ /* 0x001fec0003800000 */
[----:B------:R-:W-:Y:S02]  /*0460*/  MOV R3, 0x40200000 ;  /* 0x4020000000037802 */ /* 0x000fe40000000f00 */
[----:B------:R-:W-:-:S07]  /*0470*/  MOV R10, 0x490 ;  /* 0x00000490000a7802 */ /* 0x000fce0000000f00 */
[----:B------:R-:W-:Y:S05]  /*0480*/  CALL.REL.NOINC `($__internal_3_$__cuda_sm3x_div_rn_noftz_f32_slowpath) ;  /* 0x0000001000b07944 */ /* 0x000fea0003c00000 */
.L_x_121:
[----:B------:R-:W-:Y:S05]  /*0490*/  BSYNC.RECONVERGENT B0 ;  /* 0x0000000000007941 */ /* 0x000fea0003800200 */
.L_x_120:
[----:B------:R-:W-:Y:S01]  /*04a0*/  FADD R3, R3, R6 ;  /* 0x0000000603037221 */ /* 0x000fe20000000000 */
[----:B------:R-:W-:Y:S04]  /*04b0*/  BSSY.RECONVERGENT B0, `(.L_x_122) ;  /* 0x0000018000007945 */ /* 0x000fe80003800200 */
[----:B------:R-:W-:-:S13]  /*04c0*/  FSETP.GE.AND P0, PT, R3, 0.20689299702644348145, PT ;  /* 0x3e53dbc20300780b */ /* 0x000fda0003f06000 */
[----:B------:R-:W-:-:S04]  /*04d0*/  @P0 FMUL R0, R3, 0.95048898458480834961 ;  /* 0x3f73533f03000820 */ /* 0x000fc80000400000 */
[----:B------:R-:W-:-:S04]  /*04e0*/  @P0 FMUL R0, R3, R0 ;  /* 0x0000000003000220 */ /* 0x000fc80000400000 */
[----:B------:R-:W-:Y:S01]  /*04f0*/  @P0 FMUL R8, R3, R0 ;  /* 0x0000000003080220 */ /* 0x000fe20000400000 */
[----:B------:R-:W-:Y:S06]  /*0500*/  @P0 BRA `(.L_x_123) ;  /* 0x0000000000480947 */ /* 0x000fec0003800000 */
[----:B------:R-:W-:Y:S02]  /*0510*/  HFMA2 R8, -RZ, RZ, 1.5029296875, -4.76837158203125e-06 ;  /* 0x3e038050ff087431 */ /* 0x000fe400000001ff */
[----:B------:R-:W-:Y:S01]  /*0520*/  FADD R0, R3, -0.13793100416660308838 ;  /* 0xbe0d3dc903007421 */ /* 0x000fe20000000000 */
[----:B------:R-:W-:Y:S01]  /*0530*/  MOV R9, 0x40f92f1b ;  /* 0x40f92f1b00097802 */ /* 0x000fe20000000f00 */
[----:B------:R-:W-:Y:S02]  /*0540*/  BSSY.RECONVERGENT B1, `(.L_x_123) ;  /* 0x000000e000017945 */ /* 0x000fe40003800200 */
[----:B------:R-:W-:-:S04]  /*0550*/  FMUL R10, R0, 0.95048898458480834961 ;  /* 0x3f73533f000a7820 */ /* 0x000fc80000400000 */
[----:B------:R-:W0:Y:S01]  /*0560*/  FCHK P0, R10, 7.7870001792907714844 ;  /* 0x40f92f1b0a007902 */ /* 0x000e220000000000 */
[----:B------:R-:W-:-:S04]  /*0570*/  FFMA R9, R8, -R9, 1 ;  /* 0x3f80000008097423 */ /* 0x000fc80000000809 */
[----:B------:R-:W-:-:S04]  /*0580*/  FFMA R0, R9, R8, 0.12841916084289550781 ;  /* 0x3e03805009007423 */ /* 0x000fc80000000008 */
[----:B------:R-:W-:-:S04]  /*0590*/  FFMA R3, R0, R10, RZ ;  /* 0x0000000a00037223 */ /* 0x000fc800000000ff */
[----:B------:R-:W-:-:S04]  /*05a0*/  FFMA R8, R3, -7.7870001792907714844, R10 ;  /* 0xc0f92f1b03087823 */ /* 0x000fc8000000000a */
[----:B------:R-:W-:Y:S01]  /*05b0*/  FFMA R8, R0, R8, R3 ;  /* 0x0000000800087223 */ /* 0x000fe20000000003 */
[----:B0-----:R-:W-:Y:S06]  /*05c0*/  @!P0 BRA `(.L_x_124) ;  /* 0x0000000000148947 */ /* 0x001fec0003800000 */
[----:B------:R-:W-:Y:S02]  /*05d0*/  MOV R0, R10 ;  /* 0x0000000a00007202 */ /* 0x000fe40000000f00 */
[----:B------:R-:W-:Y:S02]  /*05e0*/  MOV R3, 0x40f92f1b ;  /* 0x40f92f1b00037802 */ /* 0x000fe40000000f00 */
[----:B------:R-:W-:-:S07]  /*05f0*/  MOV R10, 0x610 ;  /* 0x00000610000a7802 */ /* 0x000fce0000000f00 */
[----:B------:R-:W-:Y:S05]  /*0600*/  CALL.REL.NOINC `($__internal_3_$__cuda_sm3x_div_rn_noftz_f32_slowpath) ;  /* 0x0000001000507944 */ /* 0x000fea0003c00000 */
[----:B------:R-:W-:-:S07]  /*0610*/  MOV R8, R3 ;  /* 0x0000000300087202 */ /* 0x000fce0000000f00 */
.L_x_124:
[----:B------:R-:W-:Y:S05]  /*0620*/  BSYNC.RECONVERGENT B1 ;  /* 0x0000000000017941 */ /* 0x000fea0003800200 */
.L_x_123:
[----:B------:R-:W-:Y:S05]  /*0630*/  BSYNC.RECONVERGENT B0 ;  /* 0x0000000000007941 */ /* 0x000fea0003800200 */
.L_x_122:
[----:B------:R-:W-:Y:S01]  /*0640*/  FADD R3, R2, -0.5 ;  /* 0xbf00000002037421 */ /* 0x000fe20000000000 */
[----:B------:R-:W-:Y:S03]  /*0650*/  BSSY.RECONVERGENT B0, `(.L_x_125) ;  /* 0x0000018000007945 */ /* 0x000fe60003800200 */
[----:B------:R-:W-:-:S05]  /*0660*/  FADD R9, -R3, R6 ;  /* 0x0000000603097221 */ /* 0x000fca0000000100 */
[----:B------:R-:W-:-:S13]  /*0670*/  FSETP.GE.AND P0, PT, R9, 0.20689299702644348145, PT ;  /* 0x3e53dbc20900780b */ /* 0x000fda0003f06000 */
[----:B------:R-:W-:-:S04]  /*0680*/  @P0 FMUL R0, R9, 1.0888400077819824219 ;  /* 0x3f8b5f1c09000820 */ /* 0x000fc80000400000 */
[----:B------:R-:W-:-:S04]  /*0690*/  @P0 FMUL R0, R9, R0 ;  /* 0x0000000009000220 */ /* 0x000fc80000400000 */
[----:B------:R-:W-:Y:S01]  /*06a0*/  @P0 FMUL R3, R9, R0 ;  /* 0x0000000009030220 */ /* 0x000fe20000400000 */
[----:B------:R-:W-:Y:S06]  /*06b0*/  @P0 BRA `(.L_x_126) ;  /* 0x0000000000440947 */ /* 0x000fec0003800000 */
[----:B------:R-:W-:Y:S02]  /*06c0*/  HFMA2 R2, -RZ, RZ, 1.5029296875, -4.76837158203125e-06 ;  /* 0x3e038050ff027431 */ /* 0x000fe400000001ff */
[----:B------:R-:W-:Y:S01]  /*06d0*/  FADD R0, R9, -0.13793100416660308838 ;  /* 0xbe0d3dc909007421 */ /* 0x000fe20000000000 */
[----:B------:R-:W-:Y:S01]  /*06e0*/  MOV R3, 0x40f92f1b ;  /* 0x40f92f1b00037802 */ /* 0x000fe20000000f00 */
[----:B------:R-:W-:Y:S02]  /*06f0*/  BSSY.RECONVERGENT B1, `(.L_x_126) ;  /* 0x000000d000017945 */ /* 0x000fe40003800200 */
[----:B------:R-:W-:-:S04]  /*0700*/  FMUL R6, R0, 1.0888400077819824219 ;  /* 0x3f8b5f1c00067820 */ /* 0x000fc80000400000 */
        /* <DEDUP_REMOVED lines=11> */
.L_x_127:
[----:B------:R-:W-:Y:S05]  /*07c0*/  BSYNC.RECONVERGENT B1 ;  /* 0x0000000000017941 */ /* 0x000fea0003800200 */
.L_x_126:
[----:B------:R-:W-:Y:S05]  /*07d0*/  BSYNC.RECONVERGENT B0 ;  /* 0x0000000000007941 */ /* 0x000fea0003800200 */
.L_x_125:
[C---:B------:R-:W-:Y:S01]  /*07e0*/  FMUL R9, R7.reuse, -1.5371384620666503906 ;  /* 0xbfc4c0f407097820 */ /* 0x040fe20000400000 */
[C---:B------:R-:W-:Y:S01]  /*07f0*/  FMUL R2, R8.reuse, -0.96926599740982055664 ;  /* 0xbf7821d108027820 */ /* 0x040fe20000400000 */
[----:B------:R-:W-:Y:S02]  /*0800*/  BSSY.RECONVERGENT B0, `(.L_x_128) ;  /* 0x0000054000007945 */ /* 0x000fe40003800200 */
[C---:B------:R-:W-:Y:S01]  /*0810*/  FFMA R0, R8.reuse, 3.2404541969299316406, R9 ;  /* 0x404f639a08007823 */ /* 0x040fe20000000009 */
[C---:B------:R-:W-:Y:S01]  /*0820*/  FMUL R9, R7.reuse, -0.2040258944034576416 ;  /* 0xbe50ec2a07097820 */ /* 0x040fe20000400000 */
[----:B------:R-:W-:Y:S02]  /*0830*/  FFMA R2, R7, 1.8760107755661010742, R2 ;  /* 0x3ff0211f07027823 */ /* 0x000fe40000000002 */
[C---:B------:R-:W-:Y:S01]  /*0840*/  FFMA R0, R3.reuse, -0.49853140115737915039, R0 ;  /* 0xbeff3f8203007823 */ /* 0x040fe20000000000 */
[----:B------:R-:W-:Y:S01]  /*0850*/  FFMA R8, R8, 0.055643398314714431763, R9 ;  /* 0x3d63ea5508087823 */ /* 0x000fe20000000009 */
[----:B------:R-:W-:-:S03]  /*0860*/  FFMA R2, R3, 0.041556000709533691406, R2 ;  /* 0x3d2a36a003027823 */ /* 0x000fc60000000002 */
[----:B------:R-:W-:Y:S01]  /*0870*/  FSETP.GEU.AND P0, PT, R0, 0.018100000917911529541, PT ;  /* 0x3c9446740000780b */ /* 0x000fe20003f0e000 */
[----:B------:R-:W-:-:S12]  /*0880*/  FFMA R3, R3, 1.0572252273559570312, R8 ;  /* 0x3f87532803037823 */ /* 0x000fd80000000008 */
[C---:B------:R-:W-:Y:S01]  /*0890*/  @!P0 FMUL R7, R0.reuse, 4.5 ;  /* 0x4090000000078820 */ /* 0x040fe20000400000 */
[----:B------:R-:W-:-:S04]  /*08a0*/  @!P0 FSETP.GEU.AND P1, PT, R0, RZ, PT ;  /* 0x000000ff0000820b */ /* 0x000fc80003f2e000 */
[----:B------:R-:W-:Y:S01]  /*08b0*/  @!P0 FSEL R7, R7, RZ, P1 ;  /* 0x000000ff07078208 */ /* 0x000fe20000800000 */
[----:B------:R-:W-:Y:S08]  /*08c0*/  @!P0 BRA `(.L_x_129) ;  /* 0x00000004001c8947 */ /* 0x000ff00003800000 */
[----:B------:R-:W-:Y:S01]  /*08d0*/  FSETP.NEU.AND P0, PT, R0, 1, PT ;  /* 0x3f8000000000780b */ /* 0x000fe20003f0d000 */
[----:B------:R-:W-:Y:S01]  /*08e0*/  BSSY.RECONVERGENT B1, `(.L_x_130) ;  /* 0x0000044000017945 */ /* 0x000fe20003800200 */
[----:B------:R-:W-:Y:S01]  /*08f0*/  HFMA2 R6, -RZ, RZ, 1.88671875, -0.366455078125 ;  /* 0x3f8cb5ddff067431 */ /* 0x000fe200000001ff */
[----:B------:R-:W-:-:S10]  /*0900*/  MOV R7, 0x3f800000 ;  /* 0x3f80000000077802 */ /* 0x000fd40000000f00 */
[----:B------:R-:W-:Y:S05]  /*0910*/  @!P0 BRA `(.L_x_131) ;  /* 0x0000000400008947 */ /* 0x000fea0003800000 */
[----:B------:R-:W-:-:S13]  /*0920*/  FSETP.NAN.AND P0, PT, |R0|, |R0|, PT ;  /* 0x400000000000720b */ /* 0x000fda0003f08200 */
[----:B------:R-:W-:Y:S01]  /*0930*/  @P0 FADD R7, R0, 0.44999998807907104492 ;  /* 0x3ee6666600070421 */ /* 0x000fe20000000000 */
[----:B------:R-:W-:Y:S06]  /*0940*/  @P0 BRA `(.L_x_131) ;  /* 0x0000000000f40947 */ /* 0x000fec0003800000 */
[C---:B------:R-:W-:Y:S01]  /*0950*/  FMUL R7, |R0|.reuse, 16777216 ;  /* 0x4b80000000077820 */ /* 0x040fe20000400200 */
[----:B------:R-:W-:Y:S01]  /*0960*/  FSETP.GEU.AND P0, PT, |R0|, 1.175494350822287508e-38, PT ;  /* 0x008000000000780b */ /* 0x000fe20003f0e200 */
[----:B------:R-:W-:-:S03]  /*0970*/  HFMA2 R15, -RZ, RZ, 0.771484375, 0.21533203125 ;  /* 0x3a2c32e4ff0f7431 */ /* 0x000fc600000001ff */
[----:B------:R-:W-:-:S04]  /*0980*/  FSEL R7, R7, |R0|, !P0 ;  /* 0x4000000007077208 */ /* 0x000fc80004000000 */
[----:B------:R-:W-:-:S04]  /*0990*/  IADD3 R8, PT, PT, R7, -0x3f3504f3, RZ ;  /* 0xc0cafb0d07087810 */ /* 0x000fc80007ffe0ff */
[----:B------:R-:W-:-:S04]  /*09a0*/  LOP3.LUT R8, R8, 0xff800000, RZ, 0xc0, !PT ;  /* 0xff80000008087812 */ /* 0x000fc800078ec0ff */
[-C--:B------:R-:W-:Y:S02]  /*09b0*/  IADD3 R7, PT, PT, R7, -R8.reuse, RZ ;  /* 0x8000000807077210 */ /* 0x080fe40007ffe0ff */
[----:B------:R-:W-:-:S03]  /*09c0*/  I2FP.F32.S32 R8, R8 ;  /* 0x0000000800087245 */ /* 0x000fc60000201400 */
[C---:B------:R-:W-:Y:S01]  /*09d0*/  FADD R10, R7.reuse, 1 ;  /* 0x3f800000070a7421 */ /* 0x040fe20000000000 */
[----:B------:R-:W-:Y:S01]  /*09e0*/  FADD R9, R7, -1 ;  /* 0xbf80000007097421 */ /* 0x000fe20000000000 */
[----:B------:R-:W-:Y:S02]  /*09f0*/  FSEL R7, RZ, -24, P0 ;  /* 0xc1c00000ff077808 */ /* 0x000fe40000000000 */
[----:B------:R-:W-:Y:S01]  /*0a00*/  FSETP.NEU.AND P0, PT, |R0|, +INF , PT ;  /* 0x7f8000000000780b */ /* 0x000fe20003f0d200 */
[----:B------:R-:W-:Y:S01]  /*0a10*/  FADD R11, R9, R9 ;  /* 0x00000009090b7221 */ /* 0x000fe20000000000 */
[----:B------:R-:W0:Y:S01]  /*0a20*/  MUFU.RCP R10, R10 ;  /* 0x0000000a000a7308 */ /* 0x000e220000001000 */
[----:B------:R-:W-:-:S10]  /*0a30*/  FFMA R8, R8, 1.1920928955078125e-07, R7 ;  /* 0x3400000008087823 */ /* 0x000fd40000000007 */
[----:B------:R-:W-:Y:S01]  /*0a40*/  @!P0 FADD R0, R0, R0 ;  /* 0x0000000000008221 */ /* 0x000fe20000000000 */
[----:B0-----:R-:W-:-:S04]  /*0a50*/  FMUL R11, R10, R11 ;  /* 0x0000000b0a0b7220 */ /* 0x001fc80000400000 */
[----:B------:R-:W-:Y:S01]  /*0a60*/  FADD R13, R9, -R11 ;  /* 0x8000000b090d7221 */ /* 0x000fe20000000000 */
[C---:B------:R-:W-:Y:S01]  /*0a70*/  FMUL R12, R11.reuse, R11 ;  /* 0x0000000b0b0c7220 */ /* 0x040fe20000400000 */
[----:B------:R-:W-:Y:S02]  /*0a80*/  FFMA R7, R11, 1.4426950216293334961, R8 ;  /* 0x3fb8aa3b0b077823 */ /* 0x000fe40000000008 */
[----:B------:R-:W-:Y:S01]  /*0a90*/  FADD R14, R13, R13 ;  /* 0x0000000d0d0e7221 */ /* 0x000fe20000000000 */
[----:B------:R-:W-:Y:S01]  /*0aa0*/  FFMA R13, R12, R15, 0.0032181653659790754318 ;  /* 0x3b52e7db0c0d7423 */ /* 0x000fe2000000000f */
[----:B------:R-:W-:Y:S02]  /*0ab0*/  FADD R8, R8, -R7 ;  /* 0x8000000708087221 */ /* 0x000fe40000000000 */
[----:B------:R-:W-:Y:S01]  /*0ac0*/  FFMA R9, R9, -R11, R14 ;  /* 0x8000000b09097223 */ /* 0x000fe2000000000e */
[----:B------:R-:W-:Y:S01]  /*0ad0*/  FFMA R13, R12, R13, 0.018033718690276145935 ;  /* 0x3c93bb730c0d7423 */ /* 0x000fe2000000000d */
[----:B------:R-:W-:-:S02]  /*0ae0*/  FFMA R8, R11, 1.4426950216293334961, R8 ;  /* 0x3fb8aa3b0b087823 */ /* 0x000fc40000000008 */
[----:B------:R-:W-:Y:S01]  /*0af0*/  FMUL R9, R10, R9 ;  /* 0x000000090a097220 */ /* 0x000fe20000400000 */
        /* <DEDUP_REMOVED lines=8> */
[----:B------:R-:W-:Y:S01]  /*0b80*/  FMUL R9, R8, 0.44999998807907104492 ;  /* 0x3ee6666608097820 */ /* 0x000fe20000400000 */
[----:B------:R-:W-:-:S03]  /*0b90*/  FADD R7, -R7, R8 ;  /* 0x0000000807077221 */ /* 0x000fc60000000100 */
[----:B------:R-:W0:Y:S01]  /*0ba0*/  FRND R10, R9 ;  /* 0x00000009000a7307 */ /* 0x000e220000201000 */
[----:B------:R-:W-:Y:S01]  /*0bb0*/  FADD R7, R12, -R7 ;  /* 0x800000070c077221 */ /* 0x000fe20000000000 */
[----:B------:R-:W-:Y:S01]  /*0bc0*/  FFMA R8, R8, 0.44999998807907104492, -R9 ;  /* 0x3ee6666608087823 */ /* 0x000fe20000000809 */
[----:B------:R-:W-:Y:S02]  /*0bd0*/  MOV R12, 0x391fcb8e ;  /* 0x391fcb8e000c7802 */ /* 0x000fe40000000f00 */
[----:B------:R-:W-:Y:S01]  /*0be0*/  FSETP.GT.AND P1, PT, |R9|, 152, PT ;  /* 0x431800000900780b */ /* 0x000fe20003f24200 */
[----:B------:R-:W-:Y:S02]  /*0bf0*/  FFMA R8, R7, 0.44999998807907104492, R8 ;  /* 0x3ee6666607087823 */ /* 0x000fe40000000008 */
[----:B------:R-:W1:Y:S01]  /*0c00*/  F2I.NTZ R11, R9 ;  /* 0x00000009000b7305 */ /* 0x000e620000203100 */
[----:B0-----:R-:W-:Y:S01]  /*0c10*/  FADD R7, R9, -R10 ;  /* 0x8000000a09077221 */ /* 0x001fe20000000000 */
[----:B------:R-:W-:-:S03]  /*0c20*/  FSETP.GT.AND P2, PT, R10, RZ, PT ;  /* 0x000000ff0a00720b */ /* 0x000fc60003f44000 */
[----:B------:R-:W-:-:S04]  /*0c30*/  FADD R7, R7, R8 ;  /* 0x0000000807077221 */ /* 0x000fc80000000000 */
[----:B------:R-:W-:-:S04]  /*0c40*/  FFMA R8, R7, R12, 0.0013391353422775864601 ;  /* 0x3aaf85ed07087423 */ /* 0x000fc8000000000c */
[----:B------:R-:W-:-:S04]  /*0c50*/  FFMA R8, R7, R8, 0.0096188392490148544312 ;  /* 0x3c1d985607087423 */ /* 0x000fc80000000008 */
[----:B------:R-:W-:-:S04]  /*0c60*/  FFMA R8, R7, R8, 0.055503588169813156128 ;  /* 0x3d6357bb07087423 */ /* 0x000fc80000000008 */
[----:B------:R-:W-:Y:S01]  /*0c70*/  FFMA R10, R7, R8, 0.24022644758224487305 ;  /* 0x3e75fdec070a7423 */ /* 0x000fe20000000008 */
[----:B------:R-:W-:Y:S02]  /*0c80*/  SEL R8, RZ, 0x83000000, P2 ;  /* 0x83000000ff087807 */ /* 0x000fe40001000000 */
[----:B------:R-:W-:Y:S01]  /*0c90*/  FSETP.GEU.AND P2, PT, R9, RZ, PT ;  /* 0x000000ff0900720b */ /* 0x000fe20003f4e000 */
[----:B------:R-:W-:Y:S01]  /*0ca0*/  FFMA R12, R7, R10, 0.69314718246459960938 ;  /* 0x3f317218070c7423 */ /* 0x000fe2000000000a */
[----:B------:R-:W-:Y:S02]  /*0cb0*/  IADD3 R10, PT, PT, R8, 0x7f000000, RZ ;  /* 0x7f000000080a7810 */ /* 0x000fe40007ffe0ff */
[----:B-1----:R-:W-:Y:S01]  /*0cc0*/  LEA R11, R11, -R8, 0x17 ;  /* 0x800000080b0b7211 */ /* 0x002fe200078eb8ff */
[----:B------:R-:W-:Y:S01]  /*0cd0*/  FFMA R13, R7, R12, 1 ;  /* 0x3f800000070d7423 */ /* 0x000fe2000000000c */
[----:B------:R-:W-:-:S03]  /*0ce0*/  FSEL R7, RZ, +INF , !P2 ;  /* 0x7f800000ff077808 */ /* 0x000fc60005000000 */
[----:B------:R-:W-:-:S04]  /*0cf0*/  FMUL R10, R10, R13 ;  /* 0x0000000d0a0a7220 */ /* 0x000fc80000400000 */
[----:B------:R-:W-:Y:S01]  /*0d00*/  @!P1 FMUL R7, R11, R10 ;  /* 0x0000000a0b079220 */ /* 0x000fe20000400000 */
[----:B------:R-:W-:-:S07]  /*0d10*/  @!P0 LOP3.LUT R7, R0, 0x7fffffff, RZ, 0xc0, !PT ;  /* 0x7fffffff00078812 */ /* 0x000fce00078ec0ff */
.L_x_131:
[----:B------:R-:W-:Y:S05]  /*0d20*/  BSYNC.RECONVERGENT B1 ;  /* 0x0000000000017941 */ /* 0x000fea0003800200 */
.L_x_130:
[----:B------:R-:W-:-:S07]  /*0d30*/  FFMA R7, R7, R6, -0.099300026893615722656 ;  /* 0xbdcb5dd007077423 */ /* 0x000fce0000000006 */
.L_x_129:
[----:B------:R-:W-:Y:S05]  /*0d40*/  BSYNC.RECONVERGENT B0 ;  /* 0x0000000000007941 */ /* 0x000fea0003800200 */
.L_x_128:
[----:B------:R-:W-:Y:S01]  /*0d50*/  FSETP.GEU.AND P0, PT, R2, 0.018100000917911529541, PT ;  /* 0x3c9446740200780b */ /* 0x000fe20003f0e000 */
[----:B------:R-:W-:-:S12]  /*0d60*/  BSSY.RECONVERGENT B0, `(.L_x_132) ;  /* 0x000004c000007945 */ /* 0x000fd80003800200 */
        /* <DEDUP_REMOVED lines=73> */
.L_x_135:
[----:B------:R-:W-:Y:S05]  /*1200*/  BSYNC.RECONVERGENT B1 ;  /* 0x0000000000017941 */ /* 0x000fea0003800200 */
.L_x_134:
[----:B------:R-:W-:-:S07]  /*1210*/  FFMA R9, R9, R0, -0.099300026893615722656 ;  /* 0xbdcb5dd009097423 */ /* 0x000fce0000000000 */
.L_x_133:
[----:B------:R-:W-:Y:S05]  /*1220*/  BSYNC.RECONVERGENT B0 ;  /* 0x0000000000007941 */ /* 0x000fea0003800200 */
.L_x_132:
        /* <DEDUP_REMOVED lines=32> */
[CC--:B------:R-:W-:Y:S01]  /*1430*/  FMUL R12, R10.reuse, R10.reuse ;  /* 0x0000000a0a0c7220 */ /* 0x0c0fe20000400000 */
        /* <DEDUP_REMOVED lines=23> */
[----:B------:R-:W-:Y:S01]  /*15b0*/  FFMA R11, R2, 0.44999998807907104492, R11 ;  /* 0x3ee66666020b7823 */ /* 0x000fe2000000000b */
[----:B0-----:R-:W-:Y:S01]  /*15c0*/  FADD R2, R6, -R13 ;  /* 0x8000000d06027221 */ /* 0x001fe20000000000 */
[----:B------:R-:W-:-:S03]  /*15d0*/  FSETP.GT.AND P2, PT, R13, RZ, PT ;  /* 0x000000ff0d00720b */ /* 0x000fc60003f44000 */
[----:B------:R-:W-:Y:S01]  /*15e0*/  FADD R2, R2, R11 ;  /* 0x0000000b02027221 */ /* 0x000fe20000000000 */
[----:B------:R-:W-:Y:S02]  /*15f0*/  SEL R8, RZ, 0x83000000, P2 ;  /* 0x83000000ff087807 */ /* 0x000fe40001000000 */
[----:B------:R-:W-:Y:S01]  /*1600*/  FSETP.GEU.AND P2, PT, R6, RZ, PT ;  /* 0x000000ff0600720b */ /* 0x000fe20003f4e000 */
[----:B------:R-:W-:Y:S01]  /*1610*/  FFMA R11, R2, R15, 0.0013391353422775864601 ;  /* 0x3aaf85ed020b7423 */ /* 0x000fe2000000000f */
[----:B------:R-:W-:-:S03]  /*1620*/  IADD3 R10, PT, PT, R8, 0x7f000000, RZ ;  /* 0x7f000000080a7810 */ /* 0x000fc60007ffe0ff */
[C---:B------:R-:W-:Y:S02]  /*1630*/  FFMA R15, R2.reuse, R11, 0.0096188392490148544312 ;  /* 0x3c1d9856020f7423 */ /* 0x040fe4000000000b */
[----:B------:R-:W0:Y:S02]  /*1640*/  F2I.NTZ R11, R6 ;  /* 0x00000006000b7305 */ /* 0x000e240000203100 */
[----:B------:R-:W-:-:S04]  /*1650*/  FFMA R15, R2, R15, 0.055503588169813156128 ;  /* 0x3d6357bb020f7423 */ /* 0x000fc8000000000f */
[----:B------:R-:W-:-:S04]  /*1660*/  FFMA R15, R2, R15, 0.24022644758224487305 ;  /* 0x3e75fdec020f7423 */ /* 0x000fc8000000000f */
[----:B------:R-:W-:-:S04]  /*1670*/  FFMA R15, R2, R15, 0.69314718246459960938 ;  /* 0x3f317218020f7423 */ /* 0x000fc8000000000f */
[----:B------:R-:W-:Y:S01]  /*1680*/  FFMA R15, R2, R15, 1 ;  /* 0x3f800000020f7423 */ /* 0x000fe2000000000f */
[----:B0-----:R-:W-:Y:S02]  /*1690*/  LEA R8, R11, -R8, 0x17 ;  /* 0x800000080b087211 */ /* 0x001fe400078eb8ff */
[----:B------:R-:W-:Y:S01]  /*16a0*/  FSEL R11, RZ, +INF , !P2 ;  /* 0x7f800000ff0b7808 */ /* 0x000fe20005000000 */
[----:B------:R-:W-:-:S04]  /*16b0*/  FMUL R15, R10, R15 ;  /* 0x0000000f0a0f7220 */ /* 0x000fc80000400000 */
[----:B------:R-:W-:Y:S01]  /*16c0*/  @!P1 FMUL R11, R8, R15 ;  /* 0x0000000f080b9220 */ /* 0x000fe20000400000 */
[----:B------:R-:W-:-:S07]  /*16d0*/  @!P0 LOP3.LUT R11, R3, 0x7fffffff, RZ, 0xc0, !PT ;  /* 0x7fffffff030b8812 */ /* 0x000fce00078ec0ff */
.L_x_139:
[----:B------:R-:W-:Y:S05]  /*16e0*/  BSYNC.RECONVERGENT B1 ;  /* 0x0000000000017941 */ /* 0x000fea0003800200 */
.L_x_138:
[----:B------:R-:W-:-:S07]  /*16f0*/  FFMA R11, R11, R0, -0.099300026893615722656 ;  /* 0xbdcb5dd00b0b7423 */ /* 0x000fce0000000000 */
.L_x_137:
[----:B------:R-:W-:Y:S05]  /*1700*/  BSYNC.RECONVERGENT B0 ;  /* 0x0000000000007941 */ /* 0x000fea0003800200 */
.L_x_136:
[----:B------:R-:W-:Y:S04]  /*1710*/  STG.E desc[UR4][R4.64], R7 ;  /* 0x0000000704007986 */ /* 0x000fe8000c101904 */
[----:B------:R-:W-:Y:S04]  /*1720*/  STG.E desc[UR4][R4.64+0x4], R9 ;  /* 0x0000040904007986 */ /* 0x000fe8000c101904 */
[----:B------:R-:W-:Y:S01]  /*1730*/  STG.E desc[UR4][R4.64+0x8], R11 ;  /* 0x0000080b04007986 */ /* 0x000fe2000c101904 */
[----:B------:R-:W-:Y:S05]  /*1740*/  EXIT ;  /* 0x000000000000794d */ /* 0x000fea0003800000 */
        .weak           $__internal_3_$__cuda_sm3x_div_rn_noftz_f32_slowpath
        .type           $__internal_3_$__cuda_sm3x_div_rn_noftz_f32_slowpath,@function
        .size           $__internal_3_$__cuda_sm3x_div_rn_noftz_f32_slowpath,(.L_x_346 - $__internal_3_$__cuda_sm3x_div_rn_noftz_f32_slowpath)
$__internal_3_$__cuda_sm3x_div_rn_noftz_f32_slowpath:
[----:B------:R-:W-:Y:S01]  /*1750*/  SHF.R.U32.HI R11, RZ, 0x17, R3 ;  /* 0x00000017ff0b7819 */ /* 0x000fe20000011603 */
[----:B------:R-:W-:Y:S01]  /*1760*/  BSSY.RECONVERGENT B2, `(.L_x_140) ;  /* 0x0000062000027945 */ /* 0x000fe20003800200 */
[----:B------:R-:W-:Y:S02]  /*1770*/  SHF.R.U32.HI R9, RZ, 0x17, R0 ;  /* 0x00000017ff097819 */ /* 0x000fe40000011600 */
[----:B------:R-:W-:Y:S02]  /*1780*/  LOP3.LUT R11, R11, 0xff, RZ, 0xc0, !PT ;  /* 0x000000ff0b0b7812 */ /* 0x000fe400078ec0ff */
[----:B------:R-:W-:Y:S02]  /*1790*/  LOP3.LUT R14, R9, 0xff, RZ, 0xc0, !PT ;  /* 0x000000ff090e7812 */ /* 0x000fe400078ec0ff */
[----:B------:R-:W-:Y:S02]  /*17a0*/  IADD3 R13, PT, PT, R11, -0x1, RZ ;  /* 0xffffffff0b0d7810 */ /* 0x000fe40007ffe0ff */
[----:B------:R-:W-:-:S02]  /*17b0*/  IADD3 R12, PT, PT, R14, -0x1, RZ ;  /* 0xffffffff0e0c7810 */ /* 0x000fc40007ffe0ff */
[----:B------:R-:W-:-:S04]  /*17c0*/  ISETP.GT.U32.AND P0, PT, R13, 0xfd, PT ;  /* 0x000000fd0d00780c */ /* 0x000fc80003f04070 */
        /* <DEDUP_REMOVED lines=26> */
.L_x_141:
[----:B------:R-:W-:Y:S01]  /*1970*/  LEA R12, R11, 0xc0800000, 0x17 ;  /* 0xc08000000b0c7811 */ /* 0x000fe200078eb8ff */
[----:B------:R-:W-:Y:S03]  /*1980*/  BSSY.RECONVERGENT B3, `(.L_x_146) ;  /* 0x0000036000037945 */ /* 0x000fe60003800200 */
[----:B------:R-:W-:Y:S02]  /*1990*/  IADD3 R12, PT, PT, -R12, R3, RZ ;  /* 0x000000030c0c7210 */ /* 0x000fe40007ffe1ff */
[----:B------:R-:W-:Y:S02]  /*19a0*/  IADD3 R3, PT, PT, R14, -0x7f, RZ ;  /* 0xffffff810e037810 */ /* 0x000fe40007ffe0ff */
[----:B------:R0:W1:Y:S01]  /*19b0*/  MUFU.RCP R13, R12 ;  /* 0x0000000c000d7308 */ /* 0x0000620000001000 */
[----:B------:R-:W-:Y:S02]  /*19c0*/  FADD.FTZ R15, -R12, -RZ ;  /* 0x800000ff0c0f7221 */ /* 0x000fe40000010100 */
[C---:B------:R-:W-:Y:S01]  /*19d0*/  IMAD R0, R3.reuse, -0x800000, R0 ;  /* 0xff80000003007824 */ /* 0x040fe200078e0200 */
[----:B0-----:R-:W-:-:S04]  /*19e0*/  IADD3 R12, PT, PT, R3, 0x7f, -R11 ;  /* 0x0000007f030c7810 */ /* 0x001fc80007ffe80b */
[----:B------:R-:W-:Y:S01]  /*19f0*/  IADD3 R12, PT, PT, R12, R9, RZ ;  /* 0x000000090c0c7210 */ /* 0x000fe20007ffe0ff */
[----:B-1----:R-:W-:-:S04]  /*1a00*/  FFMA R14, R13, R15, 1 ;  /* 0x3f8000000d0e7423 */ /* 0x002fc8000000000f */
        /* <DEDUP_REMOVED lines=20> */
[CCC-:B------:R-:W-:Y:S01]  /*1b50*/  FFMA.RM R12, R16.reuse, R14.reuse, R13.reuse ;  /* 0x0000000e100c7223 */ /* 0x1c0fe2000000400d */
[C---:B------:R-:W-:Y:S02]  /*1b60*/  ISETP.NE.AND P2, PT, R11.reuse, RZ, PT ;  /* 0x000000ff0b00720c */ /* 0x040fe40003f45270 */
[----:B------:R-:W-:Y:S02]  /*1b70*/  ISETP.NE.AND P1, PT, R11, RZ, PT ;  /* 0x000000ff0b00720c */ /* 0x000fe40003f25270 */
[----:B------:R-:W-:Y:S01]  /*1b80*/  LOP3.LUT R9, R3, 0x7fffff, RZ, 0xc0, !PT ;  /* 0x007fffff03097812 */ /* 0x000fe200078ec0ff */
[----:B------:R-:W-:Y:S01]  /*1b90*/  FFMA.RP R3, R16, R14, R13 ;  /* 0x0000000e10037223 */ /* 0x000fe2000000800d */
[----:B------:R-:W-:Y:S02]  /*1ba0*/  IADD3 R14, PT, PT, R11, 0x20, RZ ;  /* 0x000000200b0e7810 */ /* 0x000fe40007ffe0ff */
        /* <DEDUP_REMOVED lines=15> */
.L_x_148:
[----:B------:R-:W-:-:S04]  /*1ca0*/  LOP3.LUT R0, R0, 0x80000000, RZ, 0xc0, !PT ;  /* 0x8000000000007812 */ /* 0x000fc800078ec0ff */
[----:B------:R-:W-:Y:S01]  /*1cb0*/  LOP3.LUT R0, R0, 0x7f800000, RZ, 0xfc, !PT ;  /* 0x7f80000000007812 */ /* 0x000fe200078efcff */
[----:B------:R-:W-:Y:S06]  /*1cc0*/  BRA `(.L_x_149) ;  /* 0x0000000000047947 */ /* 0x000fec0003800000 */
.L_x_147:
[----:B------:R-:W-:-:S07]  /*1cd0*/  LEA R0, R12, R0, 0x17 ;  /* 0x000000000c007211 */ /* 0x000fce00078eb8ff */
.L_x_149:
[----:B------:R-:W-:Y:S05]  /*1ce0*/  BSYNC.RECONVERGENT B3 ;  /* 0x0000000000037941 */ /* 0x000fea0003800200 */
.L_x_146:
[----:B------:R-:W-:Y:S05]  /*1cf0*/  BRA `(.L_x_150) ;  /* 0x0000000000207947 */ /* 0x000fea0003800000 */
.L_x_145:
[----:B------:R-:W-:-:S04]  /*1d00*/  LOP3.LUT R0, R3, 0x80000000, R0, 0x48, !PT ;  /* 0x8000000003007812 */ /* 0x000fc800078e4800 */
[----:B------:R-:W-:Y:S01]  /*1d10*/  LOP3.LUT R0, R0, 0x7f800000, RZ, 0xfc, !PT ;  /* 0x7f80000000007812 */ /* 0x000fe200078efcff */
[----:B------:R-:W-:Y:S06]  /*1d20*/  BRA `(.L_x_150) ;  /* 0x0000000000147947 */ /* 0x000fec0003800000 */
.L_x_144:
[----:B------:R-:W-:Y:S01]  /*1d30*/  LOP3.LUT R0, R3, 0x80000000, R0, 0x48, !PT ;  /* 0x8000000003007812 */ /* 0x000fe200078e4800 */
[----:B------:R-:W-:Y:S06]  /*1d40*/  BRA `(.L_x_150) ;  /* 0x00000000000c7947 */ /* 0x000fec0003800000 */
.L_x_143:
[----:B------:R-:W0:Y:S01]  /*1d50*/  MUFU.RSQ R0, -QNAN ;  /* 0xffc0000000007908 */ /* 0x000e220000001400 */
[----:B------:R-:W-:Y:S05]  /*1d60*/  BRA `(.L_x_150) ;  /* 0x0000000000047947 */ /* 0x000fea0003800000 */
.L_x_142:
[----:B------:R-:W-:-:S07]  /*1d70*/  FADD.FTZ R0, R0, R3 ;  /* 0x0000000300007221 */ /* 0x000fce0000010000 */
.L_x_150:
[----:B------:R-:W-:Y:S05]  /*1d80*/  BSYNC.RECONVERGENT B2 ;  /* 0x0000000000027941 */ /* 0x000fea0003800200 */
.L_x_140:
[----:B------:R-:W-:Y:S01]  /*1d90*/  HFMA2 R11, -RZ, RZ, 0, 0 ;  /* 0x00000000ff0b7431 */ /* 0x000fe200000001ff */
[----:B0-----:R-:W-:-:S03]  /*1da0*/  MOV R3, R0 ;  /* 0x0000000000037202 */ /* 0x001fc60000000f00 */
[----:B------:R-:W-:Y:S05]  /*1db0*/  RET.REL.NODEC R10 `(_Z15d_lab_to_rec709Pfii) ;  /* 0xffffffe00a907950 */ /* 0x000fea0003c3ffff */
.L_x_151:
        /* <DEDUP_REMOVED lines=12> */
.L_x_346:


//--------------------- .text._Z15d_rec709_to_labPfS_ii --------------------------
	.section	.text._Z15d_rec709_to_labPfS_ii,"ax",@progbits
	.align	128
        .global         _Z15d_rec709_to_labPfS_ii
        .type           _Z15d_rec709_to_labPfS_ii,@function
        .size           _Z15d_rec709_to_labPfS_ii,(.L_x_347 - _Z15d_rec709_to_labPfS_ii)
        .other          _Z15d_rec709_to_labPfS_ii,@"STO_CUDA_ENTRY STV_DEFAULT"
_Z15d_rec709_to_labPfS_ii:
.text._Z15d_rec709_to_labPfS_ii:
        /* <DEDUP_REMOVED lines=21> */
[----:B------:R-:W-:Y:S01]  /*0150*/  BSSY.RECONVERGENT B0, `(.L_x_152) ;  /* 0x000004f000007945 */ /* 0x000fe20003800200 */
[----:B--2---:R-:W-:-:S13]  /*0160*/  FSETP.GEU.AND P0, PT, R3, 0.081450000405311584473, PT ;  /* 0x3da6cf420300780b */ /* 0x004fda0003f0e000 */
[C---:B------:R-:W-:Y:S01]  /*0170*/  @!P0 FMUL R7, R3.reuse, 0.22222222387790679932 ;  /* 0x3e638e3903078820 */ /* 0x040fe20000400000 */
[----:B------:R-:W-:-:S04]  /*0180*/  @!P0 FSETP.GEU.AND P1, PT, R3, RZ, PT ;  /* 0x000000ff0300820b */ /* 0x000fc80003f2e000 */
[----:B------:R-:W-:Y:S01]  /*0190*/  @!P0 FSEL R7, R7, RZ, P1 ;  /* 0x000000ff07078208 */ /* 0x000fe20000800000 */
[----:B0-----:R-:W-:Y:S08]  /*01a0*/  @!P0 BRA `(.L_x_153) ;  /* 0x0000000400248947 */ /* 0x001ff00003800000 */
[----:B------:R-:W-:Y:S01]  /*01b0*/  FADD R3, R3, 0.099299997091293334961 ;  /* 0x3dcb5dcc03037421 */ /* 0x000fe20000000000 */
[----:B------:R-:W-:-:S03]  /*01c0*/  HFMA2 R7, -RZ, RZ, 1.875, 0 ;  /* 0x3f800000ff077431 */ /* 0x000fc600000001ff */
[----:B------:R-:W-:-:S05]  /*01d0*/  FMUL R3, R3, 0.90966975688934326172 ;  /* 0x3f68e01e03037820 */ /* 0x000fca0000400000 */
[----:B------:R-:W-:-:S13]  /*01e0*/  FSETP.NEU.AND P0, PT, R3, 1, PT ;  /* 0x3f8000000300780b */ /* 0x000fda0003f0d000 */
[----:B------:R-:W-:Y:S05]  /*01f0*/  @!P0 BRA `(.L_x_153) ;  /* 0x0000000400108947 */ /* 0x000fea0003800000 */
[----:B------:R-:W-:-:S13]  /*0200*/  FSETP.NAN.AND P0, PT, |R3|, |R3|, PT ;  /* 0x400000030300720b */ /* 0x000fda0003f08200 */
[----:B------:R-:W-:Y:S01]  /*0210*/  @P0 FADD R7, R3, 2.2222223281860351562 ;  /* 0x400e38e403070421 */ /* 0x000fe20000000000 */
[----:B------:R-:W-:Y:S06]  /*0220*/  @P0 BRA `(.L_x_153) ;  /* 0x0000000400040947 */ /* 0x000fec0003800000 */
[----:B------:R-:W-:-:S04]  /*0230*/  FSETP.NEU.AND P0, PT, |R3|, +INF , PT ;  /* 0x7f8000000300780b */ /* 0x000fc80003f0d200 */
[----:B------:R-:W-:-:S13]  /*0240*/  FSETP.NEU.AND P0, PT, R3, RZ, P0 ;  /* 0x000000ff0300720b */ /* 0x000fda000070d000 */
[----:B------:R-:W-:-:S05]  /*0250*/  @!P0 FADD R7, R3, R3 ;  /* 0x0000000303078221 */ /* 0x000fca0000000000 */
[----:B------:R-:W-:Y:S01]  /*0260*/  @!P0 LOP3.LUT R7, R7, 0x7fffffff, RZ, 0xc0, !PT ;  /* 0x7fffffff07078812 */ /* 0x000fe200078ec0ff */
[----:B------:R-:W-:Y:S06]  /*0270*/  @!P0 BRA `(.L_x_153) ;  /* 0x0000000000f08947 */ /* 0x000fec0003800000 */
[C---:B------:R-:W-:Y:S01]  /*0280*/  FMUL R8, |R3|.reuse, 16777216 ;  /* 0x4b80000003087820 */ /* 0x040fe20000400200 */
[C---:B------:R-:W-:Y:S02]  /*0290*/  FSETP.GEU.AND P0, PT, |R3|.reuse, 1.175494350822287508e-38, PT ;  /* 0x008000000300780b */ /* 0x040fe40003f0e200 */
[----:B------:R-:W-:Y:S02]  /*02a0*/  MOV R15, 0x3a2c32e4 ;  /* 0x3a2c32e4000f7802 */ /* 0x000fe40000000f00 */
[----:B------:R-:W-:Y:S02]  /*02b0*/  FSEL R8, R8, |R3|, !P0 ;  /* 0x4000000308087208 */ /* 0x000fe40004000000 */
[----:B------:R-:W-:Y:S02]  /*02c0*/  FSETP.GEU.AND P2, PT, R3, RZ, PT ;  /* 0x000000ff0300720b */ /* 0x000fe40003f4e000 */
        /* <DEDUP_REMOVED lines=8> */
[----:B------:R-:W0:Y:S01]  /*0350*/  MUFU.RCP R10, R10 ;  /* 0x0000000a000a7308 */ /* 0x000e220000001000 */
[----:B------:R-:W-:Y:S02]  /*0360*/  FFMA R8, R7, 1.1920928955078125e-07, R8 ;  /* 0x3400000007087823 */ /* 0x000fe40000000008 */
        /* <DEDUP_REMOVED lines=19> */
[----:B------:R-:W-:Y:S01]  /*04a0*/  FMUL R9, R8, 2.2222223281860351562 ;  /* 0x400e38e408097820 */ /* 0x000fe20000400000 */
[----:B------:R-:W-:-:S03]  /*04b0*/  FADD R7, -R7, R8 ;  /* 0x0000000807077221 */ /* 0x000fc60000000100 */
[----:B------:R-:W0:Y:S01]  /*04c0*/  FRND R10, R9 ;  /* 0x00000009000a7307 */ /* 0x000e220000201000 */
[----:B------:R-:W-:Y:S01]  /*04d0*/  FADD R7, R12, -R7 ;  /* 0x800000070c077221 */ /* 0x000fe20000000000 */
[----:B------:R-:W-:Y:S01]  /*04e0*/  FFMA R8, R8, 2.2222223281860351562, -R9 ;  /* 0x400e38e408087823 */ /* 0x000fe20000000809 */
[----:B------:R-:W-:Y:S01]  /*04f0*/  HFMA2 R12, -RZ, RZ, 0.64013671875, -15.109375 ;  /* 0x391fcb8eff0c7431 */ /* 0x000fe200000001ff */
[----:B------:R-:W-:Y:S02]  /*0500*/  FSETP.GT.AND P0, PT, |R9|, 152, PT ;  /* 0x431800000900780b */ /* 0x000fe40003f04200 */
[----:B------:R-:W-:Y:S02]  /*0510*/  FFMA R8, R7, 2.2222223281860351562, R8 ;  /* 0x400e38e407087823 */ /* 0x000fe40000000008 */
        /* <DEDUP_REMOVED lines=17> */
[----:B------:R-:W-:-:S07]  /*0630*/  @!P2 MOV R7, 0x7fffffff ;  /* 0x7fffffff0007a802 */ /* 0x000fce0000000f00 */
.L_x_153:
[----:B------:R-:W-:Y:S05]  /*0640*/  BSYNC.RECONVERGENT B0 ;  /* 0x0000000000007941 */ /* 0x000fea0003800200 */
.L_x_152:
[----:B-----5:R-:W-:Y:S01]  /*0650*/  FSETP.GEU.AND P0, PT, R2, 0.081450000405311584473, PT ;  /* 0x3da6cf420200780b */ /* 0x020fe20003f0e000 */
[----:B------:R-:W-:-:S12]  /*0660*/  BSSY.RECONVERGENT B0, `(.L_x_154) ;  /* 0x000004e000007945 */ /* 0x000fd80003800200 */
[C---:B------:R-:W-:Y:S01]  /*0670*/  @!P0 FMUL R3, R2.reuse, 0.22222222387790679932 ;  /* 0x3e638e3902038820 */ /* 0x040fe20000400000 */
[----:B------:R-:W-:-:S04]  /*0680*/  @!P0 FSETP.GEU.AND P1, PT, R2, RZ, PT ;  /* 0x000000ff0200820b */ /* 0x000fc80003f2e000 */
[----:B------:R-:W-:Y:S01]  /*0690*/  @!P0 FSEL R3, R3, RZ, P1 ;  /* 0x000000ff03038208 */ /* 0x000fe20000800000 */
[----:B------:R-:W-:Y:S08]  /*06a0*/  @!P0 BRA `(.L_x_155) ;  /* 0x0000000400248947 */ /* 0x000ff00003800000 */
        /* <DEDUP_REMOVED lines=73> */
.L_x_155:
[----:B------:R-:W-:Y:S05]  /*0b40*/  BSYNC.RECONVERGENT B0 ;  /* 0x0000000000007941 */ /* 0x000fea0003800200 */
.L_x_154:
[----:B------:R-:W-:Y:S01]  /*0b50*/  FSETP.GEU.AND P0, PT, R0, 0.081450000405311584473, PT ;  /* 0x3da6cf420000780b */ /* 0x000fe20003f0e000 */
        /* <DEDUP_REMOVED lines=78> */
.L_x_157:
[----:B------:R-:W-:Y:S05]  /*1040*/  BSYNC.RECONVERGENT B0 ;  /* 0x0000000000007941 */ /* 0x000fea0003800200 */
.L_x_156:
[----:B------:R-:W-:Y:S02]  /*1050*/  HFMA2 R11, -RZ, RZ, 1.880859375, -0.053802490234375 ;  /* 0x3f86aae3ff0b7431 */ /* 0x000fe400000001ff */
[C---:B------:R-:W-:Y:S01]  /*1060*/  FMUL R0, R3.reuse, 0.35757610201835632324 ;  /* 0x3eb7143703007820 */ /* 0x040fe20000400000 */
[----:B------:R-:W-:Y:S01]  /*1070*/  MOV R2, 0x3f800000 ;  /* 0x3f80000000027802 */ /* 0x000fe20000000f00 */
[----:B------:R-:W-:Y:S01]  /*1080*/  FMUL R10, R3, 0.11919199675321578979 ;  /* 0x3df41aef030a7820 */ /* 0x000fe20000400000 */
[----:B------:R-:W-:Y:S01]  /*1090*/  BSSY.RECONVERGENT B0, `(.L_x_158) ;  /* 0x0000013000007945 */ /* 0x000fe20003800200 */
[----:B------:R-:W-:Y:S02]  /*10a0*/  FFMA R9, R7, 0.41245639324188232422, R0 ;  /* 0x3ed32d7c07097823 */ /* 0x000fe40000000000 */
[----:B------:R-:W-:Y:S02]  /*10b0*/  FFMA R0, R11, -0.95048898458480834961, R2 ;  /* 0xbf73533f0b007823 */ /* 0x000fe40000000002 */
[----:B------:R-:W-:Y:S01]  /*10c0*/  FFMA R2, R8, 0.18043750524520874023, R9 ;  /* 0x3e38c49c08027823 */ /* 0x000fe20000000009 */
[----:B------:R-:W-:Y:S01]  /*10d0*/  FFMA R9, R7, 0.019333900883793830872, R10 ;  /* 0x3c9e622107097823 */ /* 0x000fe2000000000a */
[----:B------:R-:W-:-:S02]  /*10e0*/  FFMA R11, R0, R11, 1.0520900487899780273 ;  /* 0x3f86aae3000b7423 */ /* 0x000fc4000000000b */
[----:B------:R-:W0:Y:S01]  /*10f0*/  FCHK P0, R2, 0.95048898458480834961 ;  /* 0x3f73533f02007902 */ /* 0x000e220000000000 */
[----:B------:R-:W-:Y:S01]  /*1100*/  FMUL R0, R3, 0.71515220403671264648 ;  /* 0x3f37143703007820 */ /* 0x000fe20000400000 */
[----:B------:R-:W-:-:S03]  /*1110*/  FFMA R12, R2, R11, RZ ;  /* 0x0000000b020c7223 */ /* 0x000fc600000000ff */
[----:B------:R-:W-:Y:S01]  /*1120*/  FFMA R3, R7, 0.21267290413379669189, R0 ;  /* 0x3e59c6ed07037823 */ /* 0x000fe20000000000 */
[----:B------:R-:W-:Y:S01]  /*1130*/  FFMA R0, R8, 0.95030409097671508789, R9 ;  /* 0x3f73472108007823 */ /* 0x000fe20000000009 */
[----:B------:R-:W-:Y:S02]  /*1140*/  FFMA R10, R12, -0.95048898458480834961, R2 ;  /* 0xbf73533f0c0a7823 */ /* 0x000fe40000000002 */
[----:B------:R-:W-:Y:S02]  /*1150*/  FFMA R7, R8, 0.072175003588199615479, R3 ;  /* 0x3d93d07d08077823 */ /* 0x000fe40000000003 */
[----:B------:R-:W-:Y:S01]  /*1160*/  FFMA R3, R11, R10, R12 ;  /* 0x0000000a0b037223 */ /* 0x000fe2000000000c */
[----:B0-----:R-:W-:Y:S06]  /*1170*/  @!P0 BRA `(.L_x_159) ;  /* 0x0000000000108947 */ /* 0x001fec0003800000 */
[----:B------:R-:W-:Y:S02]  /*1180*/  MOV R3, 0x3f73533f ;  /* 0x3f73533f00037802 */ /* 0x000fe40000000f00 */
[----:B------:R-:W-:-:S07]  /*1190*/  MOV R10, 0x11b0 ;  /* 0x000011b0000a7802 */ /* 0x000fce0000000f00 */
[----:B------:R-:W-:Y:S05]  /*11a0*/  CALL.REL.NOINC `($__internal_4_$__cuda_sm3x_div_rn_noftz_f32_slowpath) ;  /* 0x0000001000007944 */ /* 0x000fea0003c00000 */
[----:B------:R-:W-:-:S07]  /*11b0*/  MOV R3, R2 ;  /* 0x0000000200037202 */ /* 0x000fce0000000f00 */
.L_x_159:
[----:B------:R-:W-:Y:S05]  /*11c0*/  BSYNC.RECONVERGENT B0 ;  /* 0x0000000000007941 */ /* 0x000fea0003800200 */
.L_x_158:
[----:B------:R-:W-:Y:S01]  /*11d0*/  FSETP.GT.AND P0, PT, R3, 0.0088560003787279129028, PT ;  /* 0x3c1118c20300780b */ /* 0x000fe20003f04000 */
[----:B------:R-:W-:-:S12]  /*11e0*/  BSSY.RECONVERGENT B0, `(.L_x_160) ;  /* 0x0000049000007945 */ /* 0x000fd80003800200 */
[----:B------:R-:W-:Y:S05]  /*11f0*/  @!P0 BRA `(.L_x_161) ;  /* 0x0000000400148947 */ /* 0x000fea0003800000 */
[----:B------:R-:W-:Y:S01]  /*1200*/  FSETP.NEU.AND P0, PT, R3, 1, PT ;  /* 0x3f8000000300780b */ /* 0x000fe20003f0d000 */
[----:B------:R-:W-:-:S12]  /*1210*/  HFMA2 R8, -RZ, RZ, 1.875, 0 ;  /* 0x3f800000ff087431 */ /* 0x000fd800000001ff */
[----:B------:R-:W-:Y:S05]  /*1220*/  @!P0 BRA `(.L_x_162) ;  /* 0x0000000400108947 */ /* 0x000fea0003800000 */
[----:B------:R-:W-:-:S13]  /*1230*/  FSETP.NAN.AND P0, PT, |R3|, |R3|, PT ;  /* 0x400000030300720b */ /* 0x000fda0003f08200 */
[----:B------:R-:W-:Y:S01]  /*1240*/  @P0 FADD R8, R3, 0.3333333432674407959 ;  /* 0x3eaaaaab03080421 */ /* 0x000fe20000000000 */
[----:B------:R-:W-:Y:S06]  /*1250*/  @P0 BRA `(.L_x_162) ;  /* 0x0000000400040947 */ /* 0x000fec0003800000 */
[C---:B------:R-:W-:Y:S01]  /*1260*/  FMUL R2, |R3|.reuse, 16777216 ;  /* 0x4b80000003027820 */ /* 0x040fe20000400200 */
[C---:B------:R-:W-:Y:S02]  /*1270*/  FSETP.GEU.AND P0, PT, |R3|.reuse, 1.175494350822287508e-38, PT ;  /* 0x008000000300780b */ /* 0x040fe40003f0e200 */
[----:B------:R-:W-:Y:S02]  /*1280*/  MOV R14, 0x3a2c32e4 ;  /* 0x3a2c32e4000e7802 */ /* 0x000fe40000000f00 */
[----:B------:R-:W-:Y:S02]  /*1290*/  FSEL R2, R2, |R3|, !P0 ;  /* 0x4000000302027208 */ /* 0x000fe40004000000 */
[----:B------:R-:W-:Y:S02]  /*12a0*/  FSETP.NEU.AND P2, PT, |R3|, +INF , PT ;  /* 0x7f8000000300780b */ /* 0x000fe40003f4d200 */
        /* <DEDUP_REMOVED lines=29> */
[----:B------:R-:W-:Y:S01]  /*1480*/  FMUL R8, R9, 0.3333333432674407959 ;  /* 0x3eaaaaab09087820 */ /* 0x000fe20000400000 */
[----:B------:R-:W-:-:S03]  /*1490*/  FADD R2, -R2, R9 ;  /* 0x0000000902027221 */ /* 0x000fc60000000100 */
[----:B------:R-:W0:Y:S01]  /*14a0*/  FRND R13, R8 ;  /* 0x00000008000d7307 */ /* 0x000e220000201000 */
[----:B------:R-:W-:Y:S01]  /*14b0*/  FADD R2, R11, -R2 ;  /* 0x800000020b027221 */ /* 0x000fe20000000000 */
[----:B------:R-:W-:Y:S01]  /*14c0*/  FFMA R9, R9, 0.3333333432674407959, -R8 ;  /* 0x3eaaaaab09097823 */ /* 0x000fe20000000808 */
[----:B------:R-:W-:Y:S01]  /*14d0*/  HFMA2 R11, -RZ, RZ, 0.64013671875, -15.109375 ;  /* 0x391fcb8eff0b7431 */ /* 0x000fe200000001ff */
[----:B------:R-:W-:Y:S02]  /*14e0*/  FSETP.GT.AND P0, PT, |R8|, 152, PT ;  /* 0x431800000800780b */ /* 0x000fe40003f04200 */
[----:B------:R-:W-:Y:S02]  /*14f0*/  FFMA R9, R2, 0.3333333432674407959, R9 ;  /* 0x3eaaaaab02097823 */ /* 0x000fe40000000009 */
        /* <DEDUP_REMOVED lines=17> */
[----:B------:R-:W-:Y:S06]  /*1610*/  @P2 BRA `(.L_x_162) ;  /* 0x0000000000142947 */ /* 0x000fec0003800000 */
[----:B------:R-:W-:-:S05]  /*1620*/  FADD R3, R3, R3 ;  /* 0x0000000303037221 */ /* 0x000fca0000000000 */
[----:B------:R-:W-:Y:S01]  /*1630*/  LOP3.LUT R8, R3, 0x7fffffff, RZ, 0xc0, !PT ;  /* 0x7fffffff03087812 */ /* 0x000fe200078ec0ff */
[----:B------:R-:W-:Y:S06]  /*1640*/  BRA `(.L_x_162) ;  /* 0x0000000000087947 */ /* 0x000fec0003800000 */
.L_x_161:
[----:B------:R-:W-:-:S05]  /*1650*/  MOV R8, 0x40f92f1b ;  /* 0x40f92f1b00087802 */ /* 0x000fca0000000f00 */
[----:B------:R-:W-:-:S07]  /*1660*/  FFMA R8, R3, R8, 0.13793100416660308838 ;  /* 0x3e0d3dc903087423 */ /* 0x000fce0000000008 */
.L_x_162:
[----:B------:R-:W-:Y:S05]  /*1670*/  BSYNC.RECONVERGENT B0 ;  /* 0x0000000000007941 */ /* 0x000fea0003800200 */
.L_x_160:
        /* <DEDUP_REMOVED lines=27> */
[C---:B------:R-:W-:Y:S02]  /*1830*/  FFMA R2, R12.reuse, 1.4426950216293334961, R3 ;  /* 0x3fb8aa3b0c027823 */ /* 0x040fe40000000003 */
        /* <DEDUP_REMOVED lines=44> */
.L_x_164:
[----:B------:R-:W-:-:S05]  /*1b00*/  MOV R2, 0x40f92f1b ;  /* 0x40f92f1b00027802 */ /* 0x000fca0000000f00 */
[----:B------:R-:W-:-:S07]  /*1b10*/  FFMA R9, R7, R2, 0.13793100416660308838 ;  /* 0x3e0d3dc907097423 */ /* 0x000fce0000000002 */
.L_x_165:
[----:B------:R-:W-:Y:S05]  /*1b20*/  BSYNC.RECONVERGENT B0 ;  /* 0x0000000000007941 */ /* 0x000fea0003800200 */
.L_x_163:
[----:B------:R-:W-:Y:S01]  /*1b30*/  HFMA2 R3, -RZ, RZ, 1.8544921875, 0.004711151123046875 ;  /* 0x3f6b1cd3ff037431 */ /* 0x000fe200000001ff */
[----:B------:R-:W-:Y:S01]  /*1b40*/  MOV R2, 0x3f800000 ;  /* 0x3f80000000027802 */ /* 0x000fe20000000f00 */
[----:B------:R-:W0:Y:S01]  /*1b50*/  FCHK P0, R0, 1.0888400077819824219 ;  /* 0x3f8b5f1c00007902 */ /* 0x000e220000000000 */
[----:B------:R-:W-:Y:S03]  /*1b60*/  BSSY.RECONVERGENT B0, `(.L_x_166) ;  /* 0x000000b000007945 */ /* 0x000fe60003800200 */
[----:B------:R-:W-:-:S04]  /*1b70*/  FFMA R2, R3, -1.0888400077819824219, R2 ;  /* 0xbf8b5f1c03027823 */ /* 0x000fc80000000002 */
[----:B------:R-:W-:-:S04]  /*1b80*/  FFMA R3, R2, R3, 0.91840857267379760742 ;  /* 0x3f6b1cd302037423 */ /* 0x000fc80000000003 */
[----:B------:R-:W-:-:S04]  /*1b90*/  FFMA R2, R0, R3, RZ ;  /* 0x0000000300027223 */ /* 0x000fc800000000ff */
[----:B------:R-:W-:-:S04]  /*1ba0*/  FFMA R7, R2, -1.0888400077819824219, R0 ;  /* 0xbf8b5f1c02077823 */ /* 0x000fc80000000000 */
[----:B------:R-:W-:Y:S01]  /*1bb0*/  FFMA R2, R3, R7, R2 ;  /* 0x0000000703027223 */ /* 0x000fe20000000002 */
[----:B0-----:R-:W-:Y:S06]  /*1bc0*/  @!P0 BRA `(.L_x_167) ;  /* 0x0000000000108947 */ /* 0x001fec0003800000 */
[----:B------:R-:W-:Y:S02]  /*1bd0*/  MOV R2, R0 ;  /* 0x0000000000027202 */ /* 0x000fe40000000f00 */
[----:B------:R-:W-:Y:S02]  /*1be0*/  MOV R3, 0x3f8b5f1c ;  /* 0x3f8b5f1c00037802 */ /* 0x000fe40000000f00 */
[----:B------:R-:W-:-:S07]  /*1bf0*/  MOV R10, 0x1c10 ;  /* 0x00001c10000a7802 */ /* 0x000fce0000000f00 */
[----:B------:R-:W-:Y:S05]  /*1c00*/  CALL.REL.NOINC `($__internal_4_$__cuda_sm3x_div_rn_noftz_f32_slowpath) ;  /* 0x0000000400687944 */ /* 0x000fea0003c00000 */
.L_x_167:
[----:B------:R-:W-:Y:S05]  /*1c10*/  BSYNC.RECONVERGENT B0 ;  /* 0x0000000000007941 */ /* 0x000fea0003800200 */
.L_x_166:
        /* <DEDUP_REMOVED lines=72> */
.L_x_169:
[----:B------:R-:W-:-:S05]  /*20a0*/  MOV R3, 0x40f92f1b ;  /* 0x40f92f1b00037802 */ /* 0x000fca0000000f00 */
[----:B------:R-:W-:-:S07]  /*20b0*/  FFMA R0, R2, R3, 0.13793100416660308838 ;  /* 0x3e0d3dc902007423 */ /* 0x000fce0000000003 */
.L_x_170:
[----:B------:R-:W-:Y:S05]  /*20c0*/  BSYNC.RECONVERGENT B0 ;  /* 0x0000000000007941 */ /* 0x000fea0003800200 */
.L_x_168:
[----:B------:R-:W0:Y:S01]  /*20d0*/  LDC.64 R2, c[0x0][0x388] ;  /* 0x0000e200ff027b82 */ /* 0x000e220000000a00 */
[----:B------:R-:W-:Y:S01]  /*20e0*/  HFMA2 R11, -RZ, RZ, 1.75, 0 ;  /* 0x3f000000ff0b7431 */ /* 0x000fe200000001ff */
[----:B------:R-:W-:Y:S01]  /*20f0*/  MOV R10, 0x3f947ae1 ;  /* 0x3f947ae1000a7802 */ /* 0x000fe20000000f00 */
[----:B------:R-:W-:Y:S01]  /*2100*/  FADD R8, -R9, R8 ;  /* 0x0000000809087221 */ /* 0x000fe20000000100 */
[----:B------:R-:W-:-:S03]  /*2110*/  FADD R0, -R0, R9 ;  /* 0x0000000900007221 */ /* 0x000fc60000000100 */
[----:B------:R-:W-:Y:S01]  /*2120*/  FFMA R9, R9, R10, -0.15999999642372131348 ;  /* 0xbe23d70a09097423 */ /* 0x000fe2000000000a */
[----:B------:R-:W-:Y:S01]  /*2130*/  FFMA R11, R8, 2.5, R11 ;  /* 0x40200000080b7823 */ /* 0x000fe2000000000b */
[----:B0-----:R-:W-:-:S04]  /*2140*/  IMAD.WIDE R6, R6, 0x4, R2 ;  /* 0x0000000406067825 */ /* 0x001fc800078e0202 */
[----:B------:R-:W-:Y:S01]  /*2150*/  FADD R3, R0, 0.5 ;  /* 0x3f00000000037421 */ /* 0x000fe20000000000 */
[----:B------:R-:W-:Y:S04]  /*2160*/  STG.E desc[UR4][R6.64+0x4], R11 ;  /* 0x0000040b06007986 */ /* 0x000fe8000c101904 */
[----:B------:R-:W-:Y:S04]  /*2170*/  STG.E desc[UR4][R6.64+0x8], R3 ;  /* 0x0000080306007986 */ /* 0x000fe8000c101904 */
[----:B------:R-:W-:Y:S04]  /*2180*/  STG.E desc[UR4][R6.64], R9 ;  /* 0x0000000906007986 */ /* 0x000fe8000c101904 */
[----:B------:R-:W-:Y:S01]  /*2190*/  STG.E desc[UR4][R4.64], R9 ;  /* 0x0000000904007986 */ /* 0x000fe2000c101904 */
[----:B------:R-:W-:Y:S05]  /*21a0*/  EXIT ;  /* 0x000000000000794d */ /* 0x000fea0003800000 */
        .weak           $__internal_4_$__cuda_sm3x_div_rn_noftz_f32_slowpath
        .type           $__internal_4_$__cuda_sm3x_div_rn_noftz_f32_slowpath,@function
        .size           $__internal_4_$__cuda_sm3x_div_rn_noftz_f32_slowpath,(.L_x_347 - $__internal_4_$__cuda_sm3x_div_rn_noftz_f32_slowpath)
$__internal_4_$__cuda_sm3x_div_rn_noftz_f32_slowpath:
        /* <DEDUP_REMOVED lines=34> */
.L_x_172:
[----:B------:R-:W-:Y:S01]  /*23d0*/  LEA R14, R12, 0xc0800000, 0x17 ;  /* 0xc08000000c0e7811 */ /* 0x000fe200078eb8ff */
[----:B------:R-:W-:Y:S03]  /*23e0*/  BSSY.RECONVERGENT B2, `(.L_x_177) ;  /* 0x0000036000027945 */ /* 0x000fe60003800200 */
[----:B------:R-:W-:Y:S02]  /*23f0*/  IADD3 R14, PT, PT, -R14, R3, RZ ;  /* 0x000000030e0e7210 */ /* 0x000fe40007ffe1ff */
[----:B------:R-:W-:Y:S02]  /*2400*/  IADD3 R3, PT, PT, R16, -0x7f, RZ ;  /* 0xffffff8110037810 */ /* 0x000fe40007ffe0ff */
[----:B------:R-:W0:Y:S01]  /*2410*/  MUFU.RCP R13, R14 ;  /* 0x0000000e000d7308 */ /* 0x000e220000001000 */
[----:B------:R-:W-:Y:S01]  /*2420*/  FADD.FTZ R15, -R14, -RZ ;  /* 0x800000ff0e0f7221 */ /* 0x000fe20000010100 */
[C---:B------:R-:W-:Y:S01]  /*2430*/  IADD3 R12, PT, PT, R3.reuse, 0x7f, -R12 ;  /* 0x0000007f030c7810 */ /* 0x040fe20007ffe80c */
[----:B------:R-:W-:-:S03]  /*2440*/  IMAD R2, R3, -0x800000, R2 ;  /* 0xff80000003027824 */ /* 0x000fc600078e0202 */
        /* <DEDUP_REMOVED lines=22> */
[C---:B------:R-:W-:Y:S01]  /*25b0*/  IADD3 R14, PT, PT, R15.reuse, 0x20, RZ ;  /* 0x000000200f0e7810 */ /* 0x040fe20007ffe0ff */
[CCC-:B------:R-:W-:Y:S01]  /*25c0*/  FFMA.RM R12, R18.reuse, R16.reuse, R13.reuse ;  /* 0x00000010120c7223 */ /* 0x1c0fe2000000400d */
[----:B------:R-:W-:Y:S02]  /*25d0*/  ISETP.NE.AND P2, PT, R15, RZ, PT ;  /* 0x000000ff0f00720c */ /* 0x000fe40003f45270 */
[----:B------:R-:W-:Y:S01]  /*25e0*/  LOP3.LUT R11, R3, 0x7fffff, RZ, 0xc0, !PT ;  /* 0x007fffff030b7812 */ /* 0x000fe200078ec0ff */
[----:B------:R-:W-:Y:S01]  /*25f0*/  FFMA.RP R3, R18, R16, R13 ;  /* 0x0000001012037223 */ /* 0x000fe2000000800d */
[----:B------:R-:W-:Y:S02]  /*2600*/  ISETP.NE.AND P1, PT, R15, RZ, PT ;  /* 0x000000ff0f00720c */ /* 0x000fe40003f25270 */
[----:B------:R-:W-:Y:S02]  /*2610*/  LOP3.LUT R11, R11, 0x800000, RZ, 0xfc, !PT ;  /* 0x008000000b0b7812 */ /* 0x000fe400078efcff */
[----:B------:R-:W-:-:S02]  /*2620*/  IADD3 R13, PT, PT, -R15, RZ, RZ ;  /* 0x000000ff0f0d7210 */ /* 0x000fc40007ffe1ff */
[----:B------:R-:W-:Y:S02]  /*2630*/  SHF.L.U32 R14, R11, R14, RZ ;  /* 0x0000000e0b0e7219 */ /* 0x000fe400000006ff */
[----:B------:R-:W-:Y:S02]  /*2640*/  FSETP.NEU.FTZ.AND P0, PT, R3, R12, PT ;  /* 0x0000000c0300720b */ /* 0x000fe40003f1d000 */
[----:B------:R-:W-:Y:S02]  /*2650*/  SEL R12, R13, RZ, P2 ;  /* 0x000000ff0d0c7207 */ /* 0x000fe40001000000 */
[----:B------:R-:W-:Y:S02]  /*2660*/  ISETP.NE.AND P1, PT, R14, RZ, P1 ;  /* 0x000000ff0e00720c */ /* 0x000fe40000f25270 */
[----:B------:R-:W-:Y:S02]  /*2670*/  SHF.R.U32.HI R12, RZ, R12, R11 ;  /* 0x0000000cff0c7219 */ /* 0x000fe4000001160b */
[----:B------:R-:W-:-:S02]  /*2680*/  PLOP3.LUT P0, PT, P0, P1, PT, 0xf8, 0x8f ;  /* 0x00000000008f781c */ /* 0x000fc40000703f70 */
[----:B------:R-:W-:Y:S02]  /*2690*/  SHF.R.U32.HI R14, RZ, 0x1, R12 ;  /* 0x00000001ff0e7819 */ /* 0x000fe4000001160c */
[----:B------:R-:W-:-:S04]  /*26a0*/  SEL R3, RZ, 0x1, !P0 ;  /* 0x00000001ff037807 */ /* 0x000fc80004000000 */
[----:B------:R-:W-:-:S04]  /*26b0*/  LOP3.LUT R3, R3, 0x1, R14, 0xf8, !PT ;  /* 0x0000000103037812 */ /* 0x000fc800078ef80e */
[----:B------:R-:W-:-:S04]  /*26c0*/  LOP3.LUT R3, R3, R12, RZ, 0xc0, !PT ;  /* 0x0000000c03037212 */ /* 0x000fc800078ec0ff */
[----:B------:R-:W-:-:S04]  /*26d0*/  IADD3 R3, PT, PT, R14, R3, RZ ;  /* 0x000000030e037210 */ /* 0x000fc80007ffe0ff */
[----:B------:R-:W-:Y:S01]  /*26e0*/  LOP3.LUT R2, R3, R2, RZ, 0xfc, !PT ;  /* 0x0000000203027212 */ /* 0x000fe200078efcff */
[----:B------:R-:W-:Y:S06]  /*26f0*/  BRA `(.L_x_180) ;  /* 0x0000000000107947 */ /* 0x000fec0003800000 */
.L_x_179:
[----:B------:R-:W-:-:S04]  /*2700*/  LOP3.LUT R2, R2, 0x80000000, RZ, 0xc0, !PT ;  /* 0x8000000002027812 */ /* 0x000fc800078ec0ff */
[----:B------:R-:W-:Y:S01]  /*2710*/  LOP3.LUT R2, R2, 0x7f800000, RZ, 0xfc, !PT ;  /* 0x7f80000002027812 */ /* 0x000fe200078efcff */
[----:B------:R-:W-:Y:S06]  /*2720*/  BRA `(.L_x_180) ;  /* 0x0000000000047947 */ /* 0x000fec0003800000 */
.L_x_178:
[----:B------:R-:W-:-:S07]  /*2730*/  LEA R2, R12, R2, 0x17 ;  /* 0x000000020c027211 */ /* 0x000fce00078eb8ff */
.L_x_180:
[----:B------:R-:W-:Y:S05]  /*2740*/  BSYNC.RECONVERGENT B2 ;  /* 0x0000000000027941 */ /* 0x000fea0003800200 */
.L_x_177:
[----:B------:R-:W-:Y:S05]  /*2750*/  BRA `(.L_x_181) ;  /* 0x0000000000207947 */ /* 0x000fea0003800000 */
.L_x_176:
[----:B------:R-:W-:-:S04]  /*2760*/  LOP3.LUT R2, R3, 0x80000000, R2, 0x48, !PT ;  /* 0x8000000003027812 */ /* 0x000fc800078e4802 */
[----:B------:R-:W-:Y:S01]  /*2770*/  LOP3.LUT R2, R2, 0x7f800000, RZ, 0xfc, !PT ;  /* 0x7f80000002027812 */ /* 0x000fe200078efcff */
[----:B------:R-:W-:Y:S06]  /*2780*/  BRA `(.L_x_181) ;  /* 0x0000000000147947 */ /* 0x000fec0003800000 */
.L_x_175:
[----:B------:R-:W-:Y:S01]  /*2790*/  LOP3.LUT R2, R3, 0x80000000, R2, 0x48, !PT ;  /* 0x8000000003027812 */ /* 0x000fe200078e4802 */
[----:B------:R-:W-:Y:S06]  /*27a0*/  BRA `(.L_x_181) ;  /* 0x00000000000c7947 */ /* 0x000fec0003800000 */
.L_x_174:
[----:B------:R-:W0:Y:S01]  /*27b0*/  MUFU.RSQ R2, -QNAN ;  /* 0xffc0000000027908 */ /* 0x000e220000001400 */
[----:B------:R-:W-:Y:S05]  /*27c0*/  BRA `(.L_x_181) ;  /* 0x0000000000047947 */ /* 0x000fea0003800000 */
.L_x_173:
[----:B------:R-:W-:-:S07]  /*27d0*/  FADD.FTZ R2, R2, R3 ;  /* 0x0000000302027221 */ /* 0x000fce0000010000 */
.L_x_181:
[----:B------:R-:W-:Y:S05]  /*27e0*/  BSYNC.RECONVERGENT B1 ;  /* 0x0000000000017941 */ /* 0x000fea0003800200 */
.L_x_171:
[----:B------:R-:W-:-:S04]  /*27f0*/  HFMA2 R11, -RZ, RZ, 0, 0 ;  /* 0x00000000ff0b7431 */ /* 0x000fc800000001ff */
[----:B0-----:R-:W-:Y:S05]  /*2800*/  RET.REL.NODEC R10 `(_Z15d_rec709_to_labPfS_ii) ;  /* 0xffffffd40afc7950 */ /* 0x001fea0003c3ffff */
.L_x_182:
        /* <DEDUP_REMOVED lines=15> */
.L_x_347:


//--------------------- .text._Z16d_lab_to_acescctPfii --------------------------
	.section	.text._Z16d_lab_to_acescctPfii,"ax",@progbits
	.align	128
        .global         _Z16d_lab_to_acescctPfii
        .type           _Z16d_lab_to_acescctPfii,@function
        .size           _Z16d_lab_to_acescctPfii,(.L_x_348 - _Z16d_lab_to_acescctPfii)
        .other          _Z16d_lab_to_acescctPfii,@"STO_CUDA_ENTRY STV_DEFAULT"
_Z16d_lab_to_acescctPfii:
.text._Z16d_lab_to_acescctPfii:
        /* <DEDUP_REMOVED lines=34> */
[----:B-----5:R-:W-:Y:S05]  /*0220*/  CALL.REL.NOINC `($__internal_5_$__cuda_sm3x_div_rn_noftz_f32_slowpath) ;  /* 0x0000000c00c87944 */ /* 0x020fea0003c00000 */
[----:B------:R-:W-:-:S07]  /*0230*/  MOV R7, R0 ;  /* 0x0000000000077202 */ /* 0x000fce0000000f00 */
.L_x_184:
[----:B------:R-:W-:Y:S05]  /*0240*/  BSYNC.RECONVERGENT B2 ;  /* 0x0000000000027941 */ /* 0x000fea0003800200 */
.L_x_183:
        /* <DEDUP_REMOVED lines=18> */
[----:B-----5:R-:W-:Y:S05]  /*0370*/  CALL.REL.NOINC `($__internal_5_$__cuda_sm3x_div_rn_noftz_f32_slowpath) ;  /* 0x0000000c00747944 */ /* 0x020fea0003c00000 */
[----:B------:R-:W-:-:S07]  /*0380*/  MOV R8, R0 ;  /* 0x0000000000087202 */ /* 0x000fce0000000f00 */
.L_x_187:
[----:B------:R-:W-:Y:S05]  /*0390*/  BSYNC.RECONVERGENT B3 ;  /* 0x0000000000037941 */ /* 0x000fea0003800200 */
.L_x_186:
[----:B------:R-:W-:Y:S05]  /*03a0*/  BSYNC.RECONVERGENT B2 ;  /* 0x0000000000027941 */ /* 0x000fea0003800200 */
.L_x_185:
        /* <DEDUP_REMOVED lines=13> */
[----:B------:R-:W-:Y:S05]  /*0480*/  CALL.REL.NOINC `($__internal_5_$__cuda_sm3x_div_rn_noftz_f32_slowpath) ;  /* 0x0000000c00307944 */ /* 0x000fea0003c00000 */
[----:B------:R-:W-:-:S07]  /*0490*/  MOV R6, R0 ;  /* 0x0000000000067202 */ /* 0x000fce0000000f00 */
.L_x_189:
[----:B------:R-:W-:Y:S05]  /*04a0*/  BSYNC.RECONVERGENT B2 ;  /* 0x0000000000027941 */ /* 0x000fea0003800200 */
.L_x_188:
        /* <DEDUP_REMOVED lines=22> */
[----:B------:R-:W-:Y:S05]  /*0610*/  CALL.REL.NOINC `($__internal_5_$__cuda_sm3x_div_rn_noftz_f32_slowpath) ;  /* 0x0000000800cc7944 */ /* 0x000fea0003c00000 */
[----:B------:R-:W-:-:S07]  /*0620*/  MOV R6, R0 ;  /* 0x0000000000067202 */ /* 0x000fce0000000f00 */
.L_x_192:
[----:B------:R-:W-:Y:S05]  /*0630*/  BSYNC.RECONVERGENT B3 ;  /* 0x0000000000037941 */ /* 0x000fea0003800200 */
.L_x_191:
[----:B------:R-:W-:Y:S05]  /*0640*/  BSYNC.RECONVERGENT B2 ;  /* 0x0000000000027941 */ /* 0x000fea0003800200 */
.L_x_190:
        /* <DEDUP_REMOVED lines=24> */
.L_x_195:
[----:B------:R-:W-:Y:S05]  /*07d0*/  BSYNC.RECONVERGENT B3 ;  /* 0x0000000000037941 */ /* 0x000fea0003800200 */
.L_x_194:
[----:B------:R-:W-:Y:S05]  /*07e0*/  BSYNC.RECONVERGENT B2 ;  /* 0x0000000000027941 */ /* 0x000fea0003800200 */
.L_x_193:
[----:B------:R-:W-:Y:S01]  /*07f0*/  FMUL R3, R8, -0.32480329275131225586 ;  /* 0xbea64c9e08037820 */ /* 0x000fe20000400000 */
[----:B------:R-:W-:Y:S01]  /*0800*/  FMUL R7, R6, -0.66366285085678100586 ;  /* 0xbf29e5cf06077820 */ /* 0x000fe20000400000 */
[----:B------:R-:W-:Y:S01]  /*0810*/  FMUL R9, R8, -0.0082844421267509460449 ;  /* 0xbc07bb7808097820 */ /* 0x000fe20000400000 */
[----:B------:R-:W-:Y:S01]  /*0820*/  BSSY.RECONVERGENT B2, `(.L_x_196) ;  /* 0x0000032000027945 */ /* 0x000fe20003800200 */
[----:B------:R-:W-:Y:S01]  /*0830*/  FFMA R3, R6, 1.6410233974456787109, R3 ;  /* 0x3fd20d0e06037823 */ /* 0x000fe20000000003 */
[----:B------:R-:W-:Y:S01]  /*0840*/  FFMA R7, R8, 1.6153316497802734375, R7 ;  /* 0x3fcec33008077823 */ /* 0x000fe20000000007 */
[----:B------:R-:W-:Y:S02]  /*0850*/  FFMA R9, R6, 0.011721894145011901855, R9 ;  /* 0x3c400d3006097823 */ /* 0x000fe40000000009 */
[C---:B------:R-:W-:Y:S01]  /*0860*/  FFMA R3, R0.reuse, -0.23642469942569732666, R3 ;  /* 0xbe72195100037823 */ /* 0x040fe20000000003 */
[C---:B------:R-:W-:Y:S01]  /*0870*/  FFMA R2, R0.reuse, 0.016756348311901092529, R7 ;  /* 0x3c89449c00027823 */ /* 0x040fe20000000007 */
[----:B------:R-:W-:-:S03]  /*0880*/  FFMA R6, R0, 0.98839485645294189453, R9 ;  /* 0x3f7d077200067823 */ /* 0x000fc60000000009 */
[----:B------:R-:W-:-:S13]  /*0890*/  FSETP.GTU.AND P0, PT, R3, 0.0078125, PT ;  /* 0x3c0000000300780b */ /* 0x000fda0003f0c000 */
[----:B------:R-:W-:-:S05]  /*08a0*/  @!P0 MOV R8, 0x4128a4d0 ;  /* 0x4128a4d000088802 */ /* 0x000fca0000000f00 */
[----:B------:R-:W-:Y:S01]  /*08b0*/  @!P0 FFMA R7, R3, R8, 0.072905533015727996826 ;  /* 0x3d954f7f03078423 */ /* 0x000fe20000000008 */
[----:B------:R-:W-:Y:S06]  /*08c0*/  @!P0 BRA `(.L_x_197) ;  /* 0x00000000009c8947 */ /* 0x000fec0003800000 */
[C---:B------:R-:W-:Y:S01]  /*08d0*/  IADD3 R0, PT, PT, R3.reuse, -0x3f3504f3, RZ ;  /* 0xc0cafb0d03007810 */ /* 0x040fe20007ffe0ff */
[----:B------:R-:W-:Y:S01]  /*08e0*/  HFMA2 R8, -RZ, RZ, 1.443359375, -0.2030029296875 ;  /* 0x3dc6b27fff087431 */ /* 0x000fe200000001ff */
[C---:B------:R-:W-:Y:S01]  /*08f0*/  ISETP.GT.U32.AND P0, PT, R3.reuse, 0x7f7fffff, PT ;  /* 0x7f7fffff0300780c */ /* 0x040fe20003f04070 */
[----:B------:R-:W-:Y:S01]  /*0900*/  HFMA2 R10, -RZ, RZ, 1.3525390625, -12.453125 ;  /* 0x3d69ca3aff0a7431 */ /* 0x000fe200000001ff */
[----:B------:R-:W-:Y:S01]  /*0910*/  LOP3.LUT R0, R0, 0xff800000, RZ, 0xc0, !PT ;  /* 0xff80000000007812 */ /* 0x000fe200078ec0ff */
[----:B------:R-:W-:Y:S03]  /*0920*/  BSSY.RECONVERGENT B3, `(.L_x_197) ;  /* 0x0000021000037945 */ /* 0x000fe60003800200 */
[-C--:B------:R-:W-:Y:S02]  /*0930*/  IADD3 R7, PT, PT, R3, -R0.reuse, RZ ;  /* 0x8000000003077210 */ /* 0x080fe40007ffe0ff */
[----:B------:R-:W-:-:S03]  /*0940*/  I2FP.F32.S32 R0, R0 ;  /* 0x0000000000007245 */ /* 0x000fc60000201400 */
[----:B------:R-:W-:Y:S02]  /*0950*/  FADD R7, R7, -1 ;  /* 0xbf80000007077421 */ /* 0x000fe40000000000 */
[----:B------:R-:W-:Y:S02]  /*0960*/  FFMA R0, R0, 1.1920928955078125e-07, RZ ;  /* 0x3400000000007823 */ /* 0x000fe400000000ff */
[----:B------:R-:W-:-:S04]  /*0970*/  FFMA R8, R7, R8, -0.16845393180847167969 ;  /* 0xbe2c7f3007087423 */ /* 0x000fc80000000008 */
[----:B------:R-:W-:-:S04]  /*0980*/  FFMA R8, R7, R8, 0.1716887056827545166 ;  /* 0x3e2fcf2a07087423 */ /* 0x000fc80000000008 */
[----:B------:R-:W-:-:S04]  /*0990*/  FFMA R8, R7, R8, -0.17900948226451873779 ;  /* 0xbe374e4307087423 */ /* 0x000fc80000000008 */
[----:B------:R-:W-:-:S04]  /*09a0*/  FFMA R8, R7, R8, 0.20512372255325317383 ;  /* 0x3e520bf407087423 */ /* 0x000fc80000000008 */
[----:B------:R-:W-:-:S04]  /*09b0*/  FFMA R8, R7, R8, -0.24046532809734344482 ;  /* 0xbe763c8b07087423 */ /* 0x000fc80000000008 */
[----:B------:R-:W-:-:S04]  /*09c0*/  FFMA R8, R7, R8, 0.28857114911079406738 ;  /* 0x3e93bf9907087423 */ /* 0x000fc80000000008 */
[----:B------:R-:W-:-:S04]  /*09d0*/  FFMA R8, R7, R8, -0.36067417263984680176 ;  /* 0xbeb8aa4907087423 */ /* 0x000fc80000000008 */
[----:B------:R-:W-:-:S04]  /*09e0*/  FFMA R8, R7, R8, 0.48089820146560668945 ;  /* 0x3ef6384a07087423 */ /* 0x000fc80000000008 */
[----:B------:R-:W-:-:S04]  /*09f0*/  FFMA R8, R7, R8, -0.72134751081466674805 ;  /* 0xbf38aa3b07087423 */ /* 0x000fc80000000008 */
[----:B------:R-:W-:-:S04]  /*0a00*/  FMUL R8, R7, R8 ;  /* 0x0000000807087220 */ /* 0x000fc80000400000 */
[----:B------:R-:W-:-:S04]  /*0a10*/  FMUL R8, R7, R8 ;  /* 0x0000000807087220 */ /* 0x000fc80000400000 */
[----:B------:R-:W-:Y:S01]  /*0a20*/  FFMA R7, R7, 1.4426950216293334961, R8 ;  /* 0x3fb8aa3b07077823 */ /* 0x000fe20000000008 */
[----:B------:R-:W-:-:S03]  /*0a30*/  MOV R8, 0x7f800000 ;  /* 0x7f80000000087802 */ /* 0x000fc60000000f00 */
[----:B------:R-:W-:Y:S01]  /*0a40*/  FADD R0, R0, R7 ;  /* 0x0000000700007221 */ /* 0x000fe20000000000 */
[----:B------:R-:W-:Y:S01]  /*0a50*/  MOV R7, 0x418c28f6 ;  /* 0x418c28f600077802 */ /* 0x000fe20000000f00 */
[----:B------:R-:W-:-:S04]  /*0a60*/  @P0 FFMA R0, R3, R8, +INF ;  /* 0x7f80000003000423 */ /* 0x000fc80000000008 */
[----:B------:R-:W-:Y:S01]  /*0a70*/  FADD R0, R0, 9.7200002670288085938 ;  /* 0x411b851f00007421 */ /* 0x000fe20000000000 */
[----:B------:R-:W-:-:S03]  /*0a80*/  FFMA R3, R10, -R7, 1 ;  /* 0x3f8000000a037423 */ /* 0x000fc60000000807 */
[----:B------:R-:W0:Y:S01]  /*0a90*/  FCHK P0, R0, 17.520000457763671875 ;  /* 0x418c28f600007902 */ /* 0x000e220000000000 */
[----:B------:R-:W-:-:S04]  /*0aa0*/  FFMA R3, R3, R10, 0.057077623903751373291 ;  /* 0x3d69ca3a03037423 */ /* 0x000fc8000000000a */
[----:B------:R-:W-:-:S04]  /*0ab0*/  FFMA R7, R0, R3, RZ ;  /* 0x0000000300077223 */ /* 0x000fc800000000ff */
[----:B------:R-:W-:-:S04]  /*0ac0*/  FFMA R8, R7, -17.520000457763671875, R0 ;  /* 0xc18c28f607087823 */ /* 0x000fc80000000000 */
[----:B------:R-:W-:Y:S01]  /*0ad0*/  FFMA R7, R3, R8, R7 ;  /* 0x0000000803077223 */ /* 0x000fe20000000007 */
[----:B0-----:R-:W-:Y:S06]  /*0ae0*/  @!P0 BRA `(.L_x_198) ;  /* 0x0000000000108947 */ /* 0x001fec0003800000 */
[----:B------:R-:W-:Y:S02]  /*0af0*/  MOV R3, 0x418c28f6 ;  /* 0x418c28f600037802 */ /* 0x000fe40000000f00 */
[----:B------:R-:W-:-:S07]  /*0b00*/  MOV R10, 0xb20 ;  /* 0x00000b20000a7802 */ /* 0x000fce0000000f00 */
[----:B------:R-:W-:Y:S05]  /*0b10*/  CALL.REL.NOINC `($__internal_5_$__cuda_sm3x_div_rn_noftz_f32_slowpath) ;  /* 0x00000004008c7944 */ /* 0x000fea0003c00000 */
[----:B------:R-:W-:-:S07]  /*0b20*/  MOV R7, R0 ;  /* 0x0000000000077202 */ /* 0x000fce0000000f00 */
.L_x_198:
[----:B------:R-:W-:Y:S05]  /*0b30*/  BSYNC.RECONVERGENT B3 ;  /* 0x0000000000037941 */ /* 0x000fea0003800200 */
.L_x_197:
[----:B------:R-:W-:Y:S05]  /*0b40*/  BSYNC.RECONVERGENT B2 ;  /* 0x0000000000027941 */ /* 0x000fea0003800200 */
.L_x_196:
[----:B------:R-:W-:Y:S01]  /*0b50*/  FSETP.GTU.AND P0, PT, R2, 0.0078125, PT ;  /* 0x3c0000000200780b */ /* 0x000fe20003f0c000 */
[----:B------:R-:W-:-:S12]  /*0b60*/  BSSY.RECONVERGENT B2, `(.L_x_199) ;  /* 0x000002c000027945 */ /* 0x000fd80003800200 */
[----:B------:R-:W-:-:S05]  /*0b70*/  @!P0 MOV R9, 0x4128a4d0 ;  /* 0x4128a4d000098802 */ /* 0x000fca0000000f00 */
[----:B------:R-:W-:Y:S01]  /*0b80*/  @!P0 FFMA R9, R2, R9, 0.072905533015727996826 ;  /* 0x3d954f7f02098423 */ /* 0x000fe20000000009 */
[----:B------:R-:W-:Y:S06]  /*0b90*/  @!P0 BRA `(.L_x_200) ;  /* 0x0000000000a08947 */ /* 0x000fec0003800000 */
[C---:B------:R-:W-:Y:S01]  /*0ba0*/  IADD3 R0, PT, PT, R2.reuse, -0x3f3504f3, RZ ;  /* 0xc0cafb0d02007810 */ /* 0x040fe20007ffe0ff */
[----:B------:R-:W-:Y:S01]  /*0bb0*/  HFMA2 R9, -RZ, RZ, 1.443359375, -0.2030029296875 ;  /* 0x3dc6b27fff097431 */ /* 0x000fe200000001ff */
[----:B------:R-:W-:Y:S01]  /*0bc0*/  ISETP.GT.U32.AND P0, PT, R2, 0x7f7fffff, PT ;  /* 0x7f7fffff0200780c */ /* 0x000fe20003f04070 */
[----:B------:R-:W-:Y:S01]  /*0bd0*/  BSSY.RECONVERGENT B3, `(.L_x_200) ;  /* 0x0000024000037945 */ /* 0x000fe20003800200 */
[----:B------:R-:W-:-:S04]  /*0be0*/  LOP3.LUT R3, R0, 0xff800000, RZ, 0xc0, !PT ;  /* 0xff80000000037812 */ /* 0x000fc800078ec0ff */
[----:B------:R-:W-:-:S05]  /*0bf0*/  IADD3 R0, PT, PT, R2, -R3, RZ ;  /* 0x8000000302007210 */ /* 0x000fca0007ffe0ff */
[----:B------:R-:W-:Y:S01]  /*0c00*/  FADD R8, R0, -1 ;  /* 0xbf80000000087421 */ /* 0x000fe20000000000 */
[----:B------:R-:W-:Y:S02]  /*0c10*/  I2FP.F32.S32 R0, R3 ;  /* 0x0000000300007245 */ /* 0x000fe40000201400 */
[----:B------:R-:W-:Y:S01]  /*0c20*/  MOV R3, 0x7f800000 ;  /* 0x7f80000000037802 */ /* 0x000fe20000000f00 */
[----:B------:R-:W-:Y:S02]  /*0c30*/  FFMA R9, R8, R9, -0.16845393180847167969 ;  /* 0xbe2c7f3008097423 */ /* 0x000fe40000000009 */
[----:B------:R-:W-:Y:S02]  /*0c40*/  FFMA R0, R0, 1.1920928955078125e-07, RZ ;  /* 0x3400000000007823 */ /* 0x000fe400000000ff */
        /* <DEDUP_REMOVED lines=11> */
[----:B------:R-:W-:-:S03]  /*0d00*/  HFMA2 R8, -RZ, RZ, 2.7734375, 0.03875732421875 ;  /* 0x418c28f6ff087431 */ /* 0x000fc600000001ff */
[----:B------:R-:W-:Y:S01]  /*0d10*/  FADD R0, R0, R9 ;  /* 0x0000000900007221 */ /* 0x000fe20000000000 */
[----:B------:R-:W-:Y:S01]  /*0d20*/  MOV R9, 0x3d69ca3a ;  /* 0x3d69ca3a00097802 */ /* 0x000fe20000000f00 */
[----:B------:R-:W-:-:S04]  /*0d30*/  @P0 FFMA R0, R2, R3, +INF ;  /* 0x7f80000002000423 */ /* 0x000fc80000000003 */
[----:B------:R-:W-:Y:S01]  /*0d40*/  FFMA R2, R9, -R8, 1 ;  /* 0x3f80000009027423 */ /* 0x000fe20000000808 */
[----:B------:R-:W-:-:S03]  /*0d50*/  FADD R8, R0, 9.7200002670288085938 ;  /* 0x411b851f00087421 */ /* 0x000fc60000000000 */
[----:B------:R-:W-:Y:S01]  /*0d60*/  FFMA R0, R2, R9, 0.057077623903751373291 ;  /* 0x3d69ca3a02007423 */ /* 0x000fe20000000009 */
[----:B------:R-:W0:Y:S03]  /*0d70*/  FCHK P0, R8, 17.520000457763671875 ;  /* 0x418c28f608007902 */ /* 0x000e260000000000 */
[----:B------:R-:W-:-:S04]  /*0d80*/  FFMA R3, R0, R8, RZ ;  /* 0x0000000800037223 */ /* 0x000fc800000000ff */
[----:B------:R-:W-:-:S04]  /*0d90*/  FFMA R2, R3, -17.520000457763671875, R8 ;  /* 0xc18c28f603027823 */ /* 0x000fc80000000008 */
[----:B------:R-:W-:Y:S01]  /*0da0*/  FFMA R9, R0, R2, R3 ;  /* 0x0000000200097223 */ /* 0x000fe20000000003 */
[----:B0-----:R-:W-:Y:S06]  /*0db0*/  @!P0 BRA `(.L_x_201) ;  /* 0x0000000000148947 */ /* 0x001fec0003800000 */
[----:B------:R-:W-:Y:S02]  /*0dc0*/  MOV R0, R8 ;  /* 0x0000000800007202 */ /* 0x000fe40000000f00 */
[----:B------:R-:W-:Y:S02]  /*0dd0*/  MOV R3, 0x418c28f6 ;  /* 0x418c28f600037802 */ /* 0x000fe40000000f00 */
[----:B------:R-:W-:-:S07]  /*0de0*/  MOV R10, 0xe00 ;  /* 0x00000e00000a7802 */ /* 0x000fce0000000f00 */
[----:B------:R-:W-:Y:S05]  /*0df0*/  CALL.REL.NOINC `($__internal_5_$__cuda_sm3x_div_rn_noftz_f32_slowpath) ;  /* 0x0000000000d47944 */ /* 0x000fea0003c00000 */
[----:B------:R-:W-:-:S07]  /*0e00*/  MOV R9, R0 ;  /* 0x0000000000097202 */ /* 0x000fce0000000f00 */
.L_x_201:
[----:B------:R-:W-:Y:S05]  /*0e10*/  BSYNC.RECONVERGENT B3 ;  /* 0x0000000000037941 */ /* 0x000fea0003800200 */
.L_x_200:
[----:B------:R-:W-:Y:S05]  /*0e20*/  BSYNC.RECONVERGENT B2 ;  /* 0x0000000000027941 */ /* 0x000fea0003800200 */
.L_x_199:
        /* <DEDUP_REMOVED lines=29> */
[----:B------:R-:W-:Y:S01]  /*1000*/  @P0 FFMA R0, R6, R3, +INF ;  /* 0x7f80000006000423 */ /* 0x000fe20000000003 */
[----:B------:R-:W-:-:S03]  /*1010*/  MOV R11, 0x3d69ca3a ;  /* 0x3d69ca3a000b7802 */ /* 0x000fc60000000f00 */
[----:B------:R-:W-:Y:S02]  /*1020*/  FADD R6, R0, 9.7200002670288085938 ;  /* 0x411b851f00067421 */ /* 0x000fe40000000000 */
[----:B------:R-:W-:Y:S02]  /*1030*/  FFMA R2, R11, -R2, 1 ;  /* 0x3f8000000b027423 */ /* 0x000fe40000000802 */
[----:B------:R-:W0:Y:S02]  /*1040*/  FCHK P0, R6, 17.520000457763671875 ;  /* 0x418c28f606007902 */ /* 0x000e240000000000 */
[----:B------:R-:W-:-:S04]  /*1050*/  FFMA R0, R2, R11, 0.057077623903751373291 ;  /* 0x3d69ca3a02007423 */ /* 0x000fc8000000000b */
        /* <DEDUP_REMOVED lines=9> */
.L_x_204:
[----:B------:R-:W-:Y:S05]  /*10f0*/  BSYNC.RECONVERGENT B3 ;  /* 0x0000000000037941 */ /* 0x000fea0003800200 */
.L_x_203:
[----:B------:R-:W-:Y:S05]  /*1100*/  BSYNC.RECONVERGENT B2 ;  /* 0x0000000000027941 */ /* 0x000fea0003800200 */
.L_x_202:
[----:B------:R-:W-:Y:S04]  /*1110*/  STG.E desc[UR4][R4.64], R7 ;  /* 0x0000000704007986 */ /* 0x000fe8000c101904 */
[----:B------:R-:W-:Y:S04]  /*1120*/  STG.E desc[UR4][R4.64+0x4], R9 ;  /* 0x0000040904007986 */ /* 0x000fe8000c101904 */
[----:B------:R-:W-:Y:S01]  /*1130*/  STG.E desc[UR4][R4.64+0x8], R3 ;  /* 0x0000080304007986 */ /* 0x000fe2000c101904 */
[----:B------:R-:W-:Y:S05]  /*1140*/  EXIT ;  /* 0x000000000000794d */ /* 0x000fea0003800000 */
        .weak           $__internal_5_$__cuda_sm3x_div_rn_noftz_f32_slowpath
        .type           $__internal_5_$__cuda_sm3x_div_rn_noftz_f32_slowpath,@function
        .size           $__internal_5_$__cuda_sm3x_div_rn_noftz_f32_slowpath,(.L_x_348 - $__internal_5_$__cuda_sm3x_div_rn_noftz_f32_slowpath)
$__internal_5_$__cuda_sm3x_div_rn_noftz_f32_slowpath:
        /* <DEDUP_REMOVED lines=34> */
.L_x_206:
        /* <DEDUP_REMOVED lines=30> */
[C---:B------:R-:W-:Y:S02]  /*1550*/  ISETP.NE.AND P2, PT, R15.reuse, RZ, PT ;  /* 0x000000ff0f00720c */ /* 0x040fe40003f45270 */
[----:B------:R-:W-:Y:S02]  /*1560*/  ISETP.NE.AND P1, PT, R15, RZ, PT ;  /* 0x000000ff0f00720c */ /* 0x000fe40003f25270 */
[----:B------:R-:W-:Y:S01]  /*1570*/  LOP3.LUT R12, R11, 0x7fffff, RZ, 0xc0, !PT ;  /* 0x007fffff0b0c7812 */ /* 0x000fe200078ec0ff */
[CCC-:B------:R-:W-:Y:S01]  /*1580*/  FFMA.RP R11, R3.reuse, R17.reuse, R14.reuse ;  /* 0x00000011030b7223 */ /* 0x1c0fe2000000800e */
[----:B------:R-:W-:Y:S01]  /*1590*/  FFMA.RM R14, R3, R17, R14 ;  /* 0x00000011030e7223 */ /* 0x000fe2000000400e */
        /* <DEDUP_REMOVED lines=16> */
.L_x_213:
[----:B------:R-:W-:-:S04]  /*16a0*/  LOP3.LUT R0, R0, 0x80000000, RZ, 0xc0, !PT ;  /* 0x8000000000007812 */ /* 0x000fc800078ec0ff */
[----:B------:R-:W-:Y:S01]  /*16b0*/  LOP3.LUT R0, R0, 0x7f800000, RZ, 0xfc, !PT ;  /* 0x7f80000000007812 */ /* 0x000fe200078efcff */
[----:B------:R-:W-:Y:S06]  /*16c0*/  BRA `(.L_x_214) ;  /* 0x0000000000047947 */ /* 0x000fec0003800000 */
.L_x_212:
[----:B------:R-:W-:-:S07]  /*16d0*/  LEA R0, R13, R0, 0x17 ;  /* 0x000000000d007211 */ /* 0x000fce00078eb8ff */
.L_x_214:
[----:B------:R-:W-:Y:S05]  /*16e0*/  BSYNC.RECONVERGENT B1 ;  /* 0x0000000000017941 */ /* 0x000fea0003800200 */
.L_x_211:
[----:B------:R-:W-:Y:S05]  /*16f0*/  BRA `(.L_x_215) ;  /* 0x0000000000207947 */ /* 0x000fea0003800000 */
.L_x_210:
[----:B------:R-:W-:-:S04]  /*1700*/  LOP3.LUT R0, R3, 0x80000000, R0, 0x48, !PT ;  /* 0x8000000003007812 */ /* 0x000fc800078e4800 */
[----:B------:R-:W-:Y:S01]  /*1710*/  LOP3.LUT R0, R0, 0x7f800000, RZ, 0xfc, !PT ;  /* 0x7f80000000007812 */ /* 0x000fe200078efcff */
[----:B------:R-:W-:Y:S06]  /*1720*/  BRA `(.L_x_215) ;  /* 0x0000000000147947 */ /* 0x000fec0003800000 */
.L_x_209:
[----:B------:R-:W-:Y:S01]  /*1730*/  LOP3.LUT R0, R3, 0x80000000, R0, 0x48, !PT ;  /* 0x8000000003007812 */ /* 0x000fe200078e4800 */
[----:B------:R-:W-:Y:S06]  /*1740*/  BRA `(.L_x_215) ;  /* 0x00000000000c7947 */ /* 0x000fec0003800000 */
.L_x_208:
[----:B------:R-:W0:Y:S01]  /*1750*/  MUFU.RSQ R0, -QNAN ;  /* 0xffc0000000007908 */ /* 0x000e220000001400 */
[----:B------:R-:W-:Y:S05]  /*1760*/  BRA `(.L_x_215) ;  /* 0x0000000000047947 */ /* 0x000fea0003800000 */
.L_x_207:
[----:B------:R-:W-:-:S07]  /*1770*/  FADD.FTZ R0, R0, R3 ;  /* 0x0000000300007221 */ /* 0x000fce0000010000 */
.L_x_215:
[----:B------:R-:W-:Y:S05]  /*1780*/  BSYNC.RECONVERGENT B0 ;  /* 0x0000000000007941 */ /* 0x000fea0003800200 */
.L_x_205:
[----:B------:R-:W-:-:S04]  /*1790*/  HFMA2 R11, -RZ, RZ, 0, 0 ;  /* 0x00000000ff0b7431 */ /* 0x000fc800000001ff */
[----:B0-----:R-:W-:Y:S05]  /*17a0*/  RET.REL.NODEC R10 `(_Z16d_lab_to_acescctPfii) ;  /* 0xffffffe80a147950 */ /* 0x001fea0003c3ffff */
.L_x_216:
        /* <DEDUP_REMOVED lines=13> */
.L_x_348:


//--------------------- .text._Z16d_acescct_to_labPfS_ii --------------------------
	.section	.text._Z16d_acescct_to_labPfS_ii,"ax",@progbits
	.align	128
        .global         _Z16d_acescct_to_labPfS_ii
        .type           _Z16d_acescct_to_labPfS_ii,@function
        .size           _Z16d_acescct_to_labPfS_ii,(.L_x_349 - _Z16d_acescct_to_labPfS_ii)
        .other          _Z16d_acescct_to_labPfS_ii,@"STO_CUDA_ENTRY STV_DEFAULT"
_Z16d_acescct_to_labPfS_ii:
.text._Z16d_acescct_to_labPfS_ii:
        /* <DEDUP_REMOVED lines=22> */
[----:B--2---:R-:W-:-:S13]  /*0160*/  FSETP.GT.AND P0, PT, R0, 0.15525114536285400391, PT ;  /* 0x3e1efa280000780b */ /* 0x004fda0003f04000 */
[----:B0-----:R-:W-:Y:S05]  /*0170*/  @!P0 BRA `(.L_x_218) ;  /* 0x00000000009c8947 */ /* 0x001fea0003800000 */
[----:B------:R-:W-:Y:S01]  /*0180*/  HFMA2 R3, -RZ, RZ, 2.7734375, 0.03875732421875 ;  /* 0x418c28f6ff037431 */ /* 0x000fe200000001ff */
[----:B------:R-:W-:-:S04]  /*0190*/  MOV R9, 0x3f800000 ;  /* 0x3f80000000097802 */ /* 0x000fc80000000f00 */
[----:B------:R-:W-:-:S05]  /*01a0*/  FFMA R2, R0, R3, -9.7200002670288085938 ;  /* 0xc11b851f00027423 */ /* 0x000fca0000000003 */
[----:B------:R-:W-:-:S13]  /*01b0*/  FSETP.NEU.AND P0, PT, R2, RZ, PT ;  /* 0x000000ff0200720b */ /* 0x000fda0003f0d000 */
[----:B------:R-:W-:Y:S05]  /*01c0*/  @!P0 BRA `(.L_x_219) ;  /* 0x0000000000cc8947 */ /* 0x000fea0003800000 */
[----:B------:R-:W-:Y:S01]  /*01d0*/  FFMA R0, RZ, 1.4426950216293334961, RZ ;  /* 0x3fb8aa3bff007823 */ /* 0x000fe200000000ff */
[----:B------:R-:W-:-:S03]  /*01e0*/  FSETP.NAN.AND P2, PT, |R2|, |R2|, PT ;  /* 0x400000020200720b */ /* 0x000fc60003f48200 */
[----:B------:R-:W-:-:S04]  /*01f0*/  FADD R0, RZ, R0 ;  /* 0x00000000ff007221 */ /* 0x000fc80000000000 */
[----:B------:R-:W-:-:S04]  /*0200*/  FFMA R0, RZ, RZ, R0 ;  /* 0x000000ffff007223 */ /* 0x000fc80000000000 */
[----:B------:R-:W-:-:S04]  /*0210*/  FFMA R0, RZ, RZ, R0 ;  /* 0x000000ffff007223 */ /* 0x000fc80000000000 */
[----:B------:R-:W-:-:S04]  /*0220*/  FADD R3, R0, 1 ;  /* 0x3f80000000037421 */ /* 0x000fc80000000000 */
[----:B------:R-:W-:Y:S01]  /*0230*/  FMUL R9, R2, R3 ;  /* 0x0000000302097220 */ /* 0x000fe20000400000 */
[----:B------:R-:W-:-:S03]  /*0240*/  FADD R11, R3, -1 ;  /* 0xbf800000030b7421 */ /* 0x000fc60000000000 */
[----:B------:R-:W0:Y:S01]  /*0250*/  FRND R10, R9 ;  /* 0x00000009000a7307 */ /* 0x000e220000201000 */
[----:B------:R-:W-:Y:S01]  /*0260*/  FADD R0, R0, -R11 ;  /* 0x8000000b00007221 */ /* 0x000fe20000000000 */
[C---:B------:R-:W-:Y:S01]  /*0270*/  FFMA R3, R2.reuse, R3, -R9 ;  /* 0x0000000302037223 */ /* 0x040fe20000000809 */
[----:B------:R-:W-:Y:S02]  /*0280*/  MOV R11, 0x391fcb8e ;  /* 0x391fcb8e000b7802 */ /* 0x000fe40000000f00 */
[C---:B------:R-:W-:Y:S01]  /*0290*/  FSETP.GT.AND P0, PT, |R9|.reuse, 152, PT ;  /* 0x431800000900780b */ /* 0x040fe20003f04200 */
[----:B------:R-:W-:Y:S02]  /*02a0*/  FFMA R3, R2, R0, R3 ;  /* 0x0000000002037223 */ /* 0x000fe40000000003 */
[----:B------:R-:W1:Y:S01]  /*02b0*/  F2I.NTZ R12, R9 ;  /* 0x00000009000c7305 */ /* 0x000e620000203100 */
[----:B0-----:R-:W-:Y:S01]  /*02c0*/  FADD R0, R9, -R10 ;  /* 0x8000000a09007221 */ /* 0x001fe20000000000 */
[----:B------:R-:W-:-:S03]  /*02d0*/  FSETP.GT.AND P1, PT, R10, RZ, PT ;  /* 0x000000ff0a00720b */ /* 0x000fc60003f24000 */
[----:B------:R-:W-:-:S04]  /*02e0*/  FADD R0, R0, R3 ;  /* 0x0000000300007221 */ /* 0x000fc80000000000 */
[----:B------:R-:W-:-:S04]  /*02f0*/  FFMA R3, R0, R11, 0.0013391353422775864601 ;  /* 0x3aaf85ed00037423 */ /* 0x000fc8000000000b */
[----:B------:R-:W-:-:S04]  /*0300*/  FFMA R3, R0, R3, 0.0096188392490148544312 ;  /* 0x3c1d985600037423 */ /* 0x000fc80000000003 */
[----:B------:R-:W-:-:S04]  /*0310*/  FFMA R3, R0, R3, 0.055503588169813156128 ;  /* 0x3d6357bb00037423 */ /* 0x000fc80000000003 */
[C---:B------:R-:W-:Y:S01]  /*0320*/  FFMA R11, R0.reuse, R3, 0.24022644758224487305 ;  /* 0x3e75fdec000b7423 */ /* 0x040fe20000000003 */
        /* <DEDUP_REMOVED lines=9> */
[----:B------:R-:W-:Y:S06]  /*03c0*/  @!P2 BRA `(.L_x_219) ;  /* 0x00000000004ca947 */ /* 0x000fec0003800000 */
[----:B------:R-:W-:Y:S01]  /*03d0*/  FADD R9, R2, 2 ;  /* 0x4000000002097421 */ /* 0x000fe20000000000 */
[----:B------:R-:W-:Y:S06]  /*03e0*/  BRA `(.L_x_219) ;  /* 0x0000000000447947 */ /* 0x000fec0003800000 */
.L_x_218:
[----:B------:R-:W-:Y:S01]  /*03f0*/  HFMA2 R3, -RZ, RZ, 1.439453125, 22.296875 ;  /* 0x3dc24d93ff037431 */ /* 0x000fe200000001ff */
[----:B------:R-:W-:Y:S01]  /*0400*/  MOV R2, 0x3f800000 ;  /* 0x3f80000000027802 */ /* 0x000fe20000000f00 */
[----:B------:R-:W-:Y:S01]  /*0410*/  FADD R0, R0, -0.072905533015727996826 ;  /* 0xbd954f7f00007421 */ /* 0x000fe20000000000 */
[----:B------:R-:W-:Y:S03]  /*0420*/  BSSY.RECONVERGENT B1, `(.L_x_219) ;  /* 0x000000d000017945 */ /* 0x000fe60003800200 */
[----:B------:R-:W0:Y:S01]  /*0430*/  FCHK P0, R0, 10.5402374267578125 ;  /* 0x4128a4d000007902 */ /* 0x000e220000000000 */
[----:B------:R-:W-:-:S04]  /*0440*/  FFMA R2, R3, -10.5402374267578125, R2 ;  /* 0xc128a4d003027823 */ /* 0x000fc80000000002 */
[----:B------:R-:W-:-:S04]  /*0450*/  FFMA R3, R2, R3, 0.094874523580074310303 ;  /* 0x3dc24d9302037423 */ /* 0x000fc80000000003 */
[----:B------:R-:W-:-:S04]  /*0460*/  FFMA R2, R0, R3, RZ ;  /* 0x0000000300027223 */ /* 0x000fc800000000ff */
[----:B------:R-:W-:-:S04]  /*0470*/  FFMA R9, R2, -10.5402374267578125, R0 ;  /* 0xc128a4d002097823 */ /* 0x000fc80000000000 */
[----:B------:R-:W-:Y:S01]  /*0480*/  FFMA R9, R3, R9, R2 ;  /* 0x0000000903097223 */ /* 0x000fe20000000002 */
[----:B0-----:R-:W-:Y:S06]  /*0490*/  @!P0 BRA `(.L_x_220) ;  /* 0x0000000000148947 */ /* 0x001fec0003800000 */
[----:B------:R-:W-:Y:S02]  /*04a0*/  MOV R2, R0 ;  /* 0x0000000000027202 */ /* 0x000fe40000000f00 */
[----:B------:R-:W-:Y:S02]  /*04b0*/  MOV R3, 0x4128a4d0 ;  /* 0x4128a4d000037802 */ /* 0x000fe40000000f00 */
[----:B------:R-:W-:-:S07]  /*04c0*/  MOV R10, 0x4e0 ;  /* 0x000004e0000a7802 */ /* 0x000fce0000000f00 */
[----:B-----5:R-:W-:Y:S05]  /*04d0*/  CALL.REL.NOINC `($__internal_6_$__cuda_sm3x_div_rn_noftz_f32_slowpath) ;  /* 0x0000001800487944 */ /* 0x020fea0003c00000 */
[----:B------:R-:W-:-:S07]  /*04e0*/  MOV R9, R2 ;  /* 0x0000000200097202 */ /* 0x000fce0000000f00 */
.L_x_220:
[----:B------:R-:W-:Y:S05]  /*04f0*/  BSYNC.RECONVERGENT B1 ;  /* 0x0000000000017941 */ /* 0x000fea0003800200 */
.L_x_219:
[----:B------:R-:W-:Y:S05]  /*0500*/  BSYNC.RECONVERGENT B0 ;  /* 0x0000000000007941 */ /* 0x000fea0003800200 */
.L_x_217:
[----:B-----5:R-:W-:Y:S01]  /*0510*/  FSETP.GT.AND P0, PT, R8, 0.15525114536285400391, PT ;  /* 0x3e1efa280800780b */ /* 0x020fe20003f04000 */
[----:B------:R-:W-:-:S12]  /*0520*/  BSSY.RECONVERGENT B0, `(.L_x_221) ;  /* 0x000003b000007945 */ /* 0x000fd80003800200 */
[----:B------:R-:W-:Y:S05]  /*0530*/  @!P0 BRA `(.L_x_222) ;  /* 0x00000000009c8947 */ /* 0x000fea0003800000 */
[----:B------:R-:W-:-:S05]  /*0540*/  HFMA2 R3, -RZ, RZ, 2.7734375, 0.03875732421875 ;  /* 0x418c28f6ff037431 */ /* 0x000fca00000001ff */
[----:B------:R-:W-:Y:S01]  /*0550*/  FFMA R2, R8, R3, -9.7200002670288085938 ;  /* 0xc11b851f08027423 */ /* 0x000fe20000000003 */
[----:B------:R-:W-:-:S04]  /*0560*/  MOV R8, 0x3f800000 ;  /* 0x3f80000000087802 */ /* 0x000fc80000000f00 */
[----:B------:R-:W-:-:S13]  /*0570*/  FSETP.NEU.AND P0, PT, R2, RZ, PT ;  /* 0x000000ff0200720b */ /* 0x000fda0003f0d000 */
[----:B------:R-:W-:Y:S05]  /*0580*/  @!P0 BRA `(.L_x_223) ;  /* 0x0000000000d08947 */ /* 0x000fea0003800000 */
[----:B------:R-:W-:Y:S01]  /*0590*/  FFMA R0, RZ, 1.4426950216293334961, RZ ;  /* 0x3fb8aa3bff007823 */ /* 0x000fe200000000ff */
[----:B------:R-:W-:Y:S02]  /*05a0*/  MOV R13, 0x391fcb8e ;  /* 0x391fcb8e000d7802 */ /* 0x000fe40000000f00 */
[----:B------:R-:W-:Y:S01]  /*05b0*/  FSETP.NAN.AND P2, PT, |R2|, |R2|, PT ;  /* 0x400000020200720b */ /* 0x000fe20003f48200 */
[----:B------:R-:W-:-:S04]  /*05c0*/  FADD R0, RZ, R0 ;  /* 0x00000000ff007221 */ /* 0x000fc80000000000 */
[----:B------:R-:W-:-:S04]  /*05d0*/  FFMA R0, RZ, RZ, R0 ;  /* 0x000000ffff007223 */ /* 0x000fc80000000000 */
[----:B------:R-:W-:-:S04]  /*05e0*/  FFMA R8, RZ, RZ, R0 ;  /* 0x000000ffff087223 */ /* 0x000fc80000000000 */
[----:B------:R-:W-:-:S04]  /*05f0*/  FADD R10, R8, 1 ;  /* 0x3f800000080a7421 */ /* 0x000fc80000000000 */
[C---:B------:R-:W-:Y:S01]  /*0600*/  FMUL R3, R10.reuse, R2 ;  /* 0x000000020a037220 */ /* 0x040fe20000400000 */
[----:B------:R-:W-:-:S03]  /*0610*/  FADD R11, R10, -1 ;  /* 0xbf8000000a0b7421 */ /* 0x000fc60000000000 */
[----:B------:R-:W0:Y:S01]  /*0620*/  FRND R0, R3 ;  /* 0x0000000300007307 */ /* 0x000e220000201000 */
[----:B------:R-:W-:Y:S01]  /*0630*/  FADD R8, R8, -R11 ;  /* 0x8000000b08087221 */ /* 0x000fe20000000000 */
[----:B------:R-:W-:Y:S01]  /*0640*/  FFMA R11, R10, R2, -R3 ;  /* 0x000000020a0b7223 */ /* 0x000fe20000000803 */
[----:B------:R-:W-:-:S03]  /*0650*/  FSETP.GT.AND P0, PT, |R3|, 152, PT ;  /* 0x431800000300780b */ /* 0x000fc60003f04200 */
[----:B------:R-:W-:Y:S01]  /*0660*/  FFMA R11, R8, R2, R11 ;  /* 0x00000002080b7223 */ /* 0x000fe2000000000b */
        /* <DEDUP_REMOVED lines=17> */
[----:B------:R-:W-:Y:S06]  /*0780*/  @!P2 BRA `(.L_x_223) ;  /* 0x000000000050a947 */ /* 0x000fec0003800000 */
[----:B------:R-:W-:Y:S01]  /*0790*/  FADD R8, R2, 2 ;  /* 0x4000000002087421 */ /* 0x000fe20000000000 */
[----:B------:R-:W-:Y:S06]  /*07a0*/  BRA `(.L_x_223) ;  /* 0x0000000000487947 */ /* 0x000fec0003800000 */
.L_x_222:
[----:B------:R-:W-:Y:S01]  /*07b0*/  HFMA2 R2, -RZ, RZ, 2.578125, -0.018798828125 ;  /* 0x4128a4d0ff027431 */ /* 0x000fe200000001ff */
[----:B------:R-:W-:Y:S01]  /*07c0*/  MOV R3, 0x3f800000 ;  /* 0x3f80000000037802 */ /* 0x000fe20000000f00 */
[----:B------:R-:W-:Y:S02]  /*07d0*/  HFMA2 R11, -RZ, RZ, 1.439453125, 22.296875 ;  /* 0x3dc24d93ff0b7431 */ /* 0x000fe400000001ff */
[----:B------:R-:W-:Y:S01]  /*07e0*/  FADD R0, R8, -0.072905533015727996826 ;  /* 0xbd954f7f08007421 */ /* 0x000fe20000000000 */
[----:B------:R-:W-:Y:S03]  /*07f0*/  BSSY.RECONVERGENT B1, `(.L_x_223) ;  /* 0x000000d000017945 */ /* 0x000fe60003800200 */
[----:B------:R-:W0:Y:S01]  /*0800*/  FCHK P0, R0, 10.5402374267578125 ;  /* 0x4128a4d000007902 */ /* 0x000e220000000000 */
[----:B------:R-:W-:-:S04]  /*0810*/  FFMA R2, -R2, 0.094874523580074310303, R3 ;  /* 0x3dc24d9302027823 */ /* 0x000fc80000000103 */
        /* <DEDUP_REMOVED lines=8> */
[----:B------:R-:W-:Y:S05]  /*08a0*/  CALL.REL.NOINC `($__internal_6_$__cuda_sm3x_div_rn_noftz_f32_slowpath) ;  /* 0x0000001400547944 */ /* 0x000fea0003c00000 */
[----:B------:R-:W-:-:S07]  /*08b0*/  MOV R8, R2 ;  /* 0x0000000200087202 */ /* 0x000fce0000000f00 */
.L_x_224:
[----:B------:R-:W-:Y:S05]  /*08c0*/  BSYNC.RECONVERGENT B1 ;  /* 0x0000000000017941 */ /* 0x000fea0003800200 */
.L_x_223:
[----:B------:R-:W-:Y:S05]  /*08d0*/  BSYNC.RECONVERGENT B0 ;  /* 0x0000000000007941 */ /* 0x000fea0003800200 */
.L_x_221:
[----:B------:R-:W-:Y:S01]  /*08e0*/  FSETP.GT.AND P0, PT, R7, 0.15525114536285400391, PT ;  /* 0x3e1efa280700780b */ /* 0x000fe20003f04000 */
        /* <DEDUP_REMOVED lines=20> */
[----:B------:R-:W-:Y:S01]  /*0a30*/  MOV R13, 0x391fcb8e ;  /* 0x391fcb8e000d7802 */ /* 0x000fe20000000f00 */
[----:B------:R-:W1:Y:S01]  /*0a40*/  F2I.NTZ R10, R0 ;  /* 0x00000000000a7305 */ /* 0x000e620000203100 */
[----:B0-----:R-:W-:Y:S01]  /*0a50*/  FADD R2, R0, -R3 ;  /* 0x8000000300027221 */ /* 0x001fe20000000000 */
[----:B------:R-:W-:-:S03]  /*0a60*/  FSETP.GT.AND P1, PT, R3, RZ, PT ;  /* 0x000000ff0300720b */ /* 0x000fc60003f24000 */
[----:B------:R-:W-:Y:S01]  /*0a70*/  FADD R2, R2, R11 ;  /* 0x0000000b02027221 */ /* 0x000fe20000000000 */
[----:B------:R-:W-:Y:S02]  /*0a80*/  SEL R3, RZ, 0x83000000, P1 ;  /* 0x83000000ff037807 */ /* 0x000fe40000800000 */
[----:B------:R-:W-:Y:S01]  /*0a90*/  FSETP.GEU.AND P1, PT, R0, RZ, PT ;  /* 0x000000ff0000720b */ /* 0x000fe20003f2e000 */
[----:B------:R-:W-:Y:S01]  /*0aa0*/  FFMA R11, R2, R13, 0.0013391353422775864601 ;  /* 0x3aaf85ed020b7423 */ /* 0x000fe2000000000d */
[----:B-1----:R-:W-:Y:S02]  /*0ab0*/  LEA R10, R10, -R3, 0x17 ;  /* 0x800000030a0a7211 */ /* 0x002fe400078eb8ff */
[----:B------:R-:W-:Y:S01]  /*0ac0*/  FSEL R0, RZ, +INF , !P1 ;  /* 0x7f800000ff007808 */ /* 0x000fe20004800000 */
[----:B------:R-:W-:-:S04]  /*0ad0*/  FFMA R11, R2, R11, 0.0096188392490148544312 ;  /* 0x3c1d9856020b7423 */ /* 0x000fc8000000000b */
[----:B------:R-:W-:-:S04]  /*0ae0*/  FFMA R11, R2, R11, 0.055503588169813156128 ;  /* 0x3d6357bb020b7423 */ /* 0x000fc8000000000b */
[----:B------:R-:W-:-:S04]  /*0af0*/  FFMA R11, R2, R11, 0.24022644758224487305 ;  /* 0x3e75fdec020b7423 */ /* 0x000fc8000000000b */
[----:B------:R-:W-:Y:S01]  /*0b00*/  FFMA R13, R2, R11, 0.69314718246459960938 ;  /* 0x3f317218020d7423 */ /* 0x000fe2000000000b */
[----:B------:R-:W-:-:S03]  /*0b10*/  IADD3 R11, PT, PT, R3, 0x7f000000, RZ ;  /* 0x7f000000030b7810 */ /* 0x000fc60007ffe0ff */
[----:B------:R-:W-:-:S04]  /*0b20*/  FFMA R2, R2, R13, 1 ;  /* 0x3f80000002027423 */ /* 0x000fc8000000000d */
[----:B------:R-:W-:-:S04]  /*0b30*/  FMUL R11, R11, R2 ;  /* 0x000000020b0b7220 */ /* 0x000fc80000400000 */
[----:B------:R-:W-:Y:S01]  /*0b40*/  @!P0 FMUL R0, R10, R11 ;  /* 0x0000000b0a008220 */ /* 0x000fe20000400000 */
[----:B------:R-:W-:Y:S06]  /*0b50*/  @!P2 BRA `(.L_x_227) ;  /* 0x00000000004ca947 */ /* 0x000fec0003800000 */
[----:B------:R-:W-:Y:S01]  /*0b60*/  FADD R0, R7, 2 ;  /* 0x4000000007007421 */ /* 0x000fe20000000000 */
[----:B------:R-:W-:Y:S06]  /*0b70*/  BRA `(.L_x_227) ;  /* 0x0000000000447947 */ /* 0x000fec0003800000 */
.L_x_226:
        /* <DEDUP_REMOVED lines=12> */
[----:B------:R-:W-:Y:S02]  /*0c40*/  MOV R3, 0x4128a4d0 ;  /* 0x4128a4d000037802 */ /* 0x000fe40000000f00 */
[----:B------:R-:W-:-:S07]  /*0c50*/  MOV R10, 0xc70 ;  /* 0x00000c70000a7802 */ /* 0x000fce0000000f00 */
[----:B------:R-:W-:Y:S05]  /*0c60*/  CALL.REL.NOINC `($__internal_6_$__cuda_sm3x_div_rn_noftz_f32_slowpath) ;  /* 0x0000001000647944 */ /* 0x000fea0003c00000 */
[----:B------:R-:W-:-:S07]  /*0c70*/  MOV R0, R2 ;  /* 0x0000000200007202 */ /* 0x000fce0000000f00 */
.L_x_228:
[----:B------:R-:W-:Y:S05]  /*0c80*/  BSYNC.RECONVERGENT B1 ;  /* 0x0000000000017941 */ /* 0x000fea0003800200 */
.L_x_227:
[----:B------:R-:W-:Y:S05]  /*0c90*/  BSYNC.RECONVERGENT B0 ;  /* 0x0000000000007941 */ /* 0x000fea0003800200 */
.L_x_225:
[----:B------:R-:W-:Y:S01]  /*0ca0*/  FMUL R2, R8, 0.13400420546531677246 ;  /* 0x3e09386608027820 */ /* 0x000fe20000400000 */
[----:B------:R-:W-:Y:S01]  /*0cb0*/  HFMA2 R10, -RZ, RZ, 1.880859375, -0.053802490234375 ;  /* 0x3f86aae3ff0a7431 */ /* 0x000fe200000001ff */
[----:B------:R-:W-:Y:S01]  /*0cc0*/  MOV R7, 0x3f800000 ;  /* 0x3f80000000077802 */ /* 0x000fe20000000f00 */
[----:B------:R-:W-:Y:S01]  /*0cd0*/  BSSY.RECONVERGENT B0, `(.L_x_229) ;  /* 0x0000014000007945 */ /* 0x000fe20003800200 */
[----:B------:R-:W-:-:S04]  /*0ce0*/  FFMA R3, R9, 0.66245418787002563477, R2 ;  /* 0x3f29969909037823 */ /* 0x000fc80000000002 */
[----:B------:R-:W-:Y:S01]  /*0cf0*/  FFMA R2, R0, 0.1561876833438873291, R3 ;  /* 0x3e1fefaa00027823 */ /* 0x000fe20000000003 */
[----:B------:R-:W-:Y:S01]  /*0d00*/  FMUL R3, R9, -0.005574649665504693985 ;  /* 0xbbb6ab8d09037820 */ /* 0x000fe20000400000 */
[----:B------:R-:W-:Y:S02]  /*0d10*/  FFMA R7, R10, -0.95048898458480834961, R7 ;  /* 0xbf73533f0a077823 */ /* 0x000fe40000000007 */
[----:B------:R-:W0:Y:S01]  /*0d20*/  FCHK P0, R2, 0.95048898458480834961 ;  /* 0x3f73533f02007902 */ /* 0x000e220000000000 */
[C---:B------:R-:W-:Y:S01]  /*0d30*/  FFMA R3, R8.reuse, 0.0040607335977256298065, R3 ;  /* 0x3b850fe708037823 */ /* 0x040fe20000000003 */
[----:B------:R-:W-:Y:S01]  /*0d40*/  FFMA R11, R7, R10, 1.0520900487899780273 ;  /* 0x3f86aae3070b7423 */ /* 0x000fe2000000000a */
[----:B------:R-:W-:-:S03]  /*0d50*/  FMUL R10, R8, 0.67408174276351928711 ;  /* 0x3f2c909f080a7820 */ /* 0x000fc60000400000 */
[----:B------:R-:W-:Y:S01]  /*0d60*/  FFMA R12, R2, R11, RZ ;  /* 0x0000000b020c7223 */ /* 0x000fe200000000ff */
[----:B------:R-:W-:-:S03]  /*0d70*/  FFMA R7, R9, 0.27222871780395507812, R10 ;  /* 0x3e8b619009077823 */ /* 0x000fc6000000000a */
[----:B------:R-:W-:Y:S01]  /*0d80*/  FFMA R8, R12, -0.95048898458480834961, R2 ;  /* 0xbf73533f0c087823 */ /* 0x000fe20000000002 */
[C---:B------:R-:W-:Y:S01]  /*0d90*/  FFMA R7, R0.reuse, 0.053689517080783843994, R7 ;  /* 0x3d5be98a00077823 */ /* 0x040fe20000000007 */
[----:B------:R-:W-:Y:S02]  /*0da0*/  FFMA R0, R0, 1.0103391408920288086, R3 ;  /* 0x3f8152cb00007823 */ /* 0x000fe40000000003 */
[----:B------:R-:W-:Y:S01]  /*0db0*/  FFMA R3, R11, R8, R12 ;  /* 0x000000080b037223 */ /* 0x000fe2000000000c */
[----:B0-----:R-:W-:Y:S06]  /*0dc0*/  @!P0 BRA `(.L_x_230) ;  /* 0x0000000000108947 */ /* 0x001fec0003800000 */
[----:B------:R-:W-:Y:S02]  /*0dd0*/  MOV R3, 0x3f73533f ;  /* 0x3f73533f00037802 */ /* 0x000fe40000000f00 */
[----:B------:R-:W-:-:S07]  /*0de0*/  MOV R10, 0xe00 ;  /* 0x00000e00000a7802 */ /* 0x000fce0000000f00 */
[----:B------:R-:W-:Y:S05]  /*0df0*/  CALL.REL.NOINC `($__internal_6_$__cuda_sm3x_div_rn_noftz_f32_slowpath) ;  /* 0x0000001000007944 */ /* 0x000fea0003c00000 */
[----:B------:R-:W-:-:S07]  /*0e00*/  MOV R3, R2 ;  /* 0x0000000200037202 */ /* 0x000fce0000000f00 */
.L_x_230:
[----:B------:R-:W-:Y:S05]  /*0e10*/  BSYNC.RECONVERGENT B0 ;  /* 0x0000000000007941 */ /* 0x000fea0003800200 */
.L_x_229:
        /* <DEDUP_REMOVED lines=72> */
.L_x_232:
[----:B------:R-:W-:-:S05]  /*12a0*/  MOV R8, 0x40f92f1b ;  /* 0x40f92f1b00087802 */ /* 0x000fca0000000f00 */
[----:B------:R-:W-:-:S07]  /*12b0*/  FFMA R8, R3, R8, 0.13793100416660308838 ;  /* 0x3e0d3dc903087423 */ /* 0x000fce0000000008 */
.L_x_233:
[----:B------:R-:W-:Y:S05]  /*12c0*/  BSYNC.RECONVERGENT B0 ;  /* 0x0000000000007941 */ /* 0x000fea0003800200 */
.L_x_231:
        /* <DEDUP_REMOVED lines=72> */
.L_x_235:
[----:B------:R-:W-:-:S05]  /*1750*/  MOV R2, 0x40f92f1b ;  /* 0x40f92f1b00027802 */ /* 0x000fca0000000f00 */
[----:B------:R-:W-:-:S07]  /*1760*/  FFMA R9, R7, R2, 0.13793100416660308838 ;  /* 0x3e0d3dc907097423 */ /* 0x000fce0000000002 */
.L_x_236:
[----:B------:R-:W-:Y:S05]  /*1770*/  BSYNC.RECONVERGENT B0 ;  /* 0x0000000000007941 */ /* 0x000fea0003800200 */
.L_x_234:
        /* <DEDUP_REMOVED lines=13> */
[----:B------:R-:W-:Y:S05]  /*1850*/  CALL.REL.NOINC `($__internal_6_$__cuda_sm3x_div_rn_noftz_f32_slowpath) ;  /* 0x0000000400687944 */ /* 0x000fea0003c00000 */
.L_x_238:
[----:B------:R-:W-:Y:S05]  /*1860*/  BSYNC.RECONVERGENT B0 ;  /* 0x0000000000007941 */ /* 0x000fea0003800200 */
.L_x_237:
        /* <DEDUP_REMOVED lines=72> */
.L_x_240:
[----:B------:R-:W-:-:S05]  /*1cf0*/  MOV R3, 0x40f92f1b ;  /* 0x40f92f1b00037802 */ /* 0x000fca0000000f00 */
[----:B------:R-:W-:-:S07]  /*1d00*/  FFMA R0, R2, R3, 0.13793100416660308838 ;  /* 0x3e0d3dc902007423 */ /* 0x000fce0000000003 */
.L_x_241:
[----:B------:R-:W-:Y:S05]  /*1d10*/  BSYNC.RECONVERGENT B0 ;  /* 0x0000000000007941 */ /* 0x000fea0003800200 */
.L_x_239:
        /* <DEDUP_REMOVED lines=14> */
        .weak           $__internal_6_$__cuda_sm3x_div_rn_noftz_f32_slowpath
        .type           $__internal_6_$__cuda_sm3x_div_rn_noftz_f32_slowpath,@function
        .size           $__internal_6_$__cuda_sm3x_div_rn_noftz_f32_slowpath,(.L_x_349 - $__internal_6_$__cuda_sm3x_div_rn_noftz_f32_slowpath)
$__internal_6_$__cuda_sm3x_div_rn_noftz_f32_slowpath:
        /* <DEDUP_REMOVED lines=34> */
.L_x_243:
        /* <DEDUP_REMOVED lines=51> */
.L_x_250:
[----:B------:R-:W-:-:S04]  /*2350*/  LOP3.LUT R2, R2, 0x80000000, RZ, 0xc0, !PT ;  /* 0x8000000002027812 */ /* 0x000fc800078ec0ff */
[----:B------:R-:W-:Y:S01]  /*2360*/  LOP3.LUT R2, R2, 0x7f800000, RZ, 0xfc, !PT ;  /* 0x7f80000002027812 */ /* 0x000fe200078efcff */
[----:B------:R-:W-:Y:S06]  /*2370*/  BRA `(.L_x_251) ;  /* 0x0000000000047947 */ /* 0x000fec0003800000 */
.L_x_249:
[----:B------:R-:W-:-:S07]  /*2380*/  LEA R2, R13, R2, 0x17 ;  /* 0x000000020d027211 */ /* 0x000fce00078eb8ff */
.L_x_251:
[----:B------:R-:W-:Y:S05]  /*2390*/  BSYNC.RECONVERGENT B3 ;  /* 0x0000000000037941 */ /* 0x000fea0003800200 */
.L_x_248:
[----:B------:R-:W-:Y:S05]  /*23a0*/  BRA `(.L_x_252) ;  /* 0x0000000000207947 */ /* 0x000fea0003800000 */
.L_x_247:
[----:B------:R-:W-:-:S04]  /*23b0*/  LOP3.LUT R2, R3, 0x80000000, R2, 0x48, !PT ;  /* 0x8000000003027812 */ /* 0x000fc800078e4802 */
[----:B------:R-:W-:Y:S01]  /*23c0*/  LOP3.LUT R2, R2, 0x7f800000, RZ, 0xfc, !PT ;  /* 0x7f80000002027812 */ /* 0x000fe200078efcff */
[----:B------:R-:W-:Y:S06]  /*23d0*/  BRA `(.L_x_252) ;  /* 0x0000000000147947 */ /* 0x000fec0003800000 */
.L_x_246:
[----:B------:R-:W-:Y:S01]  /*23e0*/  LOP3.LUT R2, R3, 0x80000000, R2, 0x48, !PT ;  /* 0x8000000003027812 */ /* 0x000fe200078e4802 */
[----:B------:R-:W-:Y:S06]  /*23f0*/  BRA `(.L_x_252) ;  /* 0x00000000000c7947 */ /* 0x000fec0003800000 */
.L_x_245:
[----:B------:R-:W0:Y:S01]  /*2400*/  MUFU.RSQ R2, -QNAN ;  /* 0xffc0000000027908 */ /* 0x000e220000001400 */
[----:B------:R-:W-:Y:S05]  /*2410*/  BRA `(.L_x_252) ;  /* 0x0000000000047947 */ /* 0x000fea0003800000 */
.L_x_244:
[----:B------:R-:W-:-:S07]  /*2420*/  FADD.FTZ R2, R2, R3 ;  /* 0x0000000302027221 */ /* 0x000fce0000010000 */
.L_x_252:
[----:B------:R-:W-:Y:S05]  /*2430*/  BSYNC.RECONVERGENT B2 ;  /* 0x0000000000027941 */ /* 0x000fea0003800200 */
.L_x_242:
[----:B------:R-:W-:-:S04]  /*2440*/  HFMA2 R11, -RZ, RZ, 0, 0 ;  /* 0x00000000ff0b7431 */ /* 0x000fc800000001ff */
[----:B0-----:R-:W-:Y:S05]  /*2450*/  RET.REL.NODEC R10 `(_Z16d_acescct_to_labPfS_ii) ;  /* 0xffffffd80ae87950 */ /* 0x001fea0003c3ffff */
.L_x_253:
        /* <DEDUP_REMOVED lines=10> */
.L_x_349:


//--------------------- .text._Z13d_lab_to_arriPfii --------------------------
	.section	.text._Z13d_lab_to_arriPfii,"ax",@progbits
	.align	128
        .global         _Z13d_lab_to_arriPfii
        .type           _Z13d_lab_to_arriPfii,@function
        .size           _Z13d_lab_to_arriPfii,(.L_x_350 - _Z13d_lab_to_arriPfii)
        .other          _Z13d_lab_to_arriPfii,@"STO_CUDA_ENTRY STV_DEFAULT"
_Z13d_lab_to_arriPfii:
.text._Z13d_lab_to_arriPfii:
        /* <DEDUP_REMOVED lines=34> */
[----:B-----5:R-:W-:Y:S05]  /*0220*/  CALL.REL.NOINC `($__internal_7_$__cuda_sm3x_div_rn_noftz_f32_slowpath) ;  /* 0x0000000c006c7944 */ /* 0x020fea0003c00000 */
[----:B------:R-:W-:-:S07]  /*0230*/  MOV R6, R0 ;  /* 0x0000000000067202 */ /* 0x000fce0000000f00 */
.L_x_255:
[----:B------:R-:W-:Y:S05]  /*0240*/  BSYNC.RECONVERGENT B0 ;  /* 0x0000000000007941 */ /* 0x000fea0003800200 */
.L_x_254:
        /* <DEDUP_REMOVED lines=18> */
[----:B-----5:R-:W-:Y:S05]  /*0370*/  CALL.REL.NOINC `($__internal_7_$__cuda_sm3x_div_rn_noftz_f32_slowpath) ;  /* 0x0000000c00187944 */ /* 0x020fea0003c00000 */
[----:B------:R-:W-:-:S07]  /*0380*/  IMAD.MOV.U32 R7, RZ, RZ, R0 ;  /* 0x000000ffff077224 */ /* 0x000fce00078e0000 */
.L_x_258:
[----:B------:R-:W-:Y:S05]  /*0390*/  BSYNC.RECONVERGENT B1 ;  /* 0x0000000000017941 */ /* 0x000fea0003800200 */
.L_x_257:
[----:B------:R-:W-:Y:S05]  /*03a0*/  BSYNC.RECONVERGENT B0 ;  /* 0x0000000000007941 */ /* 0x000fea0003800200 */
.L_x_256:
        /* <DEDUP_REMOVED lines=13> */
[----:B------:R-:W-:Y:S05]  /*0480*/  CALL.REL.NOINC `($__internal_7_$__cuda_sm3x_div_rn_noftz_f32_slowpath) ;  /* 0x0000000800d47944 */ /* 0x000fea0003c00000 */
[----:B------:R-:W-:-:S07]  /*0490*/  MOV R3, R0 ;  /* 0x0000000000037202 */ /* 0x000fce0000000f00 */
.L_x_260:
[----:B------:R-:W-:Y:S05]  /*04a0*/  BSYNC.RECONVERGENT B0 ;  /* 0x0000000000007941 */ /* 0x000fea0003800200 */
.L_x_259:
        /* <DEDUP_REMOVED lines=19> */
[----:B------:R-:W-:Y:S01]  /*05e0*/  MOV R0, R10 ;  /* 0x0000000a00007202 */ /* 0x000fe20000000f00 */
[----:B------:R-:W-:Y:S01]  /*05f0*/  IMAD.MOV.U32 R3, RZ, RZ, 0x40f92f1b ;  /* 0x40f92f1bff037424 */ /* 0x000fe200078e00ff */
[----:B------:R-:W-:-:S07]  /*0600*/  MOV R10, 0x620 ;  /* 0x00000620000a7802 */ /* 0x000fce0000000f00 */
[----:B------:R-:W-:Y:S05]  /*0610*/  CALL.REL.NOINC `($__internal_7_$__cuda_sm3x_div_rn_noftz_f32_slowpath) ;  /* 0x0000000800707944 */ /* 0x000fea0003c00000 */
[----:B------:R-:W-:-:S07]  /*0620*/  MOV R8, R0 ;  /* 0x0000000000087202 */ /* 0x000fce0000000f00 */
.L_x_263:
[----:B------:R-:W-:Y:S05]  /*0630*/  BSYNC.RECONVERGENT B1 ;  /* 0x0000000000017941 */ /* 0x000fea0003800200 */
.L_x_262:
[----:B------:R-:W-:Y:S05]  /*0640*/  BSYNC.RECONVERGENT B0 ;  /* 0x0000000000007941 */ /* 0x000fea0003800200 */
.L_x_261:
        /* <DEDUP_REMOVED lines=23> */
[----:B------:R-:W-:Y:S05]  /*07c0*/  CALL.REL.NOINC `($__internal_7_$__cuda_sm3x_div_rn_noftz_f32_slowpath) ;  /* 0x0000000800047944 */ /* 0x000fea0003c00000 */
.L_x_266:
[----:B------:R-:W-:Y:S05]  /*07d0*/  BSYNC.RECONVERGENT B1 ;  /* 0x0000000000017941 */ /* 0x000fea0003800200 */
.L_x_265:
[----:B------:R-:W-:Y:S05]  /*07e0*/  BSYNC.RECONVERGENT B0 ;  /* 0x0000000000007941 */ /* 0x000fea0003800200 */
.L_x_264:
[----:B------:R-:W-:Y:S01]  /*07f0*/  FMUL R3, R7, -0.48253399133682250977 ;  /* 0xbef70eb207037820 */ /* 0x000fe20000400000 */
[C---:B------:R-:W-:Y:S01]  /*0800*/  FMUL R2, R8.reuse, -0.63984900712966918945 ;  /* 0xbf23cd2508027820 */ /* 0x040fe20000400000 */
[----:B------:R-:W-:Y:S02]  /*0810*/  BSSY.RECONVERGENT B0, `(.L_x_267) ;  /* 0x000002c000007945 */ /* 0x000fe40003800200 */
[C---:B------:R-:W-:Y:S01]  /*0820*/  FFMA R3, R8.reuse, 1.7890659570693969727, R3 ;  /* 0x3fe5001d08037823 */ /* 0x040fe20000000003 */
[----:B------:R-:W-:-:S03]  /*0830*/  FMUL R8, R8, -0.041531998664140701294 ;  /* 0xbd2a1d7508087820 */ /* 0x000fc60000400000 */
[----:B------:R-:W-:Y:S01]  /*0840*/  FFMA R6, R0, -0.20007599890232086182, R3 ;  /* 0xbe4ce0b900067823 */ /* 0x000fe20000000003 */
[C---:B------:R-:W-:Y:S01]  /*0850*/  FFMA R3, R7.reuse, 1.3963999748229980469, R2 ;  /* 0x3fb2bd3c07037823 */ /* 0x040fe20000000002 */
[----:B------:R-:W-:-:S03]  /*0860*/  FFMA R7, R7, 0.082335002720355987549, R8 ;  /* 0x3da89f4107077823 */ /* 0x000fc60000000008 */
[----:B------:R-:W-:Y:S01]  /*0870*/  FSETP.GT.AND P0, PT, R6, 0.01059100031852722168, PT ;  /* 0x3c2d85e00600780b */ /* 0x000fe20003f04000 */
[C---:B------:R-:W-:Y:S01]  /*0880*/  FFMA R2, R0.reuse, 0.19443200528621673584, R3 ;  /* 0x3e47192f00027823 */ /* 0x040fe20000000003 */
[----:B------:R-:W-:-:S11]  /*0890*/  FFMA R0, R0, 0.87886798381805419922, R7 ;  /* 0x3f60fd7e00007823 */ /* 0x000fd60000000007 */
[----:B------:R-:W-:Y:S05]  /*08a0*/  @!P0 BRA `(.L_x_268) ;  /* 0x0000000000808947 */ /* 0x000fea0003800000 */
[----:B------:R-:W-:Y:S01]  /*08b0*/  HFMA2 R3, -RZ, RZ, 2.345703125, -7.11328125 ;  /* 0x40b1c71dff037431 */ /* 0x000fe200000001ff */
[----:B------:R-:W-:-:S04]  /*08c0*/  MOV R10, 0x3e055027 ;  /* 0x3e055027000a7802 */ /* 0x000fc80000000f00 */
[----:B------:R-:W-:-:S05]  /*08d0*/  FFMA R3, R6, R3, 0.05227199941873550415 ;  /* 0x3d561b2a06037423 */ /* 0x000fca0000000003 */
[----:B------:R-:W-:-:S13]  /*08e0*/  FSETP.GEU.AND P0, PT, R3, 1.175494350822287508e-38, PT ;  /* 0x008000000300780b */ /* 0x000fda0003f0e000 */
[----:B------:R-:W-:-:S05]  /*08f0*/  @!P0 FMUL R3, R3, 8388608 ;  /* 0x4b00000003038820 */ /* 0x000fca0000400000 */
[----:B------:R-:W-:-:S04]  /*0900*/  IADD3 R6, PT, PT, R3, -0x3f2aaaab, RZ ;  /* 0xc0d5555503067810 */ /* 0x000fc80007ffe0ff */
[----:B------:R-:W-:-:S04]  /*0910*/  LOP3.LUT R8, R6, 0xff800000, RZ, 0xc0, !PT ;  /* 0xff80000006087812 */ /* 0x000fc800078ec0ff */
[----:B------:R-:W-:Y:S01]  /*0920*/  I2FP.F32.S32 R7, R8 ;  /* 0x0000000800077245 */ /* 0x000fe20000201400 */
[----:B------:R-:W-:Y:S01]  /*0930*/  IMAD.IADD R6, R3, 0x1, -R8 ;  /* 0x0000000103067824 */ /* 0x000fe200078e0a08 */
[----:B------:R-:W-:-:S03]  /*0940*/  MOV R8, 0x7f800000 ;  /* 0x7f80000000087802 */ /* 0x000fc60000000f00 */
[----:B------:R-:W-:-:S04]  /*0950*/  FADD R9, R6, -1 ;  /* 0xbf80000006097421 */ /* 0x000fc80000000000 */
[----:B------:R-:W-:-:S04]  /*0960*/  FFMA R6, R9, -R10, 0.14084610342979431152 ;  /* 0x3e1039f609067423 */ /* 0x000fc8000000080a */
[----:B------:R-:W-:-:S04]  /*0970*/  FFMA R6, R9, R6, -0.12148627638816833496 ;  /* 0xbdf8cdcc09067423 */ /* 0x000fc80000000006 */
[----:B------:R-:W-:-:S04]  /*0980*/  FFMA R6, R9, R6, 0.13980610668659210205 ;  /* 0x3e0f295509067423 */ /* 0x000fc80000000006 */
[----:B------:R-:W-:-:S04]  /*0990*/  FFMA R6, R9, R6, -0.16684235632419586182 ;  /* 0xbe2ad8b909067423 */ /* 0x000fc80000000006 */
[----:B------:R-:W-:-:S04]  /*09a0*/  FFMA R6, R9, R6, 0.20012299716472625732 ;  /* 0x3e4ced0b09067423 */ /* 0x000fc80000000006 */
[----:B------:R-:W-:-:S04]  /*09b0*/  FFMA R6, R9, R6, -0.24999669194221496582 ;  /* 0xbe7fff2209067423 */ /* 0x000fc80000000006 */
[----:B------:R-:W-:-:S04]  /*09c0*/  FFMA R6, R9, R6, 0.33333182334899902344 ;  /* 0x3eaaaa7809067423 */ /* 0x000fc80000000006 */
[----:B------:R-:W-:Y:S01]  /*09d0*/  FFMA R10, R9, R6, -0.5 ;  /* 0xbf000000090a7423 */ /* 0x000fe20000000006 */
[----:B------:R-:W-:Y:S02]  /*09e0*/  FSEL R6, RZ, -23, P0 ;  /* 0xc1b80000ff067808 */ /* 0x000fe40000000000 */
[----:B------:R-:W-:Y:S01]  /*09f0*/  ISETP.GT.U32.AND P0, PT, R3, 0x7f7fffff, PT ;  /* 0x7f7fffff0300780c */ /* 0x000fe20003f04070 */
[----:B------:R-:W-:Y:S02]  /*0a00*/  FMUL R10, R9, R10 ;  /* 0x0000000a090a7220 */ /* 0x000fe40000400000 */
[----:B------:R-:W-:Y:S01]  /*0a10*/  FFMA R6, R7, 1.1920928955078125e-07, R6 ;  /* 0x3400000007067823 */ /* 0x000fe20000000006 */
[----:B------:R-:W-:Y:S02]  /*0a20*/  HFMA2 R7, -RZ, RZ, 1.6220703125, 0.0072021484375 ;  /* 0x3e7d1f60ff077431 */ /* 0x000fe400000001ff */
[----:B------:R-:W-:-:S04]  /*0a30*/  FFMA R9, R9, R10, R9 ;  /* 0x0000000a09097223 */ /* 0x000fc80000000009 */
[----:B------:R-:W-:-:S03]  /*0a40*/  FFMA R6, R6, 0.69314718246459960938, R9 ;  /* 0x3f31721806067823 */ /* 0x000fc60000000009 */
[C---:B------:R-:W-:Y:S01]  /*0a50*/  @P0 FFMA R6, R3.reuse, R8, +INF ;  /* 0x7f80000003060423 */ /* 0x040fe20000000008 */
[----:B------:R-:W-:-:S03]  /*0a60*/  FSETP.NEU.AND P0, PT, R3, RZ, PT ;  /* 0x000000ff0300720b */ /* 0x000fc60003f0d000 */
[----:B------:R-:W-:-:S04]  /*0a70*/  FMUL R6, R6, 0.43429449200630187988 ;  /* 0x3ede5bd906067820 */ /* 0x000fc80000400000 */
[----:B------:R-:W-:-:S05]  /*0a80*/  FFMA R6, R6, R7, 0.38553699851036071777 ;  /* 0x3ec5651b06067423 */ /* 0x000fca0000000007 */
[----:B------:R-:W-:Y:S01]  /*0a90*/  FSEL R3, R6, -INF , P0 ;  /* 0xff80000006037808 */ /* 0x000fe20000000000 */
[----:B------:R-:W-:Y:S06]  /*0aa0*/  BRA `(.L_x_269) ;  /* 0x0000000000087947 */ /* 0x000fec0003800000 */
.L_x_268:
[----:B------:R-:W-:-:S05]  /*0ab0*/  MOV R3, 0x40abc3d4 ;  /* 0x40abc3d400037802 */ /* 0x000fca0000000f00 */
[----:B------:R-:W-:-:S07]  /*0ac0*/  FFMA R3, R6, R3, 0.092808999121189117432 ;  /* 0x3dbe12a506037423 */ /* 0x000fce0000000003 */
.L_x_269:
[----:B------:R-:W-:Y:S05]  /*0ad0*/  BSYNC.RECONVERGENT B0 ;  /* 0x0000000000007941 */ /* 0x000fea0003800200 */
.L_x_267:
[----:B------:R-:W-:Y:S01]  /*0ae0*/  FSETP.GT.AND P0, PT, R2, 0.01059100031852722168, PT ;  /* 0x3c2d85e00200780b */ /* 0x000fe20003f04000 */
[----:B------:R-:W-:-:S12]  /*0af0*/  BSSY.RECONVERGENT B0, `(.L_x_270) ;  /* 0x0000024000007945 */ /* 0x000fd80003800200 */
[----:B------:R-:W-:Y:S05]  /*0b00*/  @!P0 BRA `(.L_x_271) ;  /* 0x0000000000808947 */ /* 0x000fea0003800000 */
[----:B------:R-:W-:Y:S02]  /*0b10*/  HFMA2 R7, -RZ, RZ, 2.345703125, -7.11328125 ;  /* 0x40b1c71dff077431 */ /* 0x000fe400000001ff */
[----:B------:R-:W-:-:S03]  /*0b20*/  IMAD.MOV.U32 R9, RZ, RZ, 0x3e055027 ;  /* 0x3e055027ff097424 */ /* 0x000fc600078e00ff */
[----:B------:R-:W-:-:S05]  /*0b30*/  FFMA R2, R2, R7, 0.05227199941873550415 ;  /* 0x3d561b2a02027423 */ /* 0x000fca0000000007 */
[----:B------:R-:W-:-:S13]  /*0b40*/  FSETP.GEU.AND P0, PT, R2, 1.175494350822287508e-38, PT ;  /* 0x008000000200780b */ /* 0x000fda0003f0e000 */
[----:B------:R-:W-:-:S05]  /*0b50*/  @!P0 FMUL R2, R2, 8388608 ;  /* 0x4b00000002028820 */ /* 0x000fca0000400000 */
[----:B------:R-:W-:-:S04]  /*0b60*/  IADD3 R6, PT, PT, R2, -0x3f2aaaab, RZ ;  /* 0xc0d5555502067810 */ /* 0x000fc80007ffe0ff */
[----:B------:R-:W-:-:S04]  /*0b70*/  LOP3.LUT R7, R6, 0xff800000, RZ, 0xc0, !PT ;  /* 0xff80000006077812 */ /* 0x000fc800078ec0ff */
[-C--:B------:R-:W-:Y:S02]  /*0b80*/  IADD3 R6, PT, PT, R2, -R7.reuse, RZ ;  /* 0x8000000702067210 */ /* 0x080fe40007ffe0ff */
[----:B------:R-:W-:-:S03]  /*0b90*/  I2FP.F32.S32 R7, R7 ;  /* 0x0000000700077245 */ /* 0x000fc60000201400 */
[----:B------:R-:W-:Y:S01]  /*0ba0*/  FADD R8, R6, -1 ;  /* 0xbf80000006087421 */ /* 0x000fe20000000000 */
[----:B------:R-:W-:Y:S02]  /*0bb0*/  FSEL R6, RZ, -23, P0 ;  /* 0xc1b80000ff067808 */ /* 0x000fe40000000000 */
[----:B------:R-:W-:Y:S01]  /*0bc0*/  ISETP.GT.U32.AND P0, PT, R2, 0x7f7fffff, PT ;  /* 0x7f7fffff0200780c */ /* 0x000fe20003f04070 */
[C---:B------:R-:W-:Y:S02]  /*0bd0*/  FFMA R9, R8.reuse, -R9, 0.14084610342979431152 ;  /* 0x3e1039f608097423 */ /* 0x040fe40000000809 */
[----:B------:R-:W-:Y:S01]  /*0be0*/  FFMA R6, R7, 1.1920928955078125e-07, R6 ;  /* 0x3400000007067823 */ /* 0x000fe20000000006 */
[----:B------:R-:W-:Y:S01]  /*0bf0*/  MOV R7, 0x7f800000 ;  /* 0x7f80000000077802 */ /* 0x000fe20000000f00 */
[----:B------:R-:W-:-:S04]  /*0c00*/  FFMA R9, R8, R9, -0.12148627638816833496 ;  /* 0xbdf8cdcc08097423 */ /* 0x000fc80000000009 */
[----:B------:R-:W-:-:S04]  /*0c10*/  FFMA R9, R8, R9, 0.13980610668659210205 ;  /* 0x3e0f295508097423 */ /* 0x000fc80000000009 */
[----:B------:R-:W-:-:S04]  /*0c20*/  FFMA R9, R8, R9, -0.16684235632419586182 ;  /* 0xbe2ad8b908097423 */ /* 0x000fc80000000009 */
[----:B------:R-:W-:-:S04]  /*0c30*/  FFMA R9, R8, R9, 0.20012299716472625732 ;  /* 0x3e4ced0b08097423 */ /* 0x000fc80000000009 */
[----:B------:R-:W-:-:S04]  /*0c40*/  FFMA R9, R8, R9, -0.24999669194221496582 ;  /* 0xbe7fff2208097423 */ /* 0x000fc80000000009 */
[----:B------:R-:W-:-:S04]  /*0c50*/  FFMA R9, R8, R9, 0.33333182334899902344 ;  /* 0x3eaaaa7808097423 */ /* 0x000fc80000000009 */
[----:B------:R-:W-:-:S04]  /*0c60*/  FFMA R9, R8, R9, -0.5 ;  /* 0xbf00000008097423 */ /* 0x000fc80000000009 */
[----:B------:R-:W-:-:S04]  /*0c70*/  FMUL R9, R8, R9 ;  /* 0x0000000908097220 */ /* 0x000fc80000400000 */
[----:B------:R-:W-:-:S04]  /*0c80*/  FFMA R9, R8, R9, R8 ;  /* 0x0000000908097223 */ /* 0x000fc80000000008 */
[----:B------:R-:W-:Y:S01]  /*0c90*/  FFMA R6, R6, 0.69314718246459960938, R9 ;  /* 0x3f31721806067823 */ /* 0x000fe20000000009 */
[C---:B------:R-:W-:Y:S01]  /*0ca0*/  @P0 FFMA R6, R2.reuse, R7, +INF ;  /* 0x7f80000002060423 */ /* 0x040fe20000000007 */
[----:B------:R-:W-:Y:S01]  /*0cb0*/  HFMA2 R7, -RZ, RZ, 1.6220703125, 0.0072021484375 ;  /* 0x3e7d1f60ff077431 */ /* 0x000fe200000001ff */
[----:B------:R-:W-:Y:S02]  /*0cc0*/  FSETP.NEU.AND P0, PT, R2, RZ, PT ;  /* 0x000000ff0200720b */ /* 0x000fe40003f0d000 */
[----:B------:R-:W-:-:S04]  /*0cd0*/  FMUL R6, R6, 0.43429449200630187988 ;  /* 0x3ede5bd906067820 */ /* 0x000fc80000400000 */
[----:B------:R-:W-:-:S05]  /*0ce0*/  FFMA R6, R6, R7, 0.38553699851036071777 ;  /* 0x3ec5651b06067423 */ /* 0x000fca0000000007 */
[----:B------:R-:W-:Y:S01]  /*0cf0*/  FSEL R7, R6, -INF , P0 ;  /* 0xff80000006077808 */ /* 0x000fe20000000000 */
[----:B------:R-:W-:Y:S06]  /*0d00*/  BRA `(.L_x_272) ;  /* 0x0000000000087947 */ /* 0x000fec0003800000 */
.L_x_271:
[----:B------:R-:W-:-:S05]  /*0d10*/  MOV R7, 0x40abc3d4 ;  /* 0x40abc3d400077802 */ /* 0x000fca0000000f00 */
[----:B------:R-:W-:-:S07]  /*0d20*/  FFMA R7, R2, R7, 0.092808999121189117432 ;  /* 0x3dbe12a502077423 */ /* 0x000fce0000000007 */
.L_x_272:
[----:B------:R-:W-:Y:S05]  /*0d30*/  BSYNC.RECONVERGENT B0 ;  /* 0x0000000000007941 */ /* 0x000fea0003800200 */
.L_x_270:
[----:B------:R-:W-:Y:S01]  /*0d40*/  FSETP.GT.AND P0, PT, R0, 0.01059100031852722168, PT ;  /* 0x3c2d85e00000780b */ /* 0x000fe20003f04000 */
[----:B------:R-:W-:-:S12]  /*0d50*/  BSSY.RECONVERGENT B0, `(.L_x_273) ;  /* 0x0000024000007945 */ /* 0x000fd80003800200 */
        /* <DEDUP_REMOVED lines=27> */
[----:B------:R-:W-:Y:S01]  /*0f10*/  IMAD.MOV.U32 R9, RZ, RZ, 0x3e7d1f60 ;  /* 0x3e7d1f60ff097424 */ /* 0x000fe200078e00ff */
[----:B------:R-:W-:Y:S02]  /*0f20*/  FSETP.NEU.AND P0, PT, R0, RZ, PT ;  /* 0x000000ff0000720b */ /* 0x000fe40003f0d000 */
[----:B------:R-:W-:-:S04]  /*0f30*/  FMUL R2, R2, 0.43429449200630187988 ;  /* 0x3ede5bd902027820 */ /* 0x000fc80000400000 */
[----:B------:R-:W-:-:S05]  /*0f40*/  FFMA R2, R2, R9, 0.38553699851036071777 ;  /* 0x3ec5651b02027423 */ /* 0x000fca0000000009 */
[----:B------:R-:W-:Y:S01]  /*0f50*/  FSEL R9, R2, -INF , P0 ;  /* 0xff80000002097808 */ /* 0x000fe20000000000 */
[----:B------:R-:W-:Y:S06]  /*0f60*/  BRA `(.L_x_275) ;  /* 0x0000000000087947 */ /* 0x000fec0003800000 */
.L_x_274:
[----:B------:R-:W-:-:S05]  /*0f70*/  HFMA2 R9, -RZ, RZ, 2.333984375, -3.9140625 ;  /* 0x40abc3d4ff097431 */ /* 0x000fca00000001ff */
[----:B------:R-:W-:-:S07]  /*0f80*/  FFMA R9, R0, R9, 0.092808999121189117432 ;  /* 0x3dbe12a500097423 */ /* 0x000fce0000000009 */
.L_x_275:
[----:B------:R-:W-:Y:S05]  /*0f90*/  BSYNC.RECONVERGENT B0 ;  /* 0x0000000000007941 */ /* 0x000fea0003800200 */
.L_x_273:
[----:B------:R-:W-:Y:S04]  /*0fa0*/  STG.E desc[UR4][R4.64], R3 ;  /* 0x0000000304007986 */ /* 0x000fe8000c101904 */
[----:B------:R-:W-:Y:S04]  /*0fb0*/  STG.E desc[UR4][R4.64+0x4], R7 ;  /* 0x0000040704007986 */ /* 0x000fe8000c101904 */
[----:B------:R-:W-:Y:S01]  /*0fc0*/  STG.E desc[UR4][R4.64+0x8], R9 ;  /* 0x0000080904007986 */ /* 0x000fe2000c101904 */
[----:B------:R-:W-:Y:S05]  /*0fd0*/  EXIT ;  /* 0x000000000000794d */ /* 0x000fea0003800000 */
        .weak           $__internal_7_$__cuda_sm3x_div_rn_noftz_f32_slowpath
        .type           $__internal_7_$__cuda_sm3x_div_rn_noftz_f32_slowpath,@function
        .size           $__internal_7_$__cuda_sm3x_div_rn_noftz_f32_slowpath,(.L_x_350 - $__internal_7_$__cuda_sm3x_div_rn_noftz_f32_slowpath)
$__internal_7_$__cuda_sm3x_div_rn_noftz_f32_slowpath:
        /* <DEDUP_REMOVED lines=34> */
.L_x_277:
[----:B------:R-:W-:Y:S01]  /*1200*/  LEA R12, R11, 0xc0800000, 0x17 ;  /* 0xc08000000b0c7811 */ /* 0x000fe200078eb8ff */
[----:B------:R-:W-:Y:S03]  /*1210*/  BSSY.RECONVERGENT B3, `(.L_x_282) ;  /* 0x0000036000037945 */ /* 0x000fe60003800200 */
[----:B------:R-:W-:Y:S01]  /*1220*/  IADD3 R12, PT, PT, -R12, R3, RZ ;  /* 0x000000030c0c7210 */ /* 0x000fe20007ffe1ff */
[----:B------:R-:W-:-:S03]  /*1230*/  VIADD R3, R14, 0xffffff81 ;  /* 0xffffff810e037836 */ /* 0x000fc60000000000 */
[----:B------:R0:W1:Y:S01]  /*1240*/  MUFU.RCP R13, R12 ;  /* 0x0000000c000d7308 */ /* 0x0000620000001000 */
[----:B------:R-:W-:Y:S01]  /*1250*/  FADD.FTZ R15, -R12, -RZ ;  /* 0x800000ff0c0f7221 */ /* 0x000fe20000010100 */
        /* <DEDUP_REMOVED lines=45> */
.L_x_284:
[----:B------:R-:W-:-:S04]  /*1530*/  LOP3.LUT R0, R0, 0x80000000, RZ, 0xc0, !PT ;  /* 0x8000000000007812 */ /* 0x000fc800078ec0ff */
[----:B------:R-:W-:Y:S01]  /*1540*/  LOP3.LUT R0, R0, 0x7f800000, RZ, 0xfc, !PT ;  /* 0x7f80000000007812 */ /* 0x000fe200078efcff */
[----:B------:R-:W-:Y:S06]  /*1550*/  BRA `(.L_x_285) ;  /* 0x0000000000047947 */ /* 0x000fec0003800000 */
.L_x_283:
[----:B------:R-:W-:-:S07]  /*1560*/  LEA R0, R12, R0, 0x17 ;  /* 0x000000000c007211 */ /* 0x000fce00078eb8ff */
.L_x_285:
[----:B------:R-:W-:Y:S05]  /*1570*/  BSYNC.RECONVERGENT B3 ;  /* 0x0000000000037941 */ /* 0x000fea0003800200 */
.L_x_282:
[----:B------:R-:W-:Y:S05]  /*1580*/  BRA `(.L_x_286) ;  /* 0x0000000000207947 */ /* 0x000fea0003800000 */
.L_x_281:
[----:B------:R-:W-:-:S04]  /*1590*/  LOP3.LUT R0, R3, 0x80000000, R0, 0x48, !PT ;  /* 0x8000000003007812 */ /* 0x000fc800078e4800 */
[----:B------:R-:W-:Y:S01]  /*15a0*/  LOP3.LUT R0, R0, 0x7f800000, RZ, 0xfc, !PT ;  /* 0x7f80000000007812 */ /* 0x000fe200078efcff */
[----:B------:R-:W-:Y:S06]  /*15b0*/  BRA `(.L_x_286) ;  /* 0x0000000000147947 */ /* 0x000fec0003800000 */
.L_x_280:
[----:B------:R-:W-:Y:S01]  /*15c0*/  LOP3.LUT R0, R3, 0x80000000, R0, 0x48, !PT ;  /* 0x8000000003007812 */ /* 0x000fe200078e4800 */
[----:B------:R-:W-:Y:S06]  /*15d0*/  BRA `(.L_x_286) ;  /* 0x00000000000c7947 */ /* 0x000fec0003800000 */
.L_x_279:
[----:B------:R-:W0:Y:S01]  /*15e0*/  MUFU.RSQ R0, -QNAN ;  /* 0xffc0000000007908 */ /* 0x000e220000001400 */
[----:B------:R-:W-:Y:S05]  /*15f0*/  BRA `(.L_x_286) ;  /* 0x0000000000047947 */ /* 0x000fea0003800000 */
.L_x_278:
[----:B------:R-:W-:-:S07]  /*1600*/  FADD.FTZ R0, R0, R3 ;  /* 0x0000000300007221 */ /* 0x000fce0000010000 */
.L_x_286:
[----:B------:R-:W-:Y:S05]  /*1610*/  BSYNC.RECONVERGENT B2 ;  /* 0x0000000000027941 */ /* 0x000fea0003800200 */
.L_x_276:
[----:B------:R-:W-:-:S04]  /*1620*/  HFMA2 R11, -RZ, RZ, 0, 0 ;  /* 0x00000000ff0b7431 */ /* 0x000fc800000001ff */
[----:B0-----:R-:W-:Y:S05]  /*1630*/  RET.REL.NODEC R10 `(_Z13d_lab_to_arriPfii) ;  /* 0xffffffe80a707950 */ /* 0x001fea0003c3ffff */
.L_x_287:
        /* <DEDUP_REMOVED lines=12> */
.L_x_350:


//--------------------- .text._Z13d_arri_to_labPfS_ii --------------------------
	.section	.text._Z13d_arri_to_labPfS_ii,"ax",@progbits
	.align	128
        .global         _Z13d_arri_to_labPfS_ii
        .type           _Z13d_arri_to_labPfS_ii,@function
        .size           _Z13d_arri_to_labPfS_ii,(.L_x_351 - _Z13d_arri_to_labPfS_ii)
        .other          _Z13d_arri_to_labPfS_ii,@"STO_CUDA_ENTRY STV_DEFAULT"
_Z13d_arri_to_labPfS_ii:
.text._Z13d_arri_to_labPfS_ii:
        /* <DEDUP_REMOVED lines=22> */
[----:B--2---:R-:W-:-:S13]  /*0160*/  FSETP.GT.AND P0, PT, R0, 0.14965899288654327393, PT ;  /* 0x3e1940350000780b */ /* 0x004fda0003f04000 */
[----:B0-----:R-:W-:Y:S05]  /*0170*/  @!P0 BRA `(.L_x_289) ;  /* 0x0000000400248947 */ /* 0x001fea0003800000 */
[----:B------:R-:W-:Y:S01]  /*0180*/  HFMA2 R3, -RZ, RZ, 2.251953125, 18976 ;  /* 0x408174a2ff037431 */ /* 0x000fe200000001ff */
[----:B------:R-:W-:Y:S01]  /*0190*/  MOV R2, 0x3e7d1f1d ;  /* 0x3e7d1f1d00027802 */ /* 0x000fe20000000f00 */
[----:B------:R-:W-:Y:S01]  /*01a0*/  FADD R0, R0, -0.38553699851036071777 ;  /* 0xbec5651b00007421 */ /* 0x000fe20000000000 */
[----:B------:R-:W-:Y:S03]  /*01b0*/  BSSY.RECONVERGENT B3, `(.L_x_290) ;  /* 0x000000c000037945 */ /* 0x000fe60003800200 */
[----:B------:R-:W0:Y:S01]  /*01c0*/  FCHK P0, R0, 0.24718900024890899658 ;  /* 0x3e7d1f1d00007902 */ /* 0x000e220000000000 */
[----:B------:R-:W-:-:S04]  /*01d0*/  FFMA R2, R3, -R2, 1 ;  /* 0x3f80000003027423 */ /* 0x000fc80000000802 */
[----:B------:R-:W-:-:S04]  /*01e0*/  FFMA R3, R2, R3, 4.0454874038696289062 ;  /* 0x408174a202037423 */ /* 0x000fc80000000003 */
[----:B------:R-:W-:-:S04]  /*01f0*/  FFMA R2, R0, R3, RZ ;  /* 0x0000000300027223 */ /* 0x000fc800000000ff */
[----:B------:R-:W-:-:S04]  /*0200*/  FFMA R8, R2, -0.24718900024890899658, R0 ;  /* 0xbe7d1f1d02087823 */ /* 0x000fc80000000000 */
[----:B------:R-:W-:Y:S01]  /*0210*/  FFMA R2, R3, R8, R2 ;  /* 0x0000000803027223 */ /* 0x000fe20000000002 */
[----:B0-----:R-:W-:Y:S06]  /*0220*/  @!P0 BRA `(.L_x_291) ;  /* 0x0000000000108947 */ /* 0x001fec0003800000 */
[----:B------:R-:W-:Y:S02]  /*0230*/  MOV R2, R0 ;  /* 0x0000000000027202 */ /* 0x000fe40000000f00 */
[----:B------:R-:W-:Y:S02]  /*0240*/  MOV R3, 0x3e7d1f1d ;  /* 0x3e7d1f1d00037802 */ /* 0x000fe40000000f00 */
[----:B------:R-:W-:-:S07]  /*0250*/  MOV R10, 0x270 ;  /* 0x00000270000a7802 */ /* 0x000fce0000000f00 */
[----:B-----5:R-:W-:Y:S05]  /*0260*/  CALL.REL.NOINC `($__internal_8_$__cuda_sm3x_div_rn_noftz_f32_slowpath) ;  /* 0x0000002000787944 */ /* 0x020fea0003c00000 */
.L_x_291:
[----:B------:R-:W-:Y:S05]  /*0270*/  BSYNC.RECONVERGENT B3 ;  /* 0x0000000000037941 */ /* 0x000fea0003800200 */
.L_x_290:
[----:B------:R-:W-:Y:S01]  /*0280*/  FSETP.NEU.AND P0, PT, R2, RZ, PT ;  /* 0x000000ff0200720b */ /* 0x000fe20003f0d000 */
[----:B------:R-:W-:Y:S01]  /*0290*/  HFMA2 R0, -RZ, RZ, 1.5546875, 47.34375 ;  /* 0x3e3851ebff007431 */ /* 0x000fe200000001ff */
[----:B------:R-:W-:Y:S01]  /*02a0*/  MOV R3, 0x40b1c71d ;  /* 0x40b1c71d00037802 */ /* 0x000fe20000000f00 */
[----:B------:R-:W-:Y:S01]  /*02b0*/  BSSY.RECONVERGENT B0, `(.L_x_292) ;  /* 0x0000027000007945 */ /* 0x000fe20003800200 */
[----:B------:R-:W-:-:S03]  /*02c0*/  HFMA2 R8, -RZ, RZ, 1.875, 0 ;  /* 0x3f800000ff087431 */ /* 0x000fc600000001ff */
[----:B------:R-:W-:-:S06]  /*02d0*/  FFMA R3, R0, -R3, 1 ;  /* 0x3f80000000037423 */ /* 0x000fcc0000000803 */
[----:B------:R-:W-:Y:S05]  /*02e0*/  @!P0 BRA `(.L_x_293) ;  /* 0x00000000008c8947 */ /* 0x000fea0003800000 */
[----:B------:R-:W-:Y:S02]  /*02f0*/  MOV R11, 0x30e38e39 ;  /* 0x30e38e39000b7802 */ /* 0x000fe40000000f00 */
[----:B------:R-:W-:Y:S02]  /*0300*/  MOV R8, 0x3fb8aa3b ;  /* 0x3fb8aa3b00087802 */ /* 0x000fe40000000f00 */
[----:B------:R-:W-:Y:S02]  /*0310*/  MOV R13, 0x3e638e39 ;  /* 0x3e638e39000d7802 */ /* 0x000fe40000000f00 */
[----:B------:R-:W-:Y:S01]  /*0320*/  FSETP.NAN.AND P2, PT, |R2|, |R2|, PT ;  /* 0x400000020200720b */ /* 0x000fe20003f48200 */
[----:B------:R-:W-:-:S04]  /*0330*/  FFMA R8, -R11, R8, 5.5370556140132975997e-08 ;  /* 0x336dd0920b087423 */ /* 0x000fc80000000108 */
[----:B------:R-:W-:-:S04]  /*0340*/  FFMA R8, R13, 1.9251366722983220825e-08, R8 ;  /* 0x32a55e340d087823 */ /* 0x000fc80000000008 */
[----:B------:R-:W-:-:S04]  /*0350*/  FFMA R8, -R11, 0.017944158986210823059, R8 ;  /* 0x3c92ffa10b087823 */ /* 0x000fc80000000108 */
[----:B------:R-:W-:-:S04]  /*0360*/  FFMA R8, R13, 0.0059813861735165119171, R8 ;  /* 0x3bc3ff810d087823 */ /* 0x000fc80000000008 */
[----:B------:R-:W-:-:S04]  /*0370*/  FADD R11, R8, 3.3205988407135009766 ;  /* 0x405484b1080b7421 */ /* 0x000fc80000000000 */
[C---:B------:R-:W-:Y:S01]  /*0380*/  FMUL R10, R11.reuse, R2 ;  /* 0x000000020b0a7220 */ /* 0x040fe20000400000 */
[----:B------:R-:W-:-:S03]  /*0390*/  FADD R15, R11, -3.3205988407135009766 ;  /* 0xc05484b10b0f7421 */ /* 0x000fc60000000000 */
[----:B------:R-:W0:Y:S01]  /*03a0*/  FRND R13, R10 ;  /* 0x0000000a000d7307 */ /* 0x000e220000201000 */
[----:B------:R-:W-:Y:S01]  /*03b0*/  FADD R8, R8, -R15 ;  /* 0x8000000f08087221 */ /* 0x000fe20000000000 */
[-C--:B------:R-:W-:Y:S01]  /*03c0*/  FFMA R11, R11, R2.reuse, -R10 ;  /* 0x000000020b0b7223 */ /* 0x080fe2000000080a */
[----:B------:R-:W-:Y:S02]  /*03d0*/  MOV R15, 0x391fcb8e ;  /* 0x391fcb8e000f7802 */ /* 0x000fe40000000f00 */
[----:B------:R-:W-:Y:S01]  /*03e0*/  FSETP.GT.AND P0, PT, |R10|, 152, PT ;  /* 0x431800000a00780b */ /* 0x000fe20003f04200 */
        /* <DEDUP_REMOVED lines=18> */
[----:B------:R-:W-:-:S07]  /*0510*/  @P2 FADD R8, R2, 10 ;  /* 0x4120000002082421 */ /* 0x000fce0000000000 */
.L_x_293:
[----:B------:R-:W-:Y:S05]  /*0520*/  BSYNC.RECONVERGENT B0 ;  /* 0x0000000000007941 */ /* 0x000fea0003800200 */
.L_x_292:
[----:B------:R-:W-:Y:S01]  /*0530*/  FADD R2, R8, -0.05227199941873550415 ;  /* 0xbd561b2a08027421 */ /* 0x000fe20000000000 */
[----:B------:R-:W-:Y:S01]  /*0540*/  FFMA R3, R3, R0, 0.1799999922513961792 ;  /* 0x3e3851eb03037423 */ /* 0x000fe20000000000 */
[----:B------:R-:W-:Y:S02]  /*0550*/  BSSY.RECONVERGENT B3, `(.L_x_294) ;  /* 0x000000a000037945 */ /* 0x000fe40003800200 */
[----:B------:R-:W0:Y:S01]  /*0560*/  FCHK P0, R2, 5.5555558204650878906 ;  /* 0x40b1c71d02007902 */ /* 0x000e220000000000 */
[----:B------:R-:W-:-:S04]  /*0570*/  FFMA R0, R2, R3, RZ ;  /* 0x0000000302007223 */ /* 0x000fc800000000ff */
[----:B------:R-:W-:-:S04]  /*0580*/  FFMA R8, R0, -5.5555558204650878906, R2 ;  /* 0xc0b1c71d00087823 */ /* 0x000fc80000000002 */
[----:B------:R-:W-:Y:S01]  /*0590*/  FFMA R8, R3, R8, R0 ;  /* 0x0000000803087223 */ /* 0x000fe20000000000 */
[----:B0-----:R-:W-:Y:S06]  /*05a0*/  @!P0 BRA `(.L_x_295) ;  /* 0x0000000000108947 */ /* 0x001fec0003800000 */
[----:B------:R-:W-:Y:S02]  /*05b0*/  MOV R3, 0x40b1c71d ;  /* 0x40b1c71d00037802 */ /* 0x000fe40000000f00 */
[----:B------:R-:W-:-:S07]  /*05c0*/  MOV R10, 0x5e0 ;  /* 0x000005e0000a7802 */ /* 0x000fce0000000f00 */
[----:B-----5:R-:W-:Y:S05]  /*05d0*/  CALL.REL.NOINC `($__internal_8_$__cuda_sm3x_div_rn_noftz_f32_slowpath) ;  /* 0x0000001c009c7944 */ /* 0x020fea0003c00000 */
[----:B------:R-:W-:-:S07]  /*05e0*/  MOV R8, R2 ;  /* 0x0000000200087202 */ /* 0x000fce0000000f00 */
.L_x_295:
[----:B------:R-:W-:Y:S05]  /*05f0*/  BSYNC.RECONVERGENT B3 ;  /* 0x0000000000037941 */ /* 0x000fea0003800200 */
.L_x_294:
[----:B------:R-:W-:Y:S05]  /*0600*/  BRA `(.L_x_296) ;  /* 0x0000000000447947 */ /* 0x000fea0003800000 */
.L_x_289:
[----:B------:R-:W-:Y:S01]  /*0610*/  HFMA2 R3, -RZ, RZ, 1.560546875, -5.7578125 ;  /* 0x3e3ec5c2ff037431 */ /* 0x000fe200000001ff */
[----:B------:R-:W-:Y:S01]  /*0620*/  MOV R2, 0x40abc3ca ;  /* 0x40abc3ca00027802 */ /* 0x000fe20000000f00 */
[----:B------:R-:W-:Y:S01]  /*0630*/  FADD R0, R0, -0.092808999121189117432 ;  /* 0xbdbe12a500007421 */ /* 0x000fe20000000000 */
[----:B------:R-:W-:Y:S03]  /*0640*/  BSSY.RECONVERGENT B3, `(.L_x_296) ;  /* 0x000000d000037945 */ /* 0x000fe60003800200 */
[----:B------:R-:W0:Y:S01]  /*0650*/  FCHK P0, R0, 5.3676500320434570312 ;  /* 0x40abc3ca00007902 */ /* 0x000e220000000000 */
[----:B------:R-:W-:-:S04]  /*0660*/  FFMA R2, R3, -R2, 1 ;  /* 0x3f80000003027423 */ /* 0x000fc80000000802 */
[----:B------:R-:W-:-:S04]  /*0670*/  FFMA R3, R2, R3, 0.18630126118659973145 ;  /* 0x3e3ec5c202037423 */ /* 0x000fc80000000003 */
[----:B------:R-:W-:-:S04]  /*0680*/  FFMA R2, R0, R3, RZ ;  /* 0x0000000300027223 */ /* 0x000fc800000000ff */
[----:B------:R-:W-:-:S04]  /*0690*/  FFMA R8, R2, -5.3676500320434570312, R0 ;  /* 0xc0abc3ca02087823 */ /* 0x000fc80000000000 */
[----:B------:R-:W-:Y:S01]  /*06a0*/  FFMA R8, R3, R8, R2 ;  /* 0x0000000803087223 */ /* 0x000fe20000000002 */
[----:B0-----:R-:W-:Y:S06]  /*06b0*/  @!P0 BRA `(.L_x_297) ;  /* 0x0000000000148947 */ /* 0x001fec0003800000 */
[----:B------:R-:W-:Y:S02]  /*06c0*/  MOV R2, R0 ;  /* 0x0000000000027202 */ /* 0x000fe40000000f00 */
[----:B------:R-:W-:Y:S02]  /*06d0*/  MOV R3, 0x40abc3ca ;  /* 0x40abc3ca00037802 */ /* 0x000fe40000000f00 */
[----:B------:R-:W-:-:S07]  /*06e0*/  MOV R10, 0x700 ;  /* 0x00000700000a7802 */ /* 0x000fce0000000f00 */
[----:B-----5:R-:W-:Y:S05]  /*06f0*/  CALL.REL.NOINC `($__internal_8_$__cuda_sm3x_div_rn_noftz_f32_slowpath) ;  /* 0x0000001c00547944 */ /* 0x020fea0003c00000 */
[----:B------:R-:W-:-:S07]  /*0700*/  MOV R8, R2 ;  /* 0x0000000200087202 */ /* 0x000fce0000000f00 */
.L_x_297:
[----:B------:R-:W-:Y:S05]  /*0710*/  BSYNC.RECONVERGENT B3 ;  /* 0x0000000000037941 */ /* 0x000fea0003800200 */
.L_x_296:
[----:B------:R-:W-:Y:S05]  /*0720*/  BSYNC.RECONVERGENT B2 ;  /* 0x0000000000027941 */ /* 0x000fea0003800200 */
.L_x_288:
[----:B-----5:R-:W-:Y:S01]  /*0730*/  FSETP.GT.AND P0, PT, R9, 0.14965899288654327393, PT ;  /* 0x3e1940350900780b */ /* 0x020fe20003f04000 */
[----:B------:R-:W-:-:S12]  /*0740*/  BSSY.RECONVERGENT B2, `(.L_x_298) ;  /* 0x000005c000027945 */ /* 0x000fd80003800200 */
[----:B------:R-:W-:Y:S05]  /*0750*/  @!P0 BRA `(.L_x_299) ;  /* 0x0000000400288947 */ /* 0x000fea0003800000 */
        /* <DEDUP_REMOVED lines=14> */
[----:B------:R-:W-:Y:S05]  /*0840*/  CALL.REL.NOINC `($__internal_8_$__cuda_sm3x_div_rn_noftz_f32_slowpath) ;  /* 0x0000001c00007944 */ /* 0x000fea0003c00000 */
.L_x_301:
[----:B------:R-:W-:Y:S05]  /*0850*/  BSYNC.RECONVERGENT B3 ;  /* 0x0000000000037941 */ /* 0x000fea0003800200 */
.L_x_300:
        /* <DEDUP_REMOVED lines=41> */
[----:B------:R-:W-:-:S07]  /*0af0*/  @P2 FADD R9, R2, 10 ;  /* 0x4120000002092421 */ /* 0x000fce0000000000 */
.L_x_303:
[----:B------:R-:W-:Y:S05]  /*0b00*/  BSYNC.RECONVERGENT B0 ;  /* 0x0000000000007941 */ /* 0x000fea0003800200 */
.L_x_302:
        /* <DEDUP_REMOVED lines=8> */
[----:B------:R-:W-:Y:S01]  /*0b90*/  HFMA2 R3, -RZ, RZ, 2.345703125, -7.11328125 ;  /* 0x40b1c71dff037431 */ /* 0x000fe200000001ff */
[----:B------:R-:W-:Y:S02]  /*0ba0*/  MOV R2, R10 ;  /* 0x0000000a00027202 */ /* 0x000fe40000000f00 */
[----:B------:R-:W-:-:S07]  /*0bb0*/  MOV R10, 0xbd0 ;  /* 0x00000bd0000a7802 */ /* 0x000fce0000000f00 */
[----:B------:R-:W-:Y:S05]  /*0bc0*/  CALL.REL.NOINC `($__internal_8_$__cuda_sm3x_div_rn_noftz_f32_slowpath) ;  /* 0x0000001800207944 */ /* 0x000fea0003c00000 */
[----:B------:R-:W-:-:S07]  /*0bd0*/  MOV R9, R2 ;  /* 0x0000000200097202 */ /* 0x000fce0000000f00 */
.L_x_305:
[----:B------:R-:W-:Y:S05]  /*0be0*/  BSYNC.RECONVERGENT B3 ;  /* 0x0000000000037941 */ /* 0x000fea0003800200 */
.L_x_304:
[----:B------:R-:W-:Y:S05]  /*0bf0*/  BRA `(.L_x_306) ;  /* 0x0000000000407947 */ /* 0x000fea0003800000 */
.L_x_299:
        /* <DEDUP_REMOVED lines=11> */
[----:B------:R-:W-:Y:S02]  /*0cb0*/  MOV R3, 0x40abc3ca ;  /* 0x40abc3ca00037802 */ /* 0x000fe40000000f00 */
[----:B------:R-:W-:-:S07]  /*0cc0*/  MOV R10, 0xce0 ;  /* 0x00000ce0000a7802 */ /* 0x000fce0000000f00 */
[----:B------:R-:W-:Y:S05]  /*0cd0*/  CALL.REL.NOINC `($__internal_8_$__cuda_sm3x_div_rn_noftz_f32_slowpath) ;  /* 0x0000001400dc7944 */ /* 0x000fea0003c00000 */
[----:B------:R-:W-:-:S07]  /*0ce0*/  MOV R9, R2 ;  /* 0x0000000200097202 */ /* 0x000fce0000000f00 */
.L_x_307:
[----:B------:R-:W-:Y:S05]  /*0cf0*/  BSYNC.RECONVERGENT B3 ;  /* 0x0000000000037941 */ /* 0x000fea0003800200 */
.L_x_306:
[----:B------:R-:W-:Y:S05]  /*0d00*/  BSYNC.RECONVERGENT B2 ;  /* 0x0000000000027941 */ /* 0x000fea0003800200 */
.L_x_298:
[----:B------:R-:W-:Y:S01]  /*0d10*/  FSETP.GT.AND P0, PT, R7, 0.14965899288654327393, PT ;  /* 0x3e1940350700780b */ /* 0x000fe20003f04000 */
        /* <DEDUP_REMOVED lines=17> */
.L_x_311:
[----:B------:R-:W-:Y:S05]  /*0e30*/  BSYNC.RECONVERGENT B3 ;  /* 0x0000000000037941 */ /* 0x000fea0003800200 */
.L_x_310:
        /* <DEDUP_REMOVED lines=42> */
.L_x_313:
[----:B------:R-:W-:Y:S05]  /*10e0*/  BSYNC.RECONVERGENT B0 ;  /* 0x0000000000007941 */ /* 0x000fea0003800200 */
.L_x_312:
        /* <DEDUP_REMOVED lines=13> */
.L_x_315:
[----:B------:R-:W-:Y:S05]  /*11c0*/  BSYNC.RECONVERGENT B3 ;  /* 0x0000000000037941 */ /* 0x000fea0003800200 */
.L_x_314:
[----:B------:R-:W-:Y:S05]  /*11d0*/  BRA `(.L_x_316) ;  /* 0x0000000000407947 */ /* 0x000fea0003800000 */
.L_x_309:
        /* <DEDUP_REMOVED lines=15> */
.L_x_317:
[----:B------:R-:W-:Y:S05]  /*12d0*/  BSYNC.RECONVERGENT B3 ;  /* 0x0000000000037941 */ /* 0x000fea0003800200 */
.L_x_316:
[----:B------:R-:W-:Y:S05]  /*12e0*/  BSYNC.RECONVERGENT B2 ;  /* 0x0000000000027941 */ /* 0x000fea0003800200 */
.L_x_308:
[----:B------:R-:W-:Y:S01]  /*12f0*/  FMUL R3, R9, 0.21470400691032409668 ;  /* 0x3e5bdb5e09037820 */ /* 0x000fe20000400000 */
[----:B------:R-:W-:Y:S01]  /*1300*/  HFMA2 R10, -RZ, RZ, 1.880859375, -0.053802490234375 ;  /* 0x3f86aae3ff0a7431 */ /* 0x000fe200000001ff */
[----:B------:R-:W-:Y:S01]  /*1310*/  MOV R7, 0x3f73533f ;  /* 0x3f73533f00077802 */ /* 0x000fe20000000f00 */
[----:B------:R-:W-:Y:S01]  /*1320*/  BSSY.RECONVERGENT B2, `(.L_x_318) ;  /* 0x0000014000027945 */ /* 0x000fe20003800200 */
[----:B------:R-:W-:-:S04]  /*1330*/  FFMA R3, R8, 0.63800799846649169922, R3 ;  /* 0x3f23547e08037823 */ /* 0x000fc80000000003 */
[----:B------:R-:W-:Y:S01]  /*1340*/  FFMA R2, R0, 0.097744002938270568848, R3 ;  /* 0x3dc82e0200027823 */ /* 0x000fe20000000003 */
[C---:B------:R-:W-:Y:S01]  /*1350*/  FMUL R3, R9.reuse, 0.82384097576141357422 ;  /* 0x3f52e73e09037820 */ /* 0x040fe20000400000 */
[----:B------:R-:W-:Y:S01]  /*1360*/  FMUL R9, R9, -0.067033998668193817139 ;  /* 0xbd89491f09097820 */ /* 0x000fe20000400000 */
[----:B------:R-:W-:Y:S01]  /*1370*/  FFMA R7, R10, -R7, 1 ;  /* 0x3f8000000a077423 */ /* 0x000fe20000000807 */
[----:B------:R-:W0:Y:S01]  /*1380*/  FCHK P0, R2, 0.95048898458480834961 ;  /* 0x3f73533f02007902 */ /* 0x000e220000000000 */
[C---:B------:R-:W-:Y:S01]  /*1390*/  FFMA R3, R8.reuse, 0.2919540107250213623, R3 ;  /* 0x3e957aff08037823 */ /* 0x040fe20000000003 */
[----:B------:R-:W-:Y:S01]  /*13a0*/  FFMA R9, R8, 0.0027979998849332332611, R9 ;  /* 0x3b375ea608097823 */ /* 0x000fe20000000009 */
[----:B------:R-:W-:Y:S02]  /*13b0*/  FFMA R11, R7, R10, 1.0520900487899780273 ;  /* 0x3f86aae3070b7423 */ /* 0x000fe4000000000a */
[C---:B------:R-:W-:Y:S01]  /*13c0*/  FFMA R7, R0.reuse, -0.11579500138759613037, R3 ;  /* 0xbded25ee00077823 */ /* 0x040fe20000000003 */
[----:B------:R-:W-:Y:S01]  /*13d0*/  FFMA R0, R0, 1.1532939672470092773, R9 ;  /* 0x3f939f2300007823 */ /* 0x000fe20000000009 */
[----:B------:R-:W-:-:S04]  /*13e0*/  FFMA R10, R2, R11, RZ ;  /* 0x0000000b020a7223 */ /* 0x000fc800000000ff */
[----:B------:R-:W-:-:S04]  /*13f0*/  FFMA R8, R10, -0.95048898458480834961, R2 ;  /* 0xbf73533f0a087823 */ /* 0x000fc80000000002 */
[----:B------:R-:W-:Y:S01]  /*1400*/  FFMA R3, R11, R8, R10 ;  /* 0x000000080b037223 */ /* 0x000fe2000000000a */
[----:B0-----:R-:W-:Y:S06]  /*1410*/  @!P0 BRA `(.L_x_319) ;  /* 0x0000000000108947 */ /* 0x001fec0003800000 */
[----:B------:R-:W-:Y:S02]  /*1420*/  MOV R3, 0x3f73533f ;  /* 0x3f73533f00037802 */ /* 0x000fe40000000f00 */
[----:B------:R-:W-:-:S07]  /*1430*/  MOV R10, 0x1450 ;  /* 0x00001450000a7802 */ /* 0x000fce0000000f00 */
[----:B------:R-:W-:Y:S05]  /*1440*/  CALL.REL.NOINC `($__internal_8_$__cuda_sm3x_div_rn_noftz_f32_slowpath) ;  /* 0x0000001000007944 */ /* 0x000fea0003c00000 */
[----:B------:R-:W-:-:S07]  /*1450*/  MOV R3, R2 ;  /* 0x0000000200037202 */ /* 0x000fce0000000f00 */
.L_x_319:
[----:B------:R-:W-:Y:S05]  /*1460*/  BSYNC.RECONVERGENT B2 ;  /* 0x0000000000027941 */ /* 0x000fea0003800200 */
.L_x_318:
        /* <DEDUP_REMOVED lines=72> */
.L_x_321:
[----:B------:R-:W-:-:S05]  /*18f0*/  MOV R8, 0x40f92f1b ;  /* 0x40f92f1b00087802 */ /* 0x000fca0000000f00 */
[----:B------:R-:W-:-:S07]  /*1900*/  FFMA R8, R3, R8, 0.13793100416660308838 ;  /* 0x3e0d3dc903087423 */ /* 0x000fce0000000008 */
.L_x_322:
[----:B------:R-:W-:Y:S05]  /*1910*/  BSYNC.RECONVERGENT B0 ;  /* 0x0000000000007941 */ /* 0x000fea0003800200 */
.L_x_320:
        /* <DEDUP_REMOVED lines=72> */
.L_x_324:
[----:B------:R-:W-:-:S05]  /*1da0*/  MOV R2, 0x40f92f1b ;  /* 0x40f92f1b00027802 */ /* 0x000fca0000000f00 */
[----:B------:R-:W-:-:S07]  /*1db0*/  FFMA R9, R7, R2, 0.13793100416660308838 ;  /* 0x3e0d3dc907097423 */ /* 0x000fce0000000002 */
.L_x_325:
[----:B------:R-:W-:Y:S05]  /*1dc0*/  BSYNC.RECONVERGENT B0 ;  /* 0x0000000000007941 */ /* 0x000fea0003800200 */
.L_x_323:
        /* <DEDUP_REMOVED lines=13> */
[----:B------:R-:W-:Y:S05]  /*1ea0*/  CALL.REL.NOINC `($__internal_8_$__cuda_sm3x_div_rn_noftz_f32_slowpath) ;  /* 0x0000000400687944 */ /* 0x000fea0003c00000 */
.L_x_327:
[----:B------:R-:W-:Y:S05]  /*1eb0*/  BSYNC.RECONVERGENT B2 ;  /* 0x0000000000027941 */ /* 0x000fea0003800200 */
.L_x_326:
        /* <DEDUP_REMOVED lines=72> */
.L_x_329:
[----:B------:R-:W-:-:S05]  /*2340*/  MOV R3, 0x40f92f1b ;  /* 0x40f92f1b00037802 */ /* 0x000fca0000000f00 */
[----:B------:R-:W-:-:S07]  /*2350*/  FFMA R0, R2, R3, 0.13793100416660308838 ;  /* 0x3e0d3dc902007423 */ /* 0x000fce0000000003 */
.L_x_330:
[----:B------:R-:W-:Y:S05]  /*2360*/  BSYNC.RECONVERGENT B0 ;  /* 0x0000000000007941 */ /* 0x000fea0003800200 */
.L_x_328:
        /* <DEDUP_REMOVED lines=14> */
        .weak           $__internal_8_$__cuda_sm3x_div_rn_noftz_f32_slowpath
        .type           $__internal_8_$__cuda_sm3x_div_rn_noftz_f32_slowpath,@function
        .size           $__internal_8_$__cuda_sm3x_div_rn_noftz_f32_slowpath,(.L_x_351 - $__internal_8_$__cuda_sm3x_div_rn_noftz_f32_slowpath)
$__internal_8_$__cuda_sm3x_div_rn_noftz_f32_slowpath:
        /* <DEDUP_REMOVED lines=34> */
.L_x_332:
        /* <DEDUP_REMOVED lines=51> */
.L_x_339:
[----:B------:R-:W-:-:S04]  /*29a0*/  LOP3.LUT R2, R2, 0x80000000, RZ, 0xc0, !PT ;  /* 0x8000000002027812 */ /* 0x000fc800078ec0ff */
[----:B------:R-:W-:Y:S01]  /*29b0*/  LOP3.LUT R2, R2, 0x7f800000, RZ, 0xfc, !PT ;  /* 0x7f80000002027812 */ /* 0x000fe200078efcff */
[----:B------:R-:W-:Y:S06]  /*29c0*/  BRA `(.L_x_340) ;  /* 0x0000000000047947 */ /* 0x000fec0003800000 */
.L_x_338:
[----:B------:R-:W-:-:S07]  /*29d0*/  LEA R2, R13, R2, 0x17 ;  /* 0x000000020d027211 */ /* 0x000fce00078eb8ff */
.L_x_340:
[----:B------:R-:W-:Y:S05]  /*29e0*/  BSYNC.RECONVERGENT B1 ;  /* 0x0000000000017941 */ /* 0x000fea0003800200 */
.L_x_337:
[----:B------:R-:W-:Y:S05]  /*29f0*/  BRA `(.L_x_341) ;  /* 0x0000000000207947 */ /* 0x000fea0003800000 */
.L_x_336:
[----:B------:R-:W-:-:S04]  /*2a00*/  LOP3.LUT R2, R3, 0x80000000, R2, 0x48, !PT ;  /* 0x8000000003027812 */ /* 0x000fc800078e4802 */
[----:B------:R-:W-:Y:S01]  /*2a10*/  LOP3.LUT R2, R2, 0x7f800000, RZ, 0xfc, !PT ;  /* 0x7f80000002027812 */ /* 0x000fe200078efcff */
[----:B------:R-:W-:Y:S06]  /*2a20*/  BRA `(.L_x_341) ;  /* 0x0000000000147947 */ /* 0x000fec0003800000 */
.L_x_335:
[----:B------:R-:W-:Y:S01]  /*2a30*/  LOP3.LUT R2, R3, 0x80000000, R2, 0x48, !PT ;  /* 0x8000000003027812 */ /* 0x000fe200078e4802 */
[----:B------:R-:W-:Y:S06]  /*2a40*/  BRA `(.L_x_341) ;  /* 0x00000000000c7947 */ /* 0x000fec0003800000 */
.L_x_334:
[----:B------:R-:W0:Y:S01]  /*2a50*/  MUFU.RSQ R2, -QNAN ;  /* 0xffc0000000027908 */ /* 0x000e220000001400 */
[----:B------:R-:W-:Y:S05]  /*2a60*/  BRA `(.L_x_341) ;  /* 0x0000000000047947 */ /* 0x000fea0003800000 */
.L_x_333:
[----:B------:R-:W-:-:S07]  /*2a70*/  FADD.FTZ R2, R2, R3 ;  /* 0x0000000302027221 */ /* 0x000fce0000010000 */
.L_x_341:
[----:B------:R-:W-:Y:S05]  /*2a80*/  BSYNC.RECONVERGENT B0 ;  /* 0x0000000000007941 */ /* 0x000fea0003800200 */
.L_x_331:
[----:B------:R-:W-:-:S04]  /*2a90*/  HFMA2 R11, -RZ, RZ, 0, 0 ;  /* 0x00000000ff0b7431 */ /* 0x000fc800000001ff */
[----:B0-----:R-:W-:Y:S05]  /*2aa0*/  RET.REL.NODEC R10 `(_Z13d_arri_to_labPfS_ii) ;  /* 0xffffffd40a547950 */ /* 0x001fea0003c3ffff */
.L_x_342:
        /* <DEDUP_REMOVED lines=13> */
.L_x_351:


//--------------------- .nv.shared.reserved.0     --------------------------
	.section	.nv.shared.reserved.0,"aw",@nobits
	.weak		__nv_reservedSMEM_offset_0_alias
	.size		__nv_reservedSMEM_offset_0_alias, 0, 64
	.other		__nv_reservedSMEM_offset_0_alias,@"STO_CUDA_RESERVED_SHARED STV_DEFAULT"
__nv_reservedSMEM_offset_0_alias:
	.zero		0
	.zero		64


//--------------------- .nv.shared._Z11d_transposePfS_ii --------------------------
	.section	.nv.shared._Z11d_transposePfS_ii,"aw",@nobits
	.sectionflags	@""
	.align	4
.nv.shared._Z11d_transposePfS_ii:
	.zero		5248


//--------------------- .nv.constant0._Z12SimpleKernelPfS_ii --------------------------
	.section	.nv.constant0._Z12SimpleKernelPfS_ii,"a",@progbits
	.sectionflags	@""
	.align	4
.nv.constant0._Z12SimpleKernelPfS_ii:
	.zero		920


//--------------------- .nv.constant0._Z12FrequencyAddPfS_ii --------------------------
	.section	.nv.constant0._Z12FrequencyAddPfS_ii,"a",@progbits
	.sectionflags	@""
	.align	4
.nv.constant0._Z12FrequencyAddPfS_ii:
	.zero		920


//--------------------- .nv.constant0._Z15LowFreqContLumaPfiiffii --------------------------
	.section	.nv.constant0._Z15LowFreqContLumaPfiiffii,"a",@progbits
	.sectionflags	@""
	.align	4
.nv.constant0._Z15LowFreqContLumaPfiiffii:
	.zero		928


//--------------------- .nv.constant0._Z11LowFreqContPfiiffii --------------------------
	.section	.nv.constant0._Z11LowFreqContPfiiffii,"a",@progbits
	.sectionflags	@""
	.align	4
.nv.constant0._Z11LowFreqContPfiiffii:
	.zero		928


//--------------------- .nv.constant0._Z20FrequencySharpenLumaPfS_iifi --------------------------
	.section	.nv.constant0._Z20FrequencySharpenLumaPfS_iifi,"a",@progbits
	.sectionflags	@""
	.align	4
.nv.constant0._Z20FrequencySharpenLumaPfS_iifi:
	.zero		928


//--------------------- .nv.constant0._Z16FrequencySharpenPfS_iifi --------------------------
	.section	.nv.constant0._Z16FrequencySharpenPfS_iifi,"a",@progbits
	.sectionflags	@""
	.align	4
.nv.constant0._Z16FrequencySharpenPfS_iifi:
	.zero		928


//--------------------- .nv.constant0._Z19d_recursiveGaussianPfS_iif --------------------------
	.section	.nv.constant0._Z19d_recursiveGaussianPfS_iif,"a",@progbits
	.sectionflags	@""
	.align	4
.nv.constant0._Z19d_recursiveGaussianPfS_iif:
	.zero		924


//--------------------- .nv.constant0._Z11d_transposePfS_ii --------------------------
	.section	.nv.constant0._Z11d_transposePfS_ii,"a",@progbits
	.sectionflags	@""
	.align	4
.nv.constant0._Z11d_transposePfS_ii:
	.zero		920


//--------------------- .nv.constant0._Z15d_lab_to_rec709Pfii --------------------------
	.section	.nv.constant0._Z15d_lab_to_rec709Pfii,"a",@progbits
	.sectionflags	@""
	.align	4
.nv.constant0._Z15d_lab_to_rec709Pfii:
	.zero		912


//--------------------- .nv.constant0._Z15d_rec709_to_labPfS_ii --------------------------
	.section	.nv.constant0._Z15d_rec709_to_labPfS_ii,"a",@progbits
	.sectionflags	@""
	.align	4
.nv.constant0._Z15d_rec709_to_labPfS_ii:
	.zero		920


//--------------------- .nv.constant0._Z16d_lab_to_acescctPfii --------------------------
	.section	.nv.constant0._Z16d_lab_to_acescctPfii,"a",@progbits
	.sectionflags	@""
	.align	4
.nv.constant0._Z16d_lab_to_acescctPfii:
	.zero		912


//--------------------- .nv.constant0._Z16d_acescct_to_labPfS_ii --------------------------
	.section	.nv.constant0._Z16d_acescct_to_labPfS_ii,"a",@progbits
	.sectionflags	@""
	.align	4
.nv.constant0._Z16d_acescct_to_labPfS_ii:
	.zero		920


//--------------------- .nv.constant0._Z13d_lab_to_arriPfii --------------------------
	.section	.nv.constant0._Z13d_lab_to_arriPfii,"a",@progbits
	.sectionflags	@""
	.align	4
.nv.constant0._Z13d_lab_to_arriPfii:
	.zero		912


//--------------------- .nv.constant0._Z13d_arri_to_labPfS_ii --------------------------
	.section	.nv.constant0._Z13d_arri_to_labPfS_ii,"a",@progbits
	.sectionflags	@""
	.align	4
.nv.constant0._Z13d_arri_to_labPfS_ii:
	.zero		920


//--------------------- SYMBOLS --------------------------

	.type		.nv.reservedSmem.offset0,@object
	.size		.nv.reservedSmem.offset0,0x4
	.type		.nv.reservedSmem.cap,@object
	.size		.nv.reservedSmem.cap,0x4
